// auto-generated by cutlass_sweep.fmha — config: {"arch": "sm_100", "direction": "bwd", "dtype": "fp16", "head_dim": 48, "mask": "none", "schedule": "tma", "tile_kv": 128, "tile_q": 128}
#include "cutlass/cutlass.h"
#include "cute/tensor.hpp"
#include "cutlass/device_kernel.h"
#include "cutlass/kernel_hardware_info.h"
#include "77_blackwell_fmha/collective/fmha_common.hpp"
#include "77_blackwell_fmha/collective/fmha_fusion.hpp"
#include "77_blackwell_fmha/kernel/sm100_fmha_bwd_kernel_tma_warpspecialized.hpp"

using namespace cute;
using Element = cutlass::half_t;
using TileShape = Shape<_128, _128, _48, _48>;
// Q K D D_VO ((H_R, H_K) B) — must match the kernel's stride deconstruction.
using ProblemShape =
    cute::tuple<int, int, int, int, cute::tuple<cute::tuple<int, int>, int>>;

using Kernel = cutlass::fmha::kernel::Sm100FmhaBwdKernelTmaWarpSpecialized<
    ProblemShape, Element, float, TileShape,
    cutlass::fmha::collective::NoMask>;

auto* _anchor = &cutlass::device_kernel<Kernel>;


// ===== COMPILED SASS (sm_100a) =====

	.target	sm_100a

	.elftype	@"ET_EXEC"


//--------------------- .note.nv.tkinfo           --------------------------
	.section	.note.nv.tkinfo,"",@"SHT_NOTE"
	.sectionflags	@"SHF_NOTE_NV_TKINFO"
	.tkinfo
        /*0018*/ 	.word	0x00000002
        /*0030*/ 	.string	""
        /*0030*/ 	.string	"ptxas"
        /*0030*/ 	.string	"Cuda compilation tools, release 13.0, V13.0.88"
        /*0030*/ 	.string	"Build cuda_13.0.r13.0/compiler.36424714_0"
        /*0030*/ 	.string	"-arch sm_100a -m 64 "



//--------------------- .note.nv.cuinfo           --------------------------
	.section	.note.nv.cuinfo,"",@"SHT_NOTE"
	.sectionflags	@"SHF_NOTE_NV_CUINFO"
        /*0018*/ 	.short	0x0002
        /*001a*/ 	.short	0x0064
        /*001c*/ 	.short	0x0082
	.zero		2


//--------------------- .nv.info                  --------------------------
	.section	.nv.info,"",@"SHT_CUDA_INFO"
	.align	4


	//----- nvinfo : EIATTR_REGCOUNT
	.align		4
        /*0000*/ 	.byte	0x04, 0x2f
        /*0002*/ 	.short	(.L_21 - .L_20)
	.align		4
.L_20:
        /*0004*/ 	.word	index@(_ZN7cutlass13device_kernelINS_4fmha6kernel36Sm100FmhaBwdKernelTmaWarpSpecializedIN4cute5tupleIJiiiiNS5_IJNS5_IJiiEEEiEEEEEENS_6half_tEfNS5_IJNS4_1CILi128EEESB_NSA_ILi48EEESC_EEENS1_10collective6NoMaskEEEEEvNT_6ParamsE)
        /*0008*/ 	.word	0x00000080


	//----- nvinfo : EIATTR_FRAME_SIZE
	.align		4
.L_21:
        /*000c*/ 	.byte	0x04, 0x11
        /*000e*/ 	.short	(.L_23 - .L_22)
	.align		4
.L_22:
        /*0010*/ 	.word	index@($__internal_3_$__cuda_sm20_div_u16)
        /*0014*/ 	.word	0x00000058


	//----- nvinfo : EIATTR_FRAME_SIZE
	.align		4
.L_23:
        /*0018*/ 	.byte	0x04, 0x11
        /*001a*/ 	.short	(.L_25 - .L_24)
	.align		4
.L_24:
        /*001c*/ 	.word	index@($__internal_2_$__cuda_sm10x_tcgen05_guardrail_trap_unallocated_columns_being_dealloced)
        /*0020*/ 	.word	0x00000058


	//----- nvinfo : EIATTR_FRAME_SIZE
	.align		4
.L_25:
        /*0024*/ 	.byte	0x04, 0x11
        /*0026*/ 	.short	(.L_27 - .L_26)
	.align		4
.L_26:
        /*0028*/ 	.word	index@($__internal_1_$__cuda_sm10x_tcgen05_guardrail_trap_phase_invalid_during_alloc)
        /*002c*/ 	.word	0x00000058


	//----- nvinfo : EIATTR_FRAME_SIZE
	.align		4
.L_27:
        /*0030*/ 	.byte	0x04, 0x11
        /*0032*/ 	.short	(.L_29 - .L_28)
	.align		4
.L_28:
        /*0034*/ 	.word	index@($__internal_0_$__cuda_sm10x_tcgen05_guardrail_trap_col_being_dealloced_not_returned_by_alloc)
        /*0038*/ 	.word	0x00000058


	//----- nvinfo : EIATTR_FRAME_SIZE
	.align		4
.L_29:
        /*003c*/ 	.byte	0x04, 0x11
        /*003e*/ 	.short	(.L_31 - .L_30)
	.align		4
.L_30:
        /*0040*/ 	.word	index@(_ZN7cutlass13device_kernelINS_4fmha6kernel36Sm100FmhaBwdKernelTmaWarpSpecializedIN4cute5tupleIJiiiiNS5_IJNS5_IJiiEEEiEEEEEENS_6half_tEfNS5_IJNS4_1CILi128EEESB_NSA_ILi48EEESC_EEENS1_10collective6NoMaskEEEEEvNT_6ParamsE)
        /*0044*/ 	.word	0x00000058


	//----- nvinfo : EIATTR_MIN_STACK_SIZE
	.align		4
.L_31:
        /*0048*/ 	.byte	0x04, 0x12
        /*004a*/ 	.short	(.L_33 - .L_32)
	.align		4
.L_32:
        /*004c*/ 	.word	index@(_ZN7cutlass13device_kernelINS_4fmha6kernel36Sm100FmhaBwdKernelTmaWarpSpecializedIN4cute5tupleIJiiiiNS5_IJNS5_IJiiEEEiEEEEEENS_6half_tEfNS5_IJNS4_1CILi128EEESB_NSA_ILi48EEESC_EEENS1_10collective6NoMaskEEEEEvNT_6ParamsE)
        /*0050*/ 	.word	0x00000058
.L_33:


//--------------------- .nv.compat                --------------------------
	.section	.nv.compat,"",@"SHT_CUDA_COMPAT_INFO"
	.align	4
        /*0000*/ 	.byte	0x02, 0x09, 0x01, 0x00, 0x02, 0x02, 0x02, 0x00, 0x02, 0x05, 0x05, 0x00, 0x03, 0x07, 0x01, 0x01
        /*0010*/ 	.byte	0x02, 0x03, 0x01, 0x00, 0x02, 0x06, 0x01, 0x00, 0x04, 0x0b, 0x08, 0x00, 0x01, 0x00, 0x00, 0x00
        /*0020*/ 	.byte	0x00, 0x00, 0x00, 0x00


//--------------------- .nv.info._ZN7cutlass13device_kernelINS_4fmha6kernel36Sm100FmhaBwdKernelTmaWarpSpecializedIN4cute5tupleIJiiiiNS5_IJNS5_IJiiEEEiEEEEEENS_6half_tEfNS5_IJNS4_1CILi128EEESB_NSA_ILi48EEESC_EEENS1_10collective6NoMaskEEEEEvNT_6ParamsE --------------------------
	.section	.nv.info._ZN7cutlass13device_kernelINS_4fmha6kernel36Sm100FmhaBwdKernelTmaWarpSpecializedIN4cute5tupleIJiiiiNS5_IJNS5_IJiiEEEiEEEEEENS_6half_tEfNS5_IJNS4_1CILi128EEESB_NSA_ILi48EEESC_EEENS1_10collective6NoMaskEEEEEvNT_6ParamsE,"",@"SHT_CUDA_INFO"
	.sectionflags	@""
	.align	4


	//----- nvinfo : EIATTR_CUDA_API_VERSION
	.align		4
        /*0000*/ 	.byte	0x04, 0x37
        /*0002*/ 	.short	(.L_35 - .L_34)
.L_34:
        /*0004*/ 	.word	0x00000082


	//----- nvinfo : EIATTR_KPARAM_INFO
	.align		4
.L_35:
        /*0008*/ 	.byte	0x04, 0x17
        /*000a*/ 	.short	(.L_37 - .L_36)
.L_36:
        /*000c*/ 	.word	0x00000000
        /*0010*/ 	.short	0x0000
        /*0012*/ 	.short	0x0000
        /*0014*/ 	.byte	0x00, 0xf0, 0x01, 0x1a


	//----- nvinfo : EIATTR_AT_ENTRY_FRAGMENTS
	.align		4
.L_37:
        /*0018*/ 	.byte	0x04, 0x4f
        /*001a*/ 	.short	(.L_39 - .L_38)


	//   ....[0]....
.L_38:
        /*001c*/ 	.word	0x00000006


	//----- nvinfo : EIATTR_RESERVED_SMEM_USED
	.align		4
.L_39:
        /*0020*/ 	.byte	0x01, 0x41
	.zero		2


	//----- nvinfo : EIATTR_SPARSE_MMA_MASK
	.align		4
        /*0024*/ 	.byte	0x03, 0x50
        /*0026*/ 	.short	0x0000


	//----- nvinfo : EIATTR_TCGEN05_1CTA_USED
	.align		4
        /*0028*/ 	.byte	0x01, 0x51
	.zero		2


	//----- nvinfo : EIATTR_MAXREG_COUNT
	.align		4
        /*002c*/ 	.byte	0x03, 0x1b
        /*002e*/ 	.short	0x0080


	//----- nvinfo : EIATTR_NUM_BARRIERS
	.align		4
        /*0030*/ 	.byte	0x02, 0x4c
        /*0032*/ 	.byte	0x04
	.zero		1


	//----- nvinfo : EIATTR_EXTERNS
	.align		4
        /*0034*/ 	.byte	0x04, 0x0f
        /*0036*/ 	.short	(.L_41 - .L_40)


	//   ....[0]....
	.align		4
.L_40:
        /*0038*/ 	.word	index@(__assertfail)


	//----- nvinfo : EIATTR_ANNOTATIONS
	.align		4
.L_41:
        /*003c*/ 	.byte	0x04, 0x55
        /*003e*/ 	.short	(.L_43 - .L_42)


	//   ....[0]....
.L_42:
        /*0040*/ 	.word	0x00000001
        /*0044*/ 	.byte	0x80, 0x00, 0x00, 0x00, 0x01, 0x00, 0x00, 0x00, 0xf0, 0x75, 0x00, 0x00, 0x01, 0x00, 0x00, 0x00
        /* <DEDUP_REMOVED lines=24> */
        /*01d4*/ 	.byte	0x00, 0xd0, 0x00, 0x00


	//----- nvinfo : EIATTR_MERCURY_ISA_VERSION
	.align		4
.L_43:
        /*01d8*/ 	.byte	0x03, 0x5f
        /*01da*/ 	.short	0x0101


	//----- nvinfo : EIATTR_INT_WARP_WIDE_INSTR_OFFSETS
	.align		4
        /*01dc*/ 	.byte	0x04, 0x31
        /*01de*/ 	.short	(.L_45 - .L_44)


	//   ....[0]....
.L_44:
        /*01e0*/ 	.word	0x0000d1f0


	//   ....[1]....
        /*01e4*/ 	.word	0x0000d210


	//   ....[2]....
        /*01e8*/ 	.word	0x0000d240


	//----- nvinfo : EIATTR_COOP_GROUP_MASK_REGIDS
	.align		4
.L_45:
        /*01ec*/ 	.byte	0x04, 0x29
        /*01ee*/ 	.short	(.L_47 - .L_46)


	//   ....[0]....
.L_46:
        /*01f0*/ 	.word	0xffffffff


	//   ....[1]....
        /*01f4*/ 	.word	0xffffffff


	//   ....[2]....
        /*01f8*/ 	.word	0xffffffff


	//   ....[3]....
        /*01fc*/ 	.word	0xffffffff


	//   ....[4]....
        /*0200*/ 	.word	0xffffffff


	//   ....[5]....
        /*0204*/ 	.word	0xffffffff


	//   ....[6]....
        /*0208*/ 	.word	0xffffffff


	//   ....[7]....
        /*020c*/ 	.word	0xffffffff


	//   ....[8]....
        /*0210*/ 	.word	0xffffffff


	//   ....[9]....
        /*0214*/ 	.word	0xffffffff


	//   ....[10]....
        /*0218*/ 	.word	0xffffffff


	//   ....[11]....
        /*021c*/ 	.word	0xffffffff


	//   ....[12]....
        /*0220*/ 	.word	0xffffffff


	//   ....[13]....
        /*0224*/ 	.word	0xffffffff


	//   ....[14]....
        /*0228*/ 	.word	0xffffffff


	//   ....[15]....
        /*022c*/ 	.word	0xffffffff


	//----- nvinfo : EIATTR_COOP_GROUP_INSTR_OFFSETS
	.align		4
.L_47:
        /*0230*/ 	.byte	0x04, 0x28
        /*0232*/ 	.short	(.L_49 - .L_48)


	//   ....[0]....
.L_48:
        /*0234*/ 	.word	0x00000070


	//   ....[1]....
        /*0238*/ 	.word	0x00000330


	//   ....[2]....
        /*023c*/ 	.word	0x00000550


	//   ....[3]....
        /*0240*/ 	.word	0x00000640


	//   ....[4]....
        /*0244*/ 	.word	0x00000780


	//   ....[5]....
        /*0248*/ 	.word	0x000008c0


	//   ....[6]....
        /*024c*/ 	.word	0x00000a00


	//   ....[7]....
        /*0250*/ 	.word	0x00000b40


	//   ....[8]....
        /*0254*/ 	.word	0x00000c80


	//   ....[9]....
        /*0258*/ 	.word	0x00000dc0


	//   ....[10]....
        /*025c*/ 	.word	0x00000f00


	//   ....[11]....
        /*0260*/ 	.word	0x00003cd0


	//   ....[12]....
        /*0264*/ 	.word	0x00003ed0


	//   ....[13]....
        /*0268*/ 	.word	0x00003ef0


	//   ....[14]....
        /*026c*/ 	.word	0x0000d0e0


	//   ....[15]....
        /*0270*/ 	.word	0x0000d310


	//----- nvinfo : EIATTR_REG_RECONFIG
	.align		4
.L_49:
        /*0274*/ 	.byte	0x01, 0x54
	.zero		2


	//----- nvinfo : EIATTR_VRC_CTA_INIT_COUNT
	.align		4
        /*0278*/ 	.byte	0x02, 0x4a
        /*027a*/ 	.byte	0x80
	.zero		1


	//----- nvinfo : EIATTR_SYSCALL_OFFSETS
	.align		4
        /*027c*/ 	.byte	0x04, 0x46
        /*027e*/ 	.short	(.L_51 - .L_50)


	//   ....[0]....
.L_50:
        /*0280*/ 	.word	0x00007ac0


	//   ....[1]....
        /*0284*/ 	.word	0x00007c50


	//   ....[2]....
        /*0288*/ 	.word	0x00007dc0


	//   ....[3]....
        /*028c*/ 	.word	0x00007f40


	//   ....[4]....
        /*0290*/ 	.word	0x00009740


	//   ....[5]....
        /*0294*/ 	.word	0x000098b0


	//   ....[6]....
        /*0298*/ 	.word	0x00009a20


	//   ....[7]....
        /*029c*/ 	.word	0x00009b90


	//   ....[8]....
        /*02a0*/ 	.word	0x0000a090


	//   ....[9]....
        /*02a4*/ 	.word	0x0000a220


	//   ....[10]....
        /*02a8*/ 	.word	0x0000a3b0


	//   ....[11]....
        /*02ac*/ 	.word	0x0000a560


	//   ....[12]....
        /*02b0*/ 	.word	0x0000b340


	//   ....[13]....
        /*02b4*/ 	.word	0x0000c330


	//   ....[14]....
        /*02b8*/ 	.word	0x0000c9f0


	//----- nvinfo : EIATTR_MBARRIER_INSTR_OFFSETS
	.align		4
.L_51:
        /*02bc*/ 	.byte	0x04, 0x39
        /*02be*/ 	.short	(.L_53 - .L_52)


	//   ....[0]....
.L_52:
        /*02c0*/ 	.word	0x00000400
        /*02c4*/ 	.word	0x000000ff
        /*02c8*/ 	.word	0x0001f800
        /*02cc*/ 	.short	0x0100
        /*02ce*/ 	.byte	0x04
	.zero		1


	//   ....[1]....
        /*02d0*/ 	.word	0x00000410
        /*02d4*/ 	.word	0x000000ff
        /*02d8*/ 	.word	0x0001f810
        /*02dc*/ 	.short	0x0100
        /*02de*/ 	.byte	0x04
	.zero		1


	//   ....[2]....
        /*02e0*/ 	.word	0x00000420
        /*02e4*/ 	.word	0x000000ff
        /*02e8*/ 	.word	0x0001f808
        /*02ec*/ 	.short	0x0100
        /*02ee*/ 	.byte	0x04
	.zero		1


	//   ....[3]....
        /*02f0*/ 	.word	0x00000430
        /*02f4*/ 	.word	0x000000ff
        /*02f8*/ 	.word	0x0001f818
        /*02fc*/ 	.short	0x0100
        /*02fe*/ 	.byte	0x04
	.zero		1


	//   ....[4]....
        /*0300*/ 	.word	0x00000610
        /*0304*/ 	.word	0x000000ff
        /*0308*/ 	.word	0x0001f820
        /*030c*/ 	.short	0x0100
        /*030e*/ 	.byte	0x06
	.zero		1


	//   ....[5]....
        /*0310*/ 	.word	0x00000620
        /*0314*/ 	.word	0x000000ff
        /*0318*/ 	.word	0x0001f828
        /*031c*/ 	.short	0x0100
        /*031e*/ 	.byte	0x06
	.zero		1


	//   ....[6]....
        /*0320*/ 	.word	0x00000750
        /*0324*/ 	.word	0x000000ff
        /*0328*/ 	.word	0x0001f830
        /*032c*/ 	.short	0x0100
        /*032e*/ 	.byte	0x04
	.zero		1


	//   ....[7]....
        /*0330*/ 	.word	0x00000760
        /*0334*/ 	.word	0x000000ff
        /*0338*/ 	.word	0x0001f838
        /*033c*/ 	.short	0x0100
        /*033e*/ 	.byte	0x04
	.zero		1


	//   ....[8]....
        /*0340*/ 	.word	0x00000890
        /*0344*/ 	.word	0x000000ff
        /*0348*/ 	.word	0x0001f840
        /*034c*/ 	.short	0x0100
        /*034e*/ 	.byte	0x04
	.zero		1


	//   ....[9]....
        /*0350*/ 	.word	0x000008a0
        /*0354*/ 	.word	0x000000ff
        /*0358*/ 	.word	0x0001f848
        /*035c*/ 	.short	0x0100
        /*035e*/ 	.byte	0x04
	.zero		1


	//   ....[10]....
        /*0360*/ 	.word	0x000009d0
        /*0364*/ 	.word	0x000000ff
        /*0368*/ 	.word	0x0001f850
        /*036c*/ 	.short	0x0100
        /*036e*/ 	.byte	0x04
	.zero		1


	//   ....[11]....
        /*0370*/ 	.word	0x000009e0
        /*0374*/ 	.word	0x000000ff
        /*0378*/ 	.word	0x0001f858
        /*037c*/ 	.short	0x0100
        /*037e*/ 	.byte	0x04
	.zero		1


	//   ....[12]....
        /*0380*/ 	.word	0x00000b10
        /*0384*/ 	.word	0x000000ff
        /*0388*/ 	.word	0x0001f860
        /*038c*/ 	.short	0x0100
        /*038e*/ 	.byte	0x04
	.zero		1


	//   ....[13]....
        /*0390*/ 	.word	0x00000b20
        /*0394*/ 	.word	0x000000ff
        /*0398*/ 	.word	0x0001f868
        /*039c*/ 	.short	0x0100
        /*039e*/ 	.byte	0x04
	.zero		1


	//   ....[14]....
        /*03a0*/ 	.word	0x00000c50
        /*03a4*/ 	.word	0x000000ff
        /*03a8*/ 	.word	0x0001f870
        /*03ac*/ 	.short	0x0100
        /*03ae*/ 	.byte	0x04
	.zero		1


	//   ....[15]....
        /*03b0*/ 	.word	0x00000c60
        /*03b4*/ 	.word	0x000000ff
        /*03b8*/ 	.word	0x0001f878
        /*03bc*/ 	.short	0x0100
        /*03be*/ 	.byte	0x04
	.zero		1


	//   ....[16]....
        /*03c0*/ 	.word	0x00000d90
        /*03c4*/ 	.word	0x000000ff
        /*03c8*/ 	.word	0x0001f880
        /*03cc*/ 	.short	0x0100
        /*03ce*/ 	.byte	0x04
	.zero		1


	//   ....[17]....
        /*03d0*/ 	.word	0x00000da0
        /*03d4*/ 	.word	0x000000ff
        /*03d8*/ 	.word	0x0001f888
        /*03dc*/ 	.short	0x0100
        /*03de*/ 	.byte	0x04
	.zero		1


	//   ....[18]....
        /*03e0*/ 	.word	0x00000ed0
        /*03e4*/ 	.word	0x000000ff
        /*03e8*/ 	.word	0x0001f890
        /*03ec*/ 	.short	0x0100
        /*03ee*/ 	.byte	0x04
	.zero		1


	//   ....[19]....
        /*03f0*/ 	.word	0x00000ee0
        /*03f4*/ 	.word	0x000000ff
        /*03f8*/ 	.word	0x0001f898
        /*03fc*/ 	.short	0x0100
        /*03fe*/ 	.byte	0x04
	.zero		1


	//   ....[20]....
        /*0400*/ 	.word	0x00001010
        /*0404*/ 	.word	0x000000ff
        /*0408*/ 	.word	0x0001f8a0
        /*040c*/ 	.short	0x0100
        /*040e*/ 	.byte	0x04
	.zero		1


	//   ....[21]....
        /*0410*/ 	.word	0x00001020
        /*0414*/ 	.word	0x000000ff
        /*0418*/ 	.word	0x0001f8b0
        /*041c*/ 	.short	0x0100
        /*041e*/ 	.byte	0x04
	.zero		1


	//   ....[22]....
        /*0420*/ 	.word	0x00001030
        /*0424*/ 	.word	0x000000ff
        /*0428*/ 	.word	0x0001f8a8
        /*042c*/ 	.short	0x0100
        /*042e*/ 	.byte	0x04
	.zero		1


	//   ....[23]....
        /*0430*/ 	.word	0x00001040
        /*0434*/ 	.word	0x000000ff
        /*0438*/ 	.word	0x0001f8b8
        /*043c*/ 	.short	0x0100
        /*043e*/ 	.byte	0x04
	.zero		1


	//   ....[24]....
        /*0440*/ 	.word	0x00002270
        /*0444*/ 	.word	0x000000ff
        /*0448*/ 	.word	0x0001f810
        /*044c*/ 	.short	0x010a
        /*044e*/ 	.byte	0x20
	.zero		1


	//   ....[25]....
        /*0450*/ 	.word	0x000023f0
        /*0454*/ 	.word	0x000000ff
        /*0458*/ 	.word	0x0001f800
        /*045c*/ 	.short	0x010b
        /*045e*/ 	.byte	0x20
	.zero		1


	//   ....[26]....
        /*0460*/ 	.word	0x00002710
        /*0464*/ 	.word	0x000000ff
        /*0468*/ 	.word	0x0001f838
        /*046c*/ 	.short	0x010a
        /*046e*/ 	.byte	0x20
	.zero		1


	//   ....[27]....
        /*0470*/ 	.word	0x00002900
        /*0474*/ 	.word	0x000000ff
        /*0478*/ 	.word	0x0001f830
        /*047c*/ 	.short	0x0107
        /*047e*/ 	.byte	0x20
	.zero		1


	//   ....[28]....
        /*0480*/ 	.word	0x00002960
        /*0484*/ 	.word	0x000000ff
        /*0488*/ 	.word	0x0001f830
        /*048c*/ 	.short	0x0101
        /*048e*/ 	.byte	0x20
	.zero		1


	//   ....[29]....
        /*0490*/ 	.word	0x000029b0
        /*0494*/ 	.word	0x000000ff
        /*0498*/ 	.word	0x0001f828
        /*049c*/ 	.short	0x010a
        /*049e*/ 	.byte	0x20
	.zero		1


	//   ....[30]....
        /*04a0*/ 	.word	0x00002b80
        /*04a4*/ 	.word	0x000000ff
        /*04a8*/ 	.word	0x0001f820
        /*04ac*/ 	.short	0x010b
        /*04ae*/ 	.byte	0x20
	.zero		1


	//   ....[31]....
        /*04b0*/ 	.word	0x00002e50
        /*04b4*/ 	.word	0x000000ff
        /*04b8*/ 	.word	0x0001f848
        /*04bc*/ 	.short	0x010a
        /*04be*/ 	.byte	0x20
	.zero		1


	//   ....[32]....
        /*04c0*/ 	.word	0x00002fb0
        /*04c4*/ 	.word	0x000000ff
        /*04c8*/ 	.word	0x0001f840
        /*04cc*/ 	.short	0x0107
        /*04ce*/ 	.byte	0x20
	.zero		1


	//   ....[33]....
        /*04d0*/ 	.word	0x00003010
        /*04d4*/ 	.word	0x000000ff
        /*04d8*/ 	.word	0x0001f840
        /*04dc*/ 	.short	0x0101
        /*04de*/ 	.byte	0x20
	.zero		1


	//   ....[34]....
        /*04e0*/ 	.word	0x000031f0
        /*04e4*/ 	.word	0x000000ff
        /*04e8*/ 	.word	0x0001f810
        /*04ec*/ 	.short	0x010a
        /*04ee*/ 	.byte	0x19
	.zero		1


	//   ....[35]....
        /*04f0*/ 	.word	0x000034e0
        /*04f4*/ 	.word	0x000000ff
        /*04f8*/ 	.word	0x0001f838
        /*04fc*/ 	.short	0x010a
        /*04fe*/ 	.byte	0x20
	.zero		1


	//   ....[36]....
        /*0500*/ 	.word	0x000036d0
        /*0504*/ 	.word	0x000000ff
        /*0508*/ 	.word	0x0001f830
        /*050c*/ 	.short	0x0107
        /*050e*/ 	.byte	0x20
	.zero		1


	//   ....[37]....
        /*0510*/ 	.word	0x00003730
        /*0514*/ 	.word	0x000000ff
        /*0518*/ 	.word	0x0001f830
        /*051c*/ 	.short	0x0101
        /*051e*/ 	.byte	0x20
	.zero		1


	//   ....[38]....
        /*0520*/ 	.word	0x00003790
        /*0524*/ 	.word	0x000000ff
        /*0528*/ 	.word	0x0001f828
        /*052c*/ 	.short	0x010a
        /*052e*/ 	.byte	0x20
	.zero		1


	//   ....[39]....
        /*0530*/ 	.word	0x00003a10
        /*0534*/ 	.word	0x000000ff
        /*0538*/ 	.word	0x0001f848
        /*053c*/ 	.short	0x010a
        /*053e*/ 	.byte	0x20
	.zero		1


	//   ....[40]....
        /*0540*/ 	.word	0x00003b70
        /*0544*/ 	.word	0x000000ff
        /*0548*/ 	.word	0x0001f840
        /*054c*/ 	.short	0x0107
        /*054e*/ 	.byte	0x20
	.zero		1


	//   ....[41]....
        /*0550*/ 	.word	0x00003be0
        /*0554*/ 	.word	0x000000ff
        /*0558*/ 	.word	0x0001f840
        /*055c*/ 	.short	0x0101
        /*055e*/ 	.byte	0x20
	.zero		1


	//   ....[42]....
        /*0560*/ 	.word	0x00004130
        /*0564*/ 	.word	0x000000ff
        /*0568*/ 	.word	0x0001f800
        /*056c*/ 	.short	0x010a
        /*056e*/ 	.byte	0x10
	.zero		1


	//   ....[43]....
        /*0570*/ 	.word	0x00004160
        /*0574*/ 	.word	0x000000ff
        /*0578*/ 	.word	0x0001f858
        /*057c*/ 	.short	0x010a
        /*057e*/ 	.byte	0x10
	.zero		1


	//   ....[44]....
        /*0580*/ 	.word	0x00004380
        /*0584*/ 	.word	0x000000ff
        /*0588*/ 	.word	0x0001f820
        /*058c*/ 	.short	0x010a
        /*058e*/ 	.byte	0x10
	.zero		1


	//   ....[45]....
        /*0590*/ 	.word	0x000043c0
        /*0594*/ 	.word	0x000000ff
        /*0598*/ 	.word	0x0001f868
        /*059c*/ 	.short	0x010a
        /*059e*/ 	.byte	0x10
	.zero		1


	//   ....[46]....
        /*05a0*/ 	.word	0x00004400
        /*05a4*/ 	.word	0x000000ff
        /*05a8*/ 	.word	0x0001f878
        /*05ac*/ 	.short	0x010a
        /*05ae*/ 	.byte	0x10
	.zero		1


	//   ....[47]....
        /*05b0*/ 	.word	0x000045f0
        /*05b4*/ 	.word	0x000000ff
        /*05b8*/ 	.word	0x0001f880
        /*05bc*/ 	.short	0x010a
        /*05be*/ 	.byte	0x10
	.zero		1


	//   ....[48]....
        /*05c0*/ 	.word	0x00004e80
        /*05c4*/ 	.word	0x000000ff
        /*05c8*/ 	.word	0x0001f800
        /*05cc*/ 	.short	0x010a
        /*05ce*/ 	.byte	0x06
	.zero		1


	//   ....[49]....
        /*05d0*/ 	.word	0x00004ee0
        /*05d4*/ 	.word	0x000000ff
        /*05d8*/ 	.word	0x0001f858
        /*05dc*/ 	.short	0x010a
        /*05de*/ 	.byte	0x10
	.zero		1


	//   ....[50]....
        /*05e0*/ 	.word	0x000050f0
        /*05e4*/ 	.word	0x000000ff
        /*05e8*/ 	.word	0x0001f890
        /*05ec*/ 	.short	0x010a
        /*05ee*/ 	.byte	0x10
	.zero		1


	//   ....[51]....
        /*05f0*/ 	.word	0x00005160
        /*05f4*/ 	.word	0x000000ff
        /*05f8*/ 	.word	0x0001f868
        /*05fc*/ 	.short	0x010a
        /*05fe*/ 	.byte	0x10
	.zero		1


	//   ....[52]....
        /*0600*/ 	.word	0x000057d0
        /*0604*/ 	.word	0x000000ff
        /*0608*/ 	.word	0x0001f878
        /*060c*/ 	.short	0x010a
        /*060e*/ 	.byte	0x10
	.zero		1


	//   ....[53]....
        /*0610*/ 	.word	0x00005840
        /*0614*/ 	.word	0x000000ff
        /*0618*/ 	.word	0x0001f820
        /*061c*/ 	.short	0x010a
        /*061e*/ 	.byte	0x10
	.zero		1


	//   ....[54]....
        /*0620*/ 	.word	0x00005a50
        /*0624*/ 	.word	0x000000ff
        /*0628*/ 	.word	0x0001f880
        /*062c*/ 	.short	0x010a
        /*062e*/ 	.byte	0x10
	.zero		1


	//   ....[55]....
        /*0630*/ 	.word	0x00005e70
        /*0634*/ 	.word	0x000000ff
        /*0638*/ 	.word	0x0001f8b0
        /*063c*/ 	.short	0x010a
        /*063e*/ 	.byte	0x10
	.zero		1


	//   ....[56]....
        /*0640*/ 	.word	0x00005ef0
        /*0644*/ 	.word	0x000000ff
        /*0648*/ 	.word	0x0001f8b8
        /*064c*/ 	.short	0x010a
        /*064e*/ 	.byte	0x10
	.zero		1


	//   ....[57]....
        /*0650*/ 	.word	0x00005f60
        /*0654*/ 	.word	0x000000ff
        /*0658*/ 	.word	0x0001f890
        /*065c*/ 	.short	0x010a
        /*065e*/ 	.byte	0x10
	.zero		1


	//   ....[58]....
        /*0660*/ 	.word	0x00006ac0
        /*0664*/ 	.word	0x000000ff
        /*0668*/ 	.word	0x0001f870
        /*066c*/ 	.short	0x010a
        /*066e*/ 	.byte	0x06
	.zero		1


	//   ....[59]....
        /*0670*/ 	.word	0x00006bb0
        /*0674*/ 	.word	0x000000ff
        /*0678*/ 	.word	0x00000000
        /*067c*/ 	.short	0x0101
        /*067e*/ 	.byte	0x04
	.zero		1


	//   ....[60]....
        /*0680*/ 	.word	0x000077a0
        /*0684*/ 	.word	0x00000049
        /*0688*/ 	.word	0x0001f850
        /*068c*/ 	.short	0x010a
        /*068e*/ 	.byte	0xff
	.zero		1


	//   ....[61]....
        /*0690*/ 	.word	0x00007840
        /*0694*/ 	.word	0x00000049
        /*0698*/ 	.word	0x0001f888
        /*069c*/ 	.short	0x010a
        /*069e*/ 	.byte	0xff
	.zero		1


	//   ....[62]....
        /*06a0*/ 	.word	0x00007910
        /*06a4*/ 	.word	0x00000049
        /*06a8*/ 	.word	0x0001f830
        /*06ac*/ 	.short	0x010a
        /*06ae*/ 	.byte	0xff
	.zero		1


	//   ....[63]....
        /*06b0*/ 	.word	0x00009c60
        /*06b4*/ 	.word	0x00000049
        /*06b8*/ 	.word	0x0001f880
        /*06bc*/ 	.short	0x0101
        /*06be*/ 	.byte	0xff
	.zero		1


	//   ....[64]....
        /*06c0*/ 	.word	0x00009cf0
        /*06c4*/ 	.word	0x00000000
        /*06c8*/ 	.word	0x00000000
        /*06cc*/ 	.short	0x0101
        /*06ce*/ 	.byte	0xff
	.zero		1


	//   ....[65]....
        /*06d0*/ 	.word	0x00009d60
        /*06d4*/ 	.word	0x00000000
        /*06d8*/ 	.word	0x00000000
        /*06dc*/ 	.short	0x0101
        /*06de*/ 	.byte	0xff
	.zero		1


	//   ....[66]....
        /*06e0*/ 	.word	0x00009dd0
        /*06e4*/ 	.word	0x00000049
        /*06e8*/ 	.word	0x0001f840
        /*06ec*/ 	.short	0x010a
        /*06ee*/ 	.byte	0xff
	.zero		1


	//   ....[67]....
        /*06f0*/ 	.word	0x00009e70
        /*06f4*/ 	.word	0x00000049
        /*06f8*/ 	.word	0x0001f860
        /*06fc*/ 	.short	0x010a
        /*06fe*/ 	.byte	0xff
	.zero		1


	//   ....[68]....
        /*0700*/ 	.word	0x00009f60
        /*0704*/ 	.word	0x00000049
        /*0708*/ 	.word	0x0001f898
        /*070c*/ 	.short	0x010a
        /*070e*/ 	.byte	0xff
	.zero		1


	//   ....[69]....
        /*0710*/ 	.word	0x0000b210
        /*0714*/ 	.word	0x000000ff
        /*0718*/ 	.word	0x00000000
        /*071c*/ 	.short	0x0101
        /*071e*/ 	.byte	0x04
	.zero		1


	//   ....[70]....
        /*0720*/ 	.word	0x0000be20
        /*0724*/ 	.word	0x000000ff
        /*0728*/ 	.word	0x0001f890
        /*072c*/ 	.short	0x0101
        /*072e*/ 	.byte	0x24
	.zero		1


	//   ....[71]....
        /*0730*/ 	.word	0x0000bed0
        /*0734*/ 	.word	0x000000ff
        /*0738*/ 	.word	0x00000000
        /*073c*/ 	.short	0x0101
        /*073e*/ 	.byte	0x04
	.zero		1


	//   ....[72]....
        /*0740*/ 	.word	0x0000c1e0
        /*0744*/ 	.word	0x000000ff
        /*0748*/ 	.word	0x0001f8a0
        /*074c*/ 	.short	0x010a
        /*074e*/ 	.byte	0x24
	.zero		1


	//   ....[73]....
        /*0750*/ 	.word	0x0000c870
        /*0754*/ 	.word	0x000000ff
        /*0758*/ 	.word	0x00000000
        /*075c*/ 	.short	0x0101
        /*075e*/ 	.byte	0x04
	.zero		1


	//   ....[74]....
        /*0760*/ 	.word	0x0000c8c0
        /*0764*/ 	.word	0x000000ff
        /*0768*/ 	.word	0x0001f8a8
        /*076c*/ 	.short	0x010a
        /*076e*/ 	.byte	0x24
	.zero		1


	//   ....[75]....
        /*0770*/ 	.word	0x0000d030
        /*0774*/ 	.word	0x000000ff
        /*0778*/ 	.word	0x00000000
        /*077c*/ 	.short	0x0101
        /*077e*/ 	.byte	0x04
	.zero		1


	//   ....[76]....
        /*0780*/ 	.word	0x0000d340
        /*0784*/ 	.word	0x00000005
        /*0788*/ 	.word	0x0001f810
        /*078c*/ 	.short	0x010a
        /*078e*/ 	.byte	0xff
	.zero		1


	//   ....[77]....
        /*0790*/ 	.word	0x0000d3a0
        /*0794*/ 	.word	0x00000005
        /*0798*/ 	.word	0x0001f838
        /*079c*/ 	.short	0x010a
        /*079e*/ 	.byte	0xff
	.zero		1


	//   ....[78]....
        /*07a0*/ 	.word	0x0000d400
        /*07a4*/ 	.word	0x00000004
        /*07a8*/ 	.word	0x0001f828
        /*07ac*/ 	.short	0x010a
        /*07ae*/ 	.byte	0xff
	.zero		1


	//   ....[79]....
        /*07b0*/ 	.word	0x0000d460
        /*07b4*/ 	.word	0x00000004
        /*07b8*/ 	.word	0x0001f848
        /*07bc*/ 	.short	0x010a
        /*07be*/ 	.byte	0xff
	.zero		1


	//   ....[80]....
        /*07c0*/ 	.word	0x0000d4c0
        /*07c4*/ 	.word	0x00000004
        /*07c8*/ 	.word	0x0001f810
        /*07cc*/ 	.short	0x010a
        /*07ce*/ 	.byte	0xff
	.zero		1


	//   ....[81]....
        /*07d0*/ 	.word	0x0000d520
        /*07d4*/ 	.word	0x00000004
        /*07d8*/ 	.word	0x0001f838
        /*07dc*/ 	.short	0x010a
        /*07de*/ 	.byte	0xff
	.zero		1


	//   ....[82]....
        /*07e0*/ 	.word	0x0000d580
        /*07e4*/ 	.word	0x00000008
        /*07e8*/ 	.word	0x0001f828
        /*07ec*/ 	.short	0x010a
        /*07ee*/ 	.byte	0xff
	.zero		1


	//   ....[83]....
        /*07f0*/ 	.word	0x0000d5e0
        /*07f4*/ 	.word	0x00000008
        /*07f8*/ 	.word	0x0001f848
        /*07fc*/ 	.short	0x010a
        /*07fe*/ 	.byte	0xff
	.zero		1


	//   ....[84]....
        /*0800*/ 	.word	0x0000d640
        /*0804*/ 	.word	0x00000000
        /*0808*/ 	.word	0x0001f800
        /*080c*/ 	.short	0x010a
        /*080e*/ 	.byte	0xff
	.zero		1


	//   ....[85]....
        /*0810*/ 	.word	0x0000d6a0
        /*0814*/ 	.word	0x00000005
        /*0818*/ 	.word	0x0001f858
        /*081c*/ 	.short	0x010a
        /*081e*/ 	.byte	0xff
	.zero		1


	//   ....[86]....
        /*0820*/ 	.word	0x0000d700
        /*0824*/ 	.word	0x00000000
        /*0828*/ 	.word	0x0001f820
        /*082c*/ 	.short	0x010a
        /*082e*/ 	.byte	0xff
	.zero		1


	//   ....[87]....
        /*0830*/ 	.word	0x0000d760
        /*0834*/ 	.word	0x00000000
        /*0838*/ 	.word	0x0001f868
        /*083c*/ 	.short	0x010a
        /*083e*/ 	.byte	0xff
	.zero		1


	//   ....[88]....
        /*0840*/ 	.word	0x0000d7c0
        /*0844*/ 	.word	0x00000004
        /*0848*/ 	.word	0x0001f878
        /*084c*/ 	.short	0x010a
        /*084e*/ 	.byte	0xff
	.zero		1


	//   ....[89]....
        /*0850*/ 	.word	0x0000d820
        /*0854*/ 	.word	0x00000004
        /*0858*/ 	.word	0x0001f880
        /*085c*/ 	.short	0x010a
        /*085e*/ 	.byte	0xff
	.zero		1


	//   ....[90]....
        /*0860*/ 	.word	0x0000d880
        /*0864*/ 	.word	0x00000000
        /*0868*/ 	.word	0x0001f800
        /*086c*/ 	.short	0x010a
        /*086e*/ 	.byte	0xff
	.zero		1


	//   ....[91]....
        /*0870*/ 	.word	0x0000d8e0
        /*0874*/ 	.word	0x00000002
        /*0878*/ 	.word	0x0001f858
        /*087c*/ 	.short	0x010a
        /*087e*/ 	.byte	0xff
	.zero		1


	//   ....[92]....
        /*0880*/ 	.word	0x0000d940
        /*0884*/ 	.word	0x00000000
        /*0888*/ 	.word	0x0001f890
        /*088c*/ 	.short	0x010a
        /*088e*/ 	.byte	0xff
	.zero		1


	//   ....[93]....
        /*0890*/ 	.word	0x0000d9a0
        /*0894*/ 	.word	0x00000004
        /*0898*/ 	.word	0x0001f868
        /*089c*/ 	.short	0x010a
        /*089e*/ 	.byte	0xff
	.zero		1


	//   ....[94]....
        /*08a0*/ 	.word	0x0000da00
        /*08a4*/ 	.word	0x00000000
        /*08a8*/ 	.word	0x0001f878
        /*08ac*/ 	.short	0x010a
        /*08ae*/ 	.byte	0xff
	.zero		1


	//   ....[95]....
        /*08b0*/ 	.word	0x0000da60
        /*08b4*/ 	.word	0x00000004
        /*08b8*/ 	.word	0x0001f820
        /*08bc*/ 	.short	0x010a
        /*08be*/ 	.byte	0xff
	.zero		1


	//   ....[96]....
        /*08c0*/ 	.word	0x0000dac0
        /*08c4*/ 	.word	0x00000004
        /*08c8*/ 	.word	0x0001f880
        /*08cc*/ 	.short	0x010a
        /*08ce*/ 	.byte	0xff
	.zero		1


	//   ....[97]....
        /*08d0*/ 	.word	0x0000db20
        /*08d4*/ 	.word	0x00000000
        /*08d8*/ 	.word	0x0001f8b0
        /*08dc*/ 	.short	0x010a
        /*08de*/ 	.byte	0xff
	.zero		1


	//   ....[98]....
        /*08e0*/ 	.word	0x0000db80
        /*08e4*/ 	.word	0x00000000
        /*08e8*/ 	.word	0x0001f8b8
        /*08ec*/ 	.short	0x010a
        /*08ee*/ 	.byte	0xff
	.zero		1


	//   ....[99]....
        /*08f0*/ 	.word	0x0000dbe0
        /*08f4*/ 	.word	0x00000000
        /*08f8*/ 	.word	0x0001f890
        /*08fc*/ 	.short	0x010a
        /*08fe*/ 	.byte	0xff
	.zero		1


	//   ....[100]....
        /*0900*/ 	.word	0x0000dc40
        /*0904*/ 	.word	0x00000004
        /*0908*/ 	.word	0x0001f870
        /*090c*/ 	.short	0x010a
        /*090e*/ 	.byte	0xff
	.zero		1


	//   ....[101]....
        /*0910*/ 	.word	0x0000dc90
        /*0914*/ 	.word	0x00000049
        /*0918*/ 	.word	0x0001f850
        /*091c*/ 	.short	0x010a
        /*091e*/ 	.byte	0xff
	.zero		1


	//   ....[102]....
        /*0920*/ 	.word	0x0000dce0
        /*0924*/ 	.word	0x00000049
        /*0928*/ 	.word	0x0001f888
        /*092c*/ 	.short	0x010a
        /*092e*/ 	.byte	0xff
	.zero		1


	//   ....[103]....
        /*0930*/ 	.word	0x0000dd30
        /*0934*/ 	.word	0x00000049
        /*0938*/ 	.word	0x0001f830
        /*093c*/ 	.short	0x010a
        /*093e*/ 	.byte	0xff
	.zero		1


	//   ....[104]....
        /*0940*/ 	.word	0x0000dd80
        /*0944*/ 	.word	0x00000049
        /*0948*/ 	.word	0x0001f840
        /*094c*/ 	.short	0x010a
        /*094e*/ 	.byte	0xff
	.zero		1


	//   ....[105]....
        /*0950*/ 	.word	0x0000ddd0
        /*0954*/ 	.word	0x00000049
        /*0958*/ 	.word	0x0001f860
        /*095c*/ 	.short	0x010a
        /*095e*/ 	.byte	0xff
	.zero		1


	//   ....[106]....
        /*0960*/ 	.word	0x0000de20
        /*0964*/ 	.word	0x00000049
        /*0968*/ 	.word	0x0001f898
        /*096c*/ 	.short	0x010a
        /*096e*/ 	.byte	0xff
	.zero		1


	//   ....[107]....
        /*0970*/ 	.word	0x0000de80
        /*0974*/ 	.word	0x00000003
        /*0978*/ 	.word	0x0001f8a0
        /*097c*/ 	.short	0x010a
        /*097e*/ 	.byte	0xff
	.zero		1


	//   ....[108]....
        /*0980*/ 	.word	0x0000dee0
        /*0984*/ 	.word	0x00000002
        /*0988*/ 	.word	0x0001f8a8
        /*098c*/ 	.short	0x010a
        /*098e*/ 	.byte	0xff
	.zero		1


	//----- nvinfo : EIATTR_NUM_MBARRIERS
	.align		4
.L_53:
        /*0990*/ 	.byte	0x03, 0x38
        /*0992*/ 	.short	0x0018


	//----- nvinfo : EIATTR_EXIT_INSTR_OFFSETS
	.align		4
        /*0994*/ 	.byte	0x04, 0x1c
        /*0996*/ 	.short	(.L_55 - .L_54)


	//   ....[0]....
.L_54:
        /*0998*/ 	.word	0x00001130


	//   ....[1]....
        /*099c*/ 	.word	0x00002100


	//   ....[2]....
        /*09a0*/ 	.word	0x00003030


	//   ....[3]....
        /*09a4*/ 	.word	0x00003c80


	//   ....[4]....
        /*09a8*/ 	.word	0x000068b0


	//   ....[5]....
        /*09ac*/ 	.word	0x000068f0


	//   ....[6]....
        /*09b0*/ 	.word	0x00007580


	//   ....[7]....
        /*09b4*/ 	.word	0x000075b0


	//   ....[8]....
        /*09b8*/ 	.word	0x0000d060


	//   ....[9]....
        /*09bc*/ 	.word	0x0000d320


	//----- nvinfo : EIATTR_INDIRECT_BRANCH_TARGETS
	.align		4
.L_55:
        /*09c0*/ 	.byte	0x04, 0x34
        /*09c2*/ 	.short	(.L_57 - .L_56)


	//   ....[0]....
.L_56:
        /*09c4*/ 	.word	.L_x_290@srel
        /*09c8*/ 	.short	0x0
        /*09ca*/ 	.short	0x0
        /*09cc*/ 	.word	0x3
        /*09d0*/ 	.word	.L_x_291@srel
        /*09d4*/ 	.word	.L_x_292@srel
        /*09d8*/ 	.word	.L_x_293@srel


	//   ....[1]....
        /*09dc*/ 	.word	.L_x_294@srel
        /*09e0*/ 	.short	0x0
        /*09e2*/ 	.short	0x0
        /*09e4*/ 	.word	0x3
        /*09e8*/ 	.word	.L_x_161@srel
        /*09ec*/ 	.word	.L_x_146@srel
        /*09f0*/ 	.word	.L_x_293@srel


	//----- nvinfo : EIATTR_MAX_THREADS
	.align		4
.L_57:
        /*09f4*/ 	.byte	0x04, 0x05
        /*09f6*/ 	.short	(.L_59 - .L_58)
.L_58:
        /*09f8*/ 	.word	0x00000200
        /*09fc*/ 	.word	0x00000001
        /*0a00*/ 	.word	0x00000001


	//----- nvinfo : EIATTR_CRS_STACK_SIZE
	.align		4
.L_59:
        /*0a04*/ 	.byte	0x04, 0x1e
        /*0a06*/ 	.short	(.L_61 - .L_60)
.L_60:
        /*0a08*/ 	.word	0x00000000


	//----- nvinfo : EIATTR_CBANK_PARAM_SIZE
	.align		4
.L_61:
        /*0a0c*/ 	.byte	0x03, 0x19
        /*0a0e*/ 	.short	0x0680


	//----- nvinfo : EIATTR_PARAM_CBANK
	.align		4
        /*0a10*/ 	.byte	0x04, 0x0a
        /*0a12*/ 	.short	(.L_63 - .L_62)
	.align		4
.L_62:
        /*0a14*/ 	.word	index@(.nv.constant0._ZN7cutlass13device_kernelINS_4fmha6kernel36Sm100FmhaBwdKernelTmaWarpSpecializedIN4cute5tupleIJiiiiNS5_IJNS5_IJiiEEEiEEEEEENS_6half_tEfNS5_IJNS4_1CILi128EEESB_NSA_ILi48EEESC_EEENS1_10collective6NoMaskEEEEEvNT_6ParamsE)
        /*0a18*/ 	.short	0x0380
        /*0a1a*/ 	.short	0x0680


	//----- nvinfo : EIATTR_SW_WAR
	.align		4
.L_63:
        /*0a1c*/ 	.byte	0x04, 0x36
        /*0a1e*/ 	.short	(.L_65 - .L_64)
.L_64:
        /*0a20*/ 	.word	0x00000008
.L_65:


//--------------------- .nv.callgraph             --------------------------
	.section	.nv.callgraph,"",@"SHT_CUDA_CALLGRAPH"
	.align	4
	.sectionentsize	8
	.align		4
        /*0000*/ 	.word	0x00000000
	.align		4
        /*0004*/ 	.word	0xffffffff
	.align		4
        /*0008*/ 	.word	index@(_ZN7cutlass13device_kernelINS_4fmha6kernel36Sm100FmhaBwdKernelTmaWarpSpecializedIN4cute5tupleIJiiiiNS5_IJNS5_IJiiEEEiEEEEEENS_6half_tEfNS5_IJNS4_1CILi128EEESB_NSA_ILi48EEESC_EEENS1_10collective6NoMaskEEEEEvNT_6ParamsE)
	.align		4
        /*000c*/ 	.word	index@(__assertfail)
	.align		4
        /*0010*/ 	.word	0x00000000
	.align		4
        /*0014*/ 	.word	0xfffffffe
	.align		4
        /*0018*/ 	.word	0x00000000
	.align		4
        /*001c*/ 	.word	0xfffffffd
	.align		4
        /*0020*/ 	.word	0x00000000
	.align		4
        /*0024*/ 	.word	0xfffffffc


//--------------------- .nv.constant4             --------------------------
	.section	.nv.constant4,"a",@progbits
	.align	8
	.align		8
.nv.constant4:
        /*0000*/ 	.dword	__assertfail
	.align		8
        /*0008*/ 	.dword	__unnamed_1
	.align		8
        /*0010*/ 	.dword	__unnamed_2
	.align		8
        /*0018*/ 	.dword	__unnamed_3
	.align		8
        /*0020*/ 	.dword	__unnamed_4
	.align		8
        /*0028*/ 	.dword	_ZN39_INTERNAL_535aec28_4_k_cu_2b310513_39324cuda3std3__45__cpo5beginE
	.align		8
        /*0030*/ 	.dword	_ZN39_INTERNAL_535aec28_4_k_cu_2b310513_39324cuda3std3__45__cpo3endE
	.align		8
        /*0038*/ 	.dword	_ZN39_INTERNAL_535aec28_4_k_cu_2b310513_39324cuda3std3__45__cpo6cbeginE
	.align		8
        /*0040*/ 	.dword	_ZN39_INTERNAL_535aec28_4_k_cu_2b310513_39324cuda3std3__45__cpo4cendE
	.align		8
        /*0048*/ 	.dword	_ZN39_INTERNAL_535aec28_4_k_cu_2b310513_39324cuda3std3__441_GLOBAL__N__535aec28_4_k_cu_2b310513_39326ignoreE
	.align		8
        /*0050*/ 	.dword	_ZN39_INTERNAL_535aec28_4_k_cu_2b310513_39324cuda3std3__419piecewise_constructE
	.align		8
        /*0058*/ 	.dword	_ZN39_INTERNAL_535aec28_4_k_cu_2b310513_39324cuda3std3__48in_placeE
	.align		8
        /*0060*/ 	.dword	_ZN39_INTERNAL_535aec28_4_k_cu_2b310513_39324cuda3std6ranges3__45__cpo4swapE
	.align		8
        /*0068*/ 	.dword	_ZN39_INTERNAL_535aec28_4_k_cu_2b310513_39324cuda3std6ranges3__45__cpo9iter_moveE
	.align		8
        /*0070*/ 	.dword	_ZN39_INTERNAL_535aec28_4_k_cu_2b310513_39324cute7productE
	.align		8
        /*0078*/ 	.dword	_ZN39_INTERNAL_535aec28_4_k_cu_2b310513_39324cute1_E
	.align		8
        /*0080*/ 	.dword	$str$23
	.align		8
        /*0088*/ 	.dword	$str$24
	.align		8
        /*0090*/ 	.dword	$str$25
	.align		8
        /*0098*/ 	.dword	$str$26


//--------------------- .nv.constant2._ZN7cutlass13device_kernelINS_4fmha6kernel36Sm100FmhaBwdKernelTmaWarpSpecializedIN4cute5tupleIJiiiiNS5_IJNS5_IJiiEEEiEEEEEENS_6half_tEfNS5_IJNS4_1CILi128EEESB_NSA_ILi48EEESC_EEENS1_10collective6NoMaskEEEEEvNT_6ParamsE --------------------------
	.section	.nv.constant2._ZN7cutlass13device_kernelINS_4fmha6kernel36Sm100FmhaBwdKernelTmaWarpSpecializedIN4cute5tupleIJiiiiNS5_IJNS5_IJiiEEEiEEEEEENS_6half_tEfNS5_IJNS4_1CILi128EEESB_NSA_ILi48EEESC_EEENS1_10collective6NoMaskEEEEEvNT_6ParamsE,"a",@progbits
	.sectionflags	@""
	.align	4
.nv.constant2._ZN7cutlass13device_kernelINS_4fmha6kernel36Sm100FmhaBwdKernelTmaWarpSpecializedIN4cute5tupleIJiiiiNS5_IJNS5_IJiiEEEiEEEEEENS_6half_tEfNS5_IJNS4_1CILi128EEESB_NSA_ILi48EEESC_EEENS1_10collective6NoMaskEEEEEvNT_6ParamsE:
        /*0000*/ 	.byte	0x90, 0x21, 0x00, 0x00, 0x90, 0x3c, 0x00, 0x00, 0x90, 0x75, 0x00, 0x00, 0xc0, 0x75, 0x00, 0x00
        /*0010*/ 	.byte	0x60, 0x69, 0x00, 0x00, 0x90, 0x75, 0x00, 0x00


//--------------------- .text._ZN7cutlass13device_kernelINS_4fmha6kernel36Sm100FmhaBwdKernelTmaWarpSpecializedIN4cute5tupleIJiiiiNS5_IJNS5_IJiiEEEiEEEEEENS_6half_tEfNS5_IJNS4_1CILi128EEESB_NSA_ILi48EEESC_EEENS1_10collective6NoMaskEEEEEvNT_6ParamsE --------------------------
	.section	.text._ZN7cutlass13device_kernelINS_4fmha6kernel36Sm100FmhaBwdKernelTmaWarpSpecializedIN4cute5tupleIJiiiiNS5_IJNS5_IJiiEEEiEEEEEENS_6half_tEfNS5_IJNS4_1CILi128EEESB_NSA_ILi48EEESC_EEENS1_10collective6NoMaskEEEEEvNT_6ParamsE,"ax",@progbits
	.align	128
.text._ZN7cutlass13device_kernelINS_4fmha6kernel36Sm100FmhaBwdKernelTmaWarpSpecializedIN4cute5tupleIJiiiiNS5_IJNS5_IJiiEEEiEEEEEENS_6half_tEfNS5_IJNS4_1CILi128EEESB_NSA_ILi48EEESC_EEENS1_10collective6NoMaskEEEEEvNT_6ParamsE:
        .type           _ZN7cutlass13device_kernelINS_4fmha6kernel36Sm100FmhaBwdKernelTmaWarpSpecializedIN4cute5tupleIJiiiiNS5_IJNS5_IJiiEEEiEEEEEENS_6half_tEfNS5_IJNS4_1CILi128EEESB_NSA_ILi48EEESC_EEENS1_10collective6NoMaskEEEEEvNT_6ParamsE,@function
        .size           _ZN7cutlass13device_kernelINS_4fmha6kernel36Sm100FmhaBwdKernelTmaWarpSpecializedIN4cute5tupleIJiiiiNS5_IJNS5_IJiiEEEiEEEEEENS_6half_tEfNS5_IJNS4_1CILi128EEESB_NSA_ILi48EEESC_EEENS1_10collective6NoMaskEEEEEvNT_6ParamsE,(.L_x_298 - _ZN7cutlass13device_kernelINS_4fmha6kernel36Sm100FmhaBwdKernelTmaWarpSpecializedIN4cute5tupleIJiiiiNS5_IJNS5_IJiiEEEiEEEEEENS_6half_tEfNS5_IJNS4_1CILi128EEESB_NSA_ILi48EEESC_EEENS1_10collective6NoMaskEEEEEvNT_6ParamsE)
        .other          _ZN7cutlass13device_kernelINS_4fmha6kernel36Sm100FmhaBwdKernelTmaWarpSpecializedIN4cute5tupleIJiiiiNS5_IJNS5_IJiiEEEiEEEEEENS_6half_tEfNS5_IJNS4_1CILi128EEESB_NSA_ILi48EEESC_EEENS1_10collective6NoMaskEEEEEvNT_6ParamsE,@"STO_CUDA_ENTRY STV_DEFAULT"
_ZN7cutlass13device_kernelINS_4fmha6kernel36Sm100FmhaBwdKernelTmaWarpSpecializedIN4cute5tupleIJiiiiNS5_IJNS5_IJiiEEEiEEEEEENS_6half_tEfNS5_IJNS4_1CILi128EEESB_NSA_ILi48EEESC_EEENS1_10collective6NoMaskEEEEEvNT_6ParamsE:
[----:B------:R-:W1:Y:S02]  /*0000*/  LDC R1, c[0x0][0x37c] ;  /* 0x0000df00ff017b82 */ /* 0x000e640000000800 */
[----:B-1----:R-:W-:Y:S01]  /*0010*/  IADD3 R1, PT, PT, R1, -0x58, RZ ;  /* 0xffffffa801017810 */ /* 0x002fe20007ffe0ff */
[----:B------:R-:W1:Y:S01]  /*0020*/  S2R R16, SR_TID.X ;  /* 0x0000000000107919 */ /* 0x000e620000002100 */
[----:B------:R-:W-:Y:S01]  /*0030*/  IMAD.MOV.U32 R0, RZ, RZ, 0x33334444 ;  /* 0x33334444ff007424 */ /* 0x000fe200078e00ff */
[----:B------:R-:W-:Y:S01]  /*0040*/  ELECT P0, URZ, PT ;  /* 0x0000000000ff782f */ /* 0x000fe20003800000 */
[----:B------:R-:W-:Y:S01]  /*0050*/  BSSY.RECONVERGENT B0, `(.L_x_0) ;  /* 0x000002d000007945 */ /* 0x000fe20003800200 */
[----:B-1----:R-:W-:-:S05]  /*0060*/  SHF.R.U32.HI R4, RZ, 0x5, R16 ;  /* 0x00000005ff047819 */ /* 0x002fca0000011610 */
[----:B------:R-:W1:Y:S04]  /*0070*/  SHFL.IDX PT, R2, R4, RZ, 0x1f ;  /* 0x00001fff04027589 */ /* 0x000e6800000e0000 */
[----:B-1----:R1:W-:Y:S02]  /*0080*/  STL [R1+0x18], R2 ;  /* 0x0000180201007387 */ /* 0x0023e40000100800 */
[----:B-1----:R-:W-:-:S05]  /*0090*/  IMAD.SHL.U32 R2, R2, 0x4, RZ ;  /* 0x0000000402027824 */ /* 0x002fca00078e00ff */
[----:B------:R-:W-:Y:S01]  /*00a0*/  SHF.R.U64 R0, R0, R2, 0x123333 ;  /* 0x0012333300007419 */ /* 0x000fe20000001202 */
[----:B------:R-:W-:-:S03]  /*00b0*/  IMAD.MOV.U32 R2, RZ, RZ, R16 ;  /* 0x000000ffff027224 */ /* 0x000fc600078e0010 */
[----:B------:R-:W-:-:S04]  /*00c0*/  LOP3.LUT R3, R0, 0x7, RZ, 0xc0, !PT ;  /* 0x0000000700037812 */ /* 0x000fc800078ec0ff */
[----:B------:R-:W-:-:S04]  /*00d0*/  ISETP.NE.OR P1, PT, R3, 0x1, !P0 ;  /* 0x000000010300780c */ /* 0x000fc80004725670 */
[----:B------:R-:W-:-:S09]  /*00e0*/  P2R R7, PR, RZ, 0x2 ;  /* 0x00000002ff077803 */ /* 0x000fd20000000000 */
[----:B------:R-:W-:Y:S05]  /*00f0*/  @P1 BRA `(.L_x_1) ;  /* 0x0000000000381947 */ /* 0x000fea0003800000 */
[----:B------:R-:W1:Y:S02]  /*0100*/  LDCU.64 UR4, c[0x0][0x348] ;  /* 0x00006900ff0477ac */ /* 0x000e640008000a00 */
[----:B-1----:R-:W-:Y:S02]  /*0110*/  UIADD3 UR10, UP3, UPT, UR4, 0x300, URZ ;  /* 0x00000300040a7890 */ /* 0x002fe4000ff7e0ff */
[----:B------:R-:W-:Y:S02]  /*0120*/  UIADD3 UR8, UP2, UPT, UR4, 0x100, URZ ;  /* 0x0000010004087890 */ /* 0x000fe4000ff5e0ff */
[----:B------:R-:W-:Y:S02]  /*0130*/  UIADD3 UR6, UP1, UPT, UR4, 0x200, URZ ;  /* 0x0000020004067890 */ /* 0x000fe4000ff3e0ff */
[----:B------:R-:W-:Y:S02]  /*0140*/  UIADD3 UR4, UP0, UPT, UR4, 0x400, URZ ;  /* 0x0000040004047890 */ /* 0x000fe4000ff1e0ff */
[----:B------:R-:W-:-:S02]  /*0150*/  UIADD3.X UR11, UPT, UPT, URZ, UR5, URZ, UP3, !UPT ;  /* 0x00000005ff0b7290 */ /* 0x000fc40009ffe4ff */
[----:B------:R-:W-:Y:S02]  /*0160*/  UIADD3.X UR9, UPT, UPT, URZ, UR5, URZ, UP2, !UPT ;  /* 0x00000005ff097290 */ /* 0x000fe400097fe4ff */
[----:B------:R-:W-:Y:S02]  /*0170*/  UIADD3.X UR7, UPT, UPT, URZ, UR5, URZ, UP1, !UPT ;  /* 0x00000005ff077290 */ /* 0x000fe40008ffe4ff */
[----:B------:R-:W-:-:S03]  /*0180*/  UIADD3.X UR5, UPT, UPT, URZ, UR5, URZ, UP0, !UPT ;  /* 0x00000005ff057290 */ /* 0x000fc600087fe4ff */
[----:B------:R1:W-:Y:S02]  /*0190*/  UTMACCTL.PF [UR10] ;  /* 0x000000000a0079b9 */ /* 0x0003e40008040000 */
[----:B------:R1:W-:Y:S02]  /*01a0*/  UTMACCTL.PF [UR8] ;  /* 0x00000000080079b9 */ /* 0x0003e40008040000 */
[----:B------:R1:W-:Y:S02]  /*01b0*/  UTMACCTL.PF [UR6] ;  /* 0x00000000060079b9 */ /* 0x0003e40008040000 */
[----:B------:R1:W-:Y:S02]  /*01c0*/  UTMACCTL.PF [UR4] ;  /* 0x00000000040079b9 */ /* 0x0003e40008040000 */
[----:B-1----:R-:W-:Y:S05]  /*01d0*/  BRA `(.L_x_2) ;  /* 0x0000000000247947 */ /* 0x002fea0003800000 */
.L_x_1:
[----:B------:R-:W-:-:S13]  /*01e0*/  ISETP.NE.AND P0, PT, R3, 0x2, PT ;  /* 0x000000020300780c */ /* 0x000fda0003f05270 */
[----:B------:R-:W-:Y:S05]  /*01f0*/  @!P0 BRA `(.L_x_3) ;  /* 0x0000000000348947 */ /* 0x000fea0003800000 */
[----:B------:R-:W-:Y:S02]  /*0200*/  ISETP.NE.AND P0, PT, R3, 0x1, PT ;  /* 0x000000010300780c */ /* 0x000fe40003f05270 */
[----:B------:R-:W-:Y:S02]  /*0210*/  PLOP3.LUT P1, PT, PT, PT, PT, 0x80, 0x8 ;  /* 0x000000000008781c */ /* 0x000fe40003f2f070 */
[----:B------:R-:W-:Y:S02]  /*0220*/  PLOP3.LUT P3, PT, PT, PT, PT, 0x80, 0x8 ;  /* 0x000000000008781c */ /* 0x000fe40003f6f070 */
[----:B------:R-:W-:Y:S02]  /*0230*/  PLOP3.LUT P2, PT, PT, PT, PT, 0x8, 0x80 ;  /* 0x000000000080781c */ /* 0x000fe40003f4e170 */
[----:B------:R-:W-:Y:S02]  /*0240*/  PLOP3.LUT P5, PT, PT, PT, PT, 0x80, 0x8 ;  /* 0x000000000008781c */ /* 0x000fe40003faf070 */
[----:B------:R-:W-:-:S03]  /*0250*/  P2R R6, PR, RZ, 0x2 ;  /* 0x00000002ff067803 */ /* 0x000fc60000000000 */
[----:B------:R-:W-:Y:S08]  /*0260*/  @P0 BRA `(.L_x_4) ;  /* 0x00000000002c0947 */ /* 0x000ff00003800000 */
.L_x_2:
[----:B------:R-:W-:Y:S02]  /*0270*/  PLOP3.LUT P0, PT, PT, PT, PT, 0x8, 0x80 ;  /* 0x000000000080781c */ /* 0x000fe40003f0e170 */
[----:B------:R-:W-:Y:S02]  /*0280*/  PLOP3.LUT P3, PT, PT, PT, PT, 0x80, 0x8 ;  /* 0x000000000008781c */ /* 0x000fe40003f6f070 */
[----:B------:R-:W-:Y:S02]  /*0290*/  PLOP3.LUT P2, PT, PT, PT, PT, 0x8, 0x80 ;  /* 0x000000000080781c */ /* 0x000fe40003f4e170 */
[----:B------:R-:W-:Y:S02]  /*02a0*/  PLOP3.LUT P5, PT, PT, PT, PT, 0x8, 0x80 ;  /* 0x000000000080781c */ /* 0x000fe40003fae170 */
[----:B------:R-:W-:Y:S01]  /*02b0*/  P2R R6, PR, RZ, 0x1 ;  /* 0x00000001ff067803 */ /* 0x000fe20000000000 */
[----:B------:R-:W-:Y:S05]  /*02c0*/  BRA `(.L_x_4) ;  /* 0x0000000000147947 */ /* 0x000fea0003800000 */
.L_x_3:
[----:B------:R-:W-:Y:S02]  /*02d0*/  PLOP3.LUT P0, PT, PT, PT, PT, 0x80, 0x8 ;  /* 0x000000000008781c */ /* 0x000fe40003f0f070 */
[----:B------:R-:W-:Y:S02]  /*02e0*/  PLOP3.LUT P3, PT, PT, PT, PT, 0x8, 0x80 ;  /* 0x000000000080781c */ /* 0x000fe40003f6e170 */
[----:B------:R-:W-:Y:S02]  /*02f0*/  PLOP3.LUT P2, PT, PT, PT, PT, 0x80, 0x8 ;  /* 0x000000000008781c */ /* 0x000fe40003f4f070 */
[----:B------:R-:W-:Y:S02]  /*0300*/  PLOP3.LUT P5, PT, PT, PT, PT, 0x8, 0x80 ;  /* 0x000000000080781c */ /* 0x000fe40003fae170 */
[----:B------:R-:W-:-:S11]  /*0310*/  P2R R6, PR, RZ, 0x1 ;  /* 0x00000001ff067803 */ /* 0x000fd60000000000 */
.L_x_4:
[----:B------:R-:W-:Y:S05]  /*0320*/  BSYNC.RECONVERGENT B0 ;  /* 0x0000000000007941 */ /* 0x000fea0003800200 */
.L_x_0:
[----:B------:R-:W1:Y:S01]  /*0330*/  SHFL.IDX PT, R0, R4, RZ, 0x1f ;  /* 0x00001fff04007589 */ /* 0x000e6200000e0000 */
[----:B------:R-:W-:Y:S02]  /*0340*/  ISETP.NE.AND P0, PT, R3, 0x2, PT ;  /* 0x000000020300780c */ /* 0x000fe40003f05270 */
[----:B-1----:R-:W-:-:S13]  /*0350*/  ISETP.NE.AND P1, PT, R0, RZ, PT ;  /* 0x000000ff0000720c */ /* 0x002fda0003f25270 */
[----:B------:R-:W-:Y:S05]  /*0360*/  @P1 BRA `(.L_x_5) ;  /* 0x0000000000381947 */ /* 0x000fea0003800000 */
[----:B------:R-:W1:Y:S01]  /*0370*/  S2UR UR4, SR_CgaCtaId ;  /* 0x00000000000479c3 */ /* 0x000e620000008800 */
[----:B------:R-:W-:Y:S01]  /*0380*/  UMOV UR5, 0x400 ;  /* 0x0000040000057882 */ /* 0x000fe20000000000 */
[----:B------:R-:W-:Y:S01]  /*0390*/  UMOV UR6, 0x1 ;  /* 0x0000000100067882 */ /* 0x000fe20000000000 */
[----:B------:R-:W-:Y:S01]  /*03a0*/  ELECT P1, URZ, PT ;  /* 0x0000000000ff782f */ /* 0x000fe20003820000 */
[----:B------:R-:W-:-:S04]  /*03b0*/  UIADD3 UR6, UPT, UPT, -UR6, 0x100000, URZ ;  /* 0x0010000006067890 */ /* 0x000fc8000fffe1ff */
[----:B------:R-:W-:Y:S02]  /*03c0*/  USHF.L.U32 UR7, UR6, 0xb, URZ ;  /* 0x0000000b06077899 */ /* 0x000fe400080006ff */
[----:B------:R-:W-:Y:S02]  /*03d0*/  USHF.L.U32 UR6, UR6, 0x1, URZ ;  /* 0x0000000106067899 */ /* 0x000fe400080006ff */
[----:B-1----:R-:W-:Y:S01]  /*03e0*/  ULEA UR4, UR4, UR5, 0x18 ;  /* 0x0000000504047291 */ /* 0x002fe2000f8ec0ff */
[----:B------:R-:W1:Y:S11]  /*03f0*/  FENCE.VIEW.ASYNC.S ;  /* 0x00000000000073c6 */ /* 0x000e760000000000 */
[----:B-1----:R1:W2:Y:S01]  /*0400*/  SYNCS.EXCH.64 URZ, [UR4+0x1f800], UR6 ;  /* 0x01f8000604ff75b2 */ /* 0x0022a20008000100 */
[----:B------:R1:W3:Y:S01]  /*0410*/  SYNCS.EXCH.64 URZ, [UR4+0x1f810], UR6 ;  /* 0x01f8100604ff75b2 */ /* 0x0002e20008000100 */
[----:B------:R1:W4:Y:S01]  /*0420*/  SYNCS.EXCH.64 URZ, [UR4+0x1f808], UR6 ;  /* 0x01f8080604ff75b2 */ /* 0x0003220008000100 */
[----:B------:R1:W1:Y:S01]  /*0430*/  SYNCS.EXCH.64 URZ, [UR4+0x1f818], UR6 ;  /* 0x01f8180604ff75b2 */ /* 0x0002620008000100 */
[----:B------:R-:W-:Y:S01]  /*0440*/  NOP ;  /* 0x0000000000007918 */ /* 0x000fe20000000000 */
.L_x_5:
[----:B------:R-:W-:Y:S01]  /*0450*/  NOP ;  /* 0x0000000000007918 */ /* 0x000fe20000000000 */
[----:B------:R-:W-:Y:S05]  /*0460*/  @!P0 BRA `(.L_x_6) ;  /* 0x0000000000288947 */ /* 0x000fea0003800000 */
[----:B------:R-:W-:Y:S01]  /*0470*/  ISETP.NE.AND P0, PT, R3, 0x1, PT ;  /* 0x000000010300780c */ /* 0x000fe20003f05270 */
[----:B------:R-:W-:Y:S02]  /*0480*/  UPLOP3.LUT UP0, UPT, UPT, UPT, UPT, 0x80, 0x8 ;  /* 0x000000000008789c */ /* 0x000fe40003f0f070 */
[----:B------:R-:W-:Y:S02]  /*0490*/  UPLOP3.LUT UP3, UPT, UPT, UPT, UPT, 0x40, 0x4 ;  /* 0x000000000004789c */ /* 0x000fe40003f6e870 */
[----:B------:R-:W-:Y:S02]  /*04a0*/  UPLOP3.LUT UP2, UPT, UPT, UPT, UPT, 0x80, 0x8 ;  /* 0x000000000008789c */ /* 0x000fe40003f4f070 */
[----:B------:R-:W-:-:S06]  /*04b0*/  UPLOP3.LUT UP1, UPT, UPT, UPT, UPT, 0x80, 0x8 ;  /* 0x000000000008789c */ /* 0x000fcc0003f2f070 */
[----:B------:R-:W-:Y:S05]  /*04c0*/  @P0 BRA `(.L_x_7) ;  /* 0x0000000000200947 */ /* 0x000fea0003800000 */
[----:B------:R-:W-:Y:S02]  /*04d0*/  UPLOP3.LUT UP3, UPT, UPT, UPT, UPT, 0x40, 0x4 ;  /* 0x000000000004789c */ /* 0x000fe40003f6e870 */
[----:B------:R-:W-:Y:S02]  /*04e0*/  UPLOP3.LUT UP2, UPT, UPT, UPT, UPT, 0x40, 0x4 ;  /* 0x000000000004789c */ /* 0x000fe40003f4e870 */
[----:B------:R-:W-:Y:S01]  /*04f0*/  UPLOP3.LUT UP1, UPT, UPT, UPT, UPT, 0x40, 0x4 ;  /* 0x000000000004789c */ /* 0x000fe20003f2e870 */
[----:B------:R-:W-:Y:S05]  /*0500*/  BRA `(.L_x_7) ;  /* 0x0000000000107947 */ /* 0x000fea0003800000 */
.L_x_6:
[----:B------:R-:W-:Y:S02]  /*0510*/  UPLOP3.LUT UP0, UPT, UPT, UPT, UPT, 0x40, 0x4 ;  /* 0x000000000004789c */ /* 0x000fe40003f0e870 */
[----:B------:R-:W-:Y:S02]  /*0520*/  UPLOP3.LUT UP3, UPT, UPT, UPT, UPT, 0x80, 0x8 ;  /* 0x000000000008789c */ /* 0x000fe40003f6f070 */
[----:B------:R-:W-:Y:S02]  /*0530*/  UPLOP3.LUT UP2, UPT, UPT, UPT, UPT, 0x40, 0x4 ;  /* 0x000000000004789c */ /* 0x000fe40003f4e870 */
[----:B------:R-:W-:Y:S02]  /*0540*/  UPLOP3.LUT UP1, UPT, UPT, UPT, UPT, 0x80, 0x8 ;  /* 0x000000000008789c */ /* 0x000fe40003f2f070 */
.L_x_7:
[----:B------:R-:W5:Y:S02]  /*0550*/  SHFL.IDX PT, R0, R4, RZ, 0x1f ;  /* 0x00001fff04007589 */ /* 0x000f6400000e0000 */
[----:B-----5:R-:W-:-:S13]  /*0560*/  ISETP.NE.AND P0, PT, R0, 0x1, PT ;  /* 0x000000010000780c */ /* 0x020fda0003f05270 */
[----:B------:R-:W-:Y:S05]  /*0570*/  @P0 BRA `(.L_x_8) ;  /* 0x0000000000300947 */ /* 0x000fea0003800000 */
[----:B-1----:R-:W1:Y:S01]  /*0580*/  S2UR UR4, SR_CgaCtaId ;  /* 0x00000000000479c3 */ /* 0x002e620000008800 */
[----:B------:R-:W-:Y:S01]  /*0590*/  UMOV UR6, 0x400 ;  /* 0x0000040000067882 */ /* 0x000fe20000000000 */
[----:B------:R-:W-:Y:S01]  /*05a0*/  UMOV UR5, 0x1 ;  /* 0x0000000100057882 */ /* 0x000fe20000000000 */
[----:B------:R-:W-:Y:S01]  /*05b0*/  ELECT P0, URZ, PT ;  /* 0x0000000000ff782f */ /* 0x000fe20003800000 */
[----:B-1----:R-:W-:Y:S02]  /*05c0*/  ULEA UR6, UR4, UR6, 0x18 ;  /* 0x0000000604067291 */ /* 0x002fe4000f8ec0ff */
[----:B------:R-:W-:-:S04]  /*05d0*/  UIADD3 UR4, UPT, UPT, -UR5, 0x100000, URZ ;  /* 0x0010000005047890 */ /* 0x000fc8000fffe1ff */
[----:B------:R-:W-:Y:S02]  /*05e0*/  USHF.L.U32 UR5, UR4, 0xb, URZ ;  /* 0x0000000b04057899 */ /* 0x000fe400080006ff */
[----:B------:R-:W-:Y:S01]  /*05f0*/  USHF.L.U32 UR4, UR4, 0x1, URZ ;  /* 0x0000000104047899 */ /* 0x000fe200080006ff */
[----:B------:R-:W1:Y:S11]  /*0600*/  FENCE.VIEW.ASYNC.S ;  /* 0x00000000000073c6 */ /* 0x000e760000000000 */
[----:B-1----:R1:W1:Y:S01]  /*0610*/  SYNCS.EXCH.64 URZ, [UR6+0x1f820], UR4 ;  /* 0x01f8200406ff75b2 */ /* 0x0022620008000100 */
[----:B------:R1:W1:Y:S01]  /*0620*/  SYNCS.EXCH.64 URZ, [UR6+0x1f828], UR4 ;  /* 0x01f8280406ff75b2 */ /* 0x0002620008000100 */
[----:B------:R-:W-:Y:S01]  /*0630*/  NOP ;  /* 0x0000000000007918 */ /* 0x000fe20000000000 */
.L_x_8:
[----:B------:R-:W5:Y:S01]  /*0640*/  SHFL.IDX PT, R0, R4, RZ, 0x1f ;  /* 0x00001fff04007589 */ /* 0x000f6200000e0000 */
[----:B------:R-:W-:Y:S01]  /*0650*/  NOP ;  /* 0x0000000000007918 */ /* 0x000fe20000000000 */
[----:B-----5:R-:W-:-:S13]  /*0660*/  ISETP.NE.AND P0, PT, R0, 0x2, PT ;  /* 0x000000020000780c */ /* 0x020fda0003f05270 */
[----:B------:R-:W-:Y:S05]  /*0670*/  @P0 BRA `(.L_x_9) ;  /* 0x0000000000400947 */ /* 0x000fea0003800000 */
[----:B-1----:R-:W1:Y:S01]  /*0680*/  S2UR UR4, SR_CgaCtaId ;  /* 0x00000000000479c3 */ /* 0x002e620000008800 */
[----:B------:R-:W-:Y:S01]  /*0690*/  UMOV UR5, 0x400 ;  /* 0x0000040000057882 */ /* 0x000fe20000000000 */
[----:B------:R-:W-:Y:S01]  /*06a0*/  UMOV UR8, 0x20 ;  /* 0x0000002000087882 */ /* 0x000fe20000000000 */
[----:B------:R-:W-:Y:S01]  /*06b0*/  UMOV UR6, 0x100 ;  /* 0x0000010000067882 */ /* 0x000fe20000000000 */
[----:B------:R-:W-:-:S04]  /*06c0*/  UIADD3 UR8, UPT, UPT, -UR8, 0x100000, URZ ;  /* 0x0010000008087890 */ /* 0x000fc8000fffe1ff */
[----:B------:R-:W-:Y:S02]  /*06d0*/  USHF.L.U32 UR9, UR8, 0xb, URZ ;  /* 0x0000000b08097899 */ /* 0x000fe400080006ff */
[----:B------:R-:W-:Y:S02]  /*06e0*/  USHF.L.U32 UR8, UR8, 0x1, URZ ;  /* 0x0000000108087899 */ /* 0x000fe400080006ff */
[----:B------:R-:W-:-:S04]  /*06f0*/  UIADD3 UR6, UPT, UPT, -UR6, 0x100000, URZ ;  /* 0x0010000006067890 */ /* 0x000fc8000fffe1ff */
[----:B------:R-:W-:Y:S02]  /*0700*/  USHF.L.U32 UR7, UR6, 0xb, URZ ;  /* 0x0000000b06077899 */ /* 0x000fe400080006ff */
[----:B------:R-:W-:Y:S01]  /*0710*/  USHF.L.U32 UR6, UR6, 0x1, URZ ;  /* 0x0000000106067899 */ /* 0x000fe200080006ff */
[----:B------:R-:W-:Y:S01]  /*0720*/  ELECT P0, URZ, PT ;  /* 0x0000000000ff782f */ /* 0x000fe20003800000 */
[----:B-1----:R-:W-:Y:S01]  /*0730*/  ULEA UR4, UR4, UR5, 0x18 ;  /* 0x0000000504047291 */ /* 0x002fe2000f8ec0ff */
[----:B------:R-:W1:Y:S11]  /*0740*/  FENCE.VIEW.ASYNC.S ;  /* 0x00000000000073c6 */ /* 0x000e760000000000 */
[----:B-1----:R1:W1:Y:S01]  /*0750*/  SYNCS.EXCH.64 URZ, [UR4+0x1f830], UR8 ;  /* 0x01f8300804ff75b2 */ /* 0x0022620008000100 */
[----:B------:R1:W1:Y:S01]  /*0760*/  SYNCS.EXCH.64 URZ, [UR4+0x1f838], UR6 ;  /* 0x01f8380604ff75b2 */ /* 0x0002620008000100 */
[----:B------:R-:W-:Y:S01]  /*0770*/  NOP ;  /* 0x0000000000007918 */ /* 0x000fe20000000000 */
.L_x_9:
        /* <DEDUP_REMOVED lines=20> */
.L_x_10:
        /* <DEDUP_REMOVED lines=20> */
.L_x_11:
        /* <DEDUP_REMOVED lines=20> */
.L_x_12:
        /* <DEDUP_REMOVED lines=20> */
.L_x_13:
        /* <DEDUP_REMOVED lines=20> */
.L_x_14:
        /* <DEDUP_REMOVED lines=20> */
.L_x_15:
        /* <DEDUP_REMOVED lines=19> */
[----:B------:R1:W1:Y:S01]  /*1030*/  SYNCS.EXCH.64 URZ, [UR4+0x1f8a8], UR8 ;  /* 0x01f8a80804ff75b2 */ /* 0x0002620008000100 */
[----:B------:R1:W1:Y:S01]  /*1040*/  SYNCS.EXCH.64 URZ, [UR4+0x1f8b8], UR6 ;  /* 0x01f8b80604ff75b2 */ /* 0x0002620008000100 */
[----:B------:R-:W-:Y:S01]  /*1050*/  NOP ;  /* 0x0000000000007918 */ /* 0x000fe20000000000 */
.L_x_16:
[----:B------:R-:W-:Y:S01]  /*1060*/  NOP ;  /* 0x0000000000007918 */ /* 0x000fe20000000000 */
[----:B------:R-:W5:Y:S08]  /*1070*/  LDC.64 R4, c[0x0][0x380] ;  /* 0x0000e000ff047b82 */ /* 0x000f700000000a00 */
[----:B------:R-:W2:Y:S08]  /*1080*/  S2UR UR35, SR_CTAID.X ;  /* 0x00000000002379c3 */ /* 0x000eb00000002500 */
[----:B------:R-:W1:Y:S08]  /*1090*/  S2UR UR29, SR_CTAID.Y ;  /* 0x00000000001d79c3 */ /* 0x000e700000002600 */
[----:B------:R-:W1:Y:S01]  /*10a0*/  S2UR UR30, SR_CTAID.Z ;  /* 0x00000000001e79c3 */ /* 0x000e620000002700 */
[----:B-----5:R-:W-:-:S05]  /*10b0*/  VIADD R8, R4, 0x7f ;  /* 0x0000007f04087836 */ /* 0x020fca0000000000 */
[----:B------:R-:W-:Y:S01]  /*10c0*/  SHF.R.S32.HI R0, RZ, 0x1f, R8 ;  /* 0x0000001fff007819 */ /* 0x000fe20000011408 */
[----:B--2---:R-:W-:-:S03]  /*10d0*/  USHF.L.U32 UR35, UR35, 0x7, URZ ;  /* 0x0000000723237899 */ /* 0x004fc600080006ff */
[----:B------:R-:W-:Y:S01]  /*10e0*/  LEA.HI R0, R0, R8, RZ, 0x7 ;  /* 0x0000000800007211 */ /* 0x000fe200078f38ff */
[----:B-1-34-:R-:W-:Y:S08]  /*10f0*/  BAR.SYNC.DEFER_BLOCKING 0x0 ;  /* 0x0000000000007b1d */ /* 0x01aff00000010000 */
[----:B------:R-:W-:Y:S01]  /*1100*/  BAR.SYNC.DEFER_BLOCKING 0x0 ;  /* 0x0000000000007b1d */ /* 0x000fe20000010000 */
[----:B------:R-:W-:-:S02]  /*1110*/  ISETP.LE.U32.AND P0, PT, R5, UR35, PT ;  /* 0x0000002305007c0c */ /* 0x000fc4000bf03070 */
[----:B------:R-:W-:-:S11]  /*1120*/  SHF.R.S32.HI R0, RZ, 0x7, R0 ;  /* 0x00000007ff007819 */ /* 0x000fd60000011400 */
[----:B------:R-:W-:Y:S05]  /*1130*/  @P0 EXIT ;  /* 0x000000000000094d */ /* 0x000fea0003800000 */
[----:B------:R-:W1:Y:S01]  /*1140*/  LDCU UR4, c[0x0][0x390] ;  /* 0x00007200ff0477ac */ /* 0x000e620008000800 */
[----:B------:R-:W2:Y:S01]  /*1150*/  LDCU.64 UR38, c[0x0][0x358] ;  /* 0x00006b00ff2677ac */ /* 0x000ea20008000a00 */
[----:B-1----:R-:W-:-:S05]  /*1160*/  IMAD R77, R0, UR4, RZ ;  /* 0x00000004004d7c24 */ /* 0x002fca000f8e02ff */
[----:B------:R-:W-:-:S13]  /*1170*/  ISETP.GT.AND P0, PT, R77, RZ, PT ;  /* 0x000000ff4d00720c */ /* 0x000fda0003f04270 */
[----:B--2---:R-:W-:Y:S05]  /*1180*/  @P0 BRA `(.L_x_17) ;  /* 0x0000000c00e00947 */ /* 0x004fea0003800000 */
[----:B------:R-:W1:Y:S01]  /*1190*/  LDC R14, c[0x0][0x360] ;  /* 0x0000d800ff0e7b82 */ /* 0x000e620000000800 */
[----:B------:R-:W2:Y:S01]  /*11a0*/  LDCU.64 UR4, c[0x0][0x988] ;  /* 0x00013100ff0477ac */ /* 0x000ea20008000a00 */
[----:B------:R-:W-:Y:S01]  /*11b0*/  MOV R4, 0x12c0 ;  /* 0x000012c000047802 */ /* 0x000fe20000000f00 */
[----:B------:R-:W3:Y:S01]  /*11c0*/  LDCU.64 UR6, c[0x0][0x9a0] ;  /* 0x00013400ff0677ac */ /* 0x000ee20008000a00 */
[----:B------:R-:W4:Y:S01]  /*11d0*/  LDCU UR8, c[0x0][0x990] ;  /* 0x00013200ff0877ac */ /* 0x000f220008000800 */
[----:B------:R-:W5:Y:S01]  /*11e0*/  LDCU UR9, c[0x0][0x9a8] ;  /* 0x00013500ff0977ac */ /* 0x000f620008000800 */
[----:B--2---:R-:W-:Y:S02]  /*11f0*/  UIMAD UR5, UR29, UR5, URZ ;  /* 0x000000051d0572a4 */ /* 0x004fe4000f8e02ff */
[----:B---3--:R-:W-:Y:S01]  /*1200*/  UIMAD UR29, UR29, UR7, URZ ;  /* 0x000000071d1d72a4 */ /* 0x008fe2000f8e02ff */
[----:B-1----:R-:W-:Y:S01]  /*1210*/  IMAD.IADD R0, R2, 0x1, R14 ;  /* 0x0000000102007824 */ /* 0x002fe200078e020e */
[----:B------:R-:W-:Y:S01]  /*1220*/  UIMAD UR5, UR35, UR4, UR5 ;  /* 0x00000004230572a4 */ /* 0x000fe2000f8e0205 */
[----:B------:R-:W-:Y:S01]  /*1230*/  LOP3.LUT R6, R14, 0xffff, RZ, 0xc0, !PT ;  /* 0x0000ffff0e067812 */ /* 0x000fe200078ec0ff */
[----:B------:R-:W-:Y:S01]  /*1240*/  UIMAD UR29, UR35, UR6, UR29 ;  /* 0x00000006231d72a4 */ /* 0x000fe2000f8e021d */
[----:B------:R-:W-:Y:S01]  /*1250*/  IMAD.MOV R0, RZ, RZ, -R0 ;  /* 0x000000ffff007224 */ /* 0x000fe200078e0a00 */
[----:B----4-:R-:W-:-:S02]  /*1260*/  UIMAD UR5, UR30, UR8, UR5 ;  /* 0x000000081e0572a4 */ /* 0x010fc4000f8e0205 */
[----:B-----5:R-:W-:Y:S02]  /*1270*/  UIMAD UR30, UR30, UR9, UR29 ;  /* 0x000000091e1e72a4 */ /* 0x020fe4000f8e021d */
[----:B------:R-:W-:-:S05]  /*1280*/  PRMT R0, R0, 0x7710, RZ ;  /* 0x0000771000007816 */ /* 0x000fca00000000ff */
[----:B------:R-:W-:-:S05]  /*1290*/  VIADD R0, R0, 0x17ff ;  /* 0x000017ff00007836 */ /* 0x000fca0000000000 */
[----:B------:R-:W-:Y:S02]  /*12a0*/  LOP3.LUT R0, R0, 0xffff, RZ, 0xc0, !PT ;  /* 0x0000ffff00007812 */ /* 0x000fe400078ec0ff */
[----:B------:R-:W-:Y:S05]  /*12b0*/  CALL.REL.NOINC `($__internal_3_$__cuda_sm20_div_u16) ;  /* 0x000000cc00407944 */ /* 0x000fea0003c00000 */
[----:B------:R-:W-:Y:S01]  /*12c0*/  LOP3.LUT R16, R16, 0x3, RZ, 0xc0, !PT ;  /* 0x0000000310107812 */ /* 0x000fe200078ec0ff */
[----:B------:R-:W1:Y:S01]  /*12d0*/  LDCU UR4, c[0x0][0x388] ;  /* 0x00007100ff0477ac */ /* 0x000e620008000800 */
[----:B------:R-:W-:Y:S01]  /*12e0*/  BSSY.RECONVERGENT B1, `(.L_x_18) ;  /* 0x000001d000017945 */ /* 0x000fe20003800200 */
[----:B------:R-:W-:Y:S01]  /*12f0*/  IMAD.MOV.U32 R6, RZ, RZ, R2 ;  /* 0x000000ffff067224 */ /* 0x000fe200078e0002 */
[----:B------:R-:W-:-:S13]  /*1300*/  ISETP.NE.AND P0, PT, R16, 0x2, PT ;  /* 0x000000021000780c */ /* 0x000fda0003f05270 */
[----:B------:R-:W-:Y:S05]  /*1310*/  @!P0 BRA `(.L_x_19) ;  /* 0x0000000000648947 */ /* 0x000fea0003800000 */
[----:B------:R-:W2:Y:S01]  /*1320*/  LDC R5, c[0x0][0x384] ;  /* 0x0000e100ff057b82 */ /* 0x000ea20000000800 */
[----:B------:R-:W-:Y:S01]  /*1330*/  HFMA2 R7, -RZ, RZ, 0, 0 ;  /* 0x00000000ff077431 */ /* 0x000fe200000001ff */
[----:B------:R-:W-:-:S07]  /*1340*/  MOV R6, R2 ;  /* 0x0000000200067202 */ /* 0x000fce0000000f00 */
.L_x_22:
[----:B------:R-:W-:Y:S01]  /*1350*/  LOP3.LUT R3, R6, 0x7f, RZ, 0xc0, !PT ;  /* 0x0000007f06037812 */ /* 0x000fe200078ec0ff */
[----:B------:R-:W-:Y:S01]  /*1360*/  VIADD R7, R7, 0x1 ;  /* 0x0000000107077836 */ /* 0x000fe20000000000 */
[----:B------:R-:W-:Y:S03]  /*1370*/  BSSY.RECONVERGENT B0, `(.L_x_20) ;  /* 0x0000011000007945 */ /* 0x000fe60003800200 */
[----:B------:R-:W-:Y:S01]  /*1380*/  VIADD R4, R3, UR35 ;  /* 0x0000002303047c36 */ /* 0x000fe20008000000 */
[----:B------:R-:W-:Y:S04]  /*1390*/  LOP3.LUT R0, R7, R16, RZ, 0x3c, !PT ;  /* 0x0000001007007212 */ /* 0x000fe800078e3cff */
[----:B--2---:R-:W-:Y:S02]  /*13a0*/  ISETP.GE.U32.AND P0, PT, R4, R5, PT ;  /* 0x000000050400720c */ /* 0x004fe40003f06070 */
[----:B------:R-:W-:Y:S11]  /*13b0*/  ISETP.NE.AND P2, PT, R0, 0x2, PT ;  /* 0x000000020000780c */ /* 0x000ff60003f45270 */
[----:B------:R-:W-:Y:S05]  /*13c0*/  @P0 BRA `(.L_x_21) ;  /* 0x00000000002c0947 */ /* 0x000fea0003800000 */
[----:B------:R-:W-:Y:S04]  /*13d0*/  SHF.R.U32.HI R0, RZ, 0x7, R6 ;  /* 0x00000007ff007819 */ /* 0x000fe80000011606 */
[----:B-1----:R-:W-:Y:S11]  /*13e0*/  ISETP.GE.AND P0, PT, R0, UR4, PT ;  /* 0x0000000400007c0c */ /* 0x002ff6000bf06270 */
[----:B------:R-:W-:Y:S02]  /*13f0*/  @!UPT UIADD3 URZ, UPT, UPT, URZ, URZ, URZ ;  /* 0x000000fffffff290 */ /* 0x000fe4000fffe0ff */
[----:B------:R-:W1:Y:S08]  /*1400*/  @!P0 LDC R4, c[0x0][0x988] ;  /* 0x00026200ff048b82 */ /* 0x000e700000000800 */
[----:B------:R-:W2:Y:S01]  /*1410*/  @!P0 LDC.64 R8, c[0x0][0x980] ;  /* 0x00026000ff088b82 */ /* 0x000ea20000000a00 */
[----:B-1----:R-:W-:Y:S05]  /*1420*/  @!P0 IMAD R0, R3, R4, R0 ;  /* 0x0000000403008224 */ /* 0x002fea00078e0200 */
[C---:B------:R-:W-:Y:S04]  /*1430*/  @!P0 IADD3 R3, P1, PT, R0.reuse, UR5, RZ ;  /* 0x0000000500038c10 */ /* 0x040fe8000ff3e0ff */
[----:B------:R-:W-:Y:S02]  /*1440*/  @!P0 LEA.HI.X.SX32 R0, R0, RZ, 0x1, P1 ;  /* 0x000000ff00008211 */ /* 0x000fe400008f0eff */
[C---:B--2---:R-:W-:Y:S04]  /*1450*/  @!P0 LEA R8, P1, R3.reuse, R8, 0x1 ;  /* 0x0000000803088211 */ /* 0x044fe800078208ff */
[----:B------:R-:W-:Y:S05]  /*1460*/  @!P0 LEA.HI.X R9, R3, R9, R0, 0x1, P1 ;  /* 0x0000000903098211 */ /* 0x000fea00008f0c00 */
[----:B------:R2:W-:Y:S04]  /*1470*/  @!P0 STG.E.U16 desc[UR38][R8.64], RZ ;  /* 0x000000ff08008986 */ /* 0x0005e8000c101526 */
.L_x_21:
[----:B-1----:R-:W-:Y:S05]  /*1480*/  BSYNC.RECONVERGENT B0 ;  /* 0x0000000000007941 */ /* 0x002fea0003800200 */
.L_x_20:
[----:B------:R-:W-:Y:S01]  /*1490*/  IADD3 R6, PT, PT, R14, R6, RZ ;  /* 0x000000060e067210 */ /* 0x000fe20007ffe0ff */
[----:B------:R-:W-:Y:S06]  /*14a0*/  @P2 BRA `(.L_x_22) ;  /* 0xfffffffc00a82947 */ /* 0x000fec000383ffff */
.L_x_19:
[----:B-1----:R-:W-:Y:S05]  /*14b0*/  BSYNC.RECONVERGENT B1 ;  /* 0x0000000000017941 */ /* 0x002fea0003800200 */
.L_x_18:
[----:B------:R-:W1:Y:S01]  /*14c0*/  LDC R17, c[0x0][0x384] ;  /* 0x0000e100ff117b82 */ /* 0x000e620000000800 */
[----:B------:R-:W-:Y:S01]  /*14d0*/  BSSY.RECONVERGENT B1, `(.L_x_23) ;  /* 0x0000052000017945 */ /* 0x000fe20003800200 */
[C---:B------:R-:W-:Y:S01]  /*14e0*/  LEA R5, R14.reuse, R6, 0x1 ;  /* 0x000000060e057211 */ /* 0x040fe200078e08ff */
[C---:B------:R-:W-:Y:S01]  /*14f0*/  IMAD R4, R14.reuse, 0x3, R6 ;  /* 0x000000030e047824 */ /* 0x040fe200078e0206 */
[----:B------:R-:W-:Y:S01]  /*1500*/  SHF.L.U32 R15, R14, 0x2, RZ ;  /* 0x000000020e0f7819 */ /* 0x000fe200000006ff */
[----:B------:R-:W3:Y:S01]  /*1510*/  LDCU UR4, c[0x0][0x388] ;  /* 0x00007100ff0477ac */ /* 0x000ee20008000800 */
[----:B------:R-:W-:-:S07]  /*1520*/  IADD3 R3, PT, PT, R6, R14, RZ ;  /* 0x0000000e06037210 */ /* 0x000fce0007ffe0ff */
.L_x_32:
[----:B------:R-:W-:Y:S01]  /*1530*/  LOP3.LUT R7, R6, 0x7f, RZ, 0xc0, !PT ;  /* 0x0000007f06077812 */ /* 0x000fe200078ec0ff */
[----:B------:R-:W-:Y:S01]  /*1540*/  BSSY.RECONVERGENT B0, `(.L_x_24) ;  /* 0x0000018000007945 */ /* 0x000fe20003800200 */
[----:B--234-:R-:W-:Y:S02]  /*1550*/  LOP3.LUT R9, R3, 0x7f, RZ, 0xc0, !PT ;  /* 0x0000007f03097812 */ /* 0x01cfe400078ec0ff */
[----:B------:R-:W-:Y:S01]  /*1560*/  LOP3.LUT R10, R5, 0x7f, RZ, 0xc0, !PT ;  /* 0x0000007f050a7812 */ /* 0x000fe200078ec0ff */
[----:B-1----:R-:W-:Y:S01]  /*1570*/  VIADD R13, R7, UR35 ;  /* 0x00000023070d7c36 */ /* 0x002fe20008000000 */
[----:B------:R-:W-:Y:S01]  /*1580*/  LOP3.LUT R11, R4, 0x7f, RZ, 0xc0, !PT ;  /* 0x0000007f040b7812 */ /* 0x000fe200078ec0ff */
[----:B------:R-:W-:Y:S02]  /*1590*/  VIADD R12, R9, UR35 ;  /* 0x00000023090c7c36 */ /* 0x000fe40008000000 */
[----:B------:R-:W-:Y:S01]  /*15a0*/  VIADD R8, R10, UR35 ;  /* 0x000000230a087c36 */ /* 0x000fe20008000000 */
[-C--:B-1----:R-:W-:Y:S01]  /*15b0*/  ISETP.GE.U32.AND P0, PT, R13, R17.reuse, PT ;  /* 0x000000110d00720c */ /* 0x082fe20003f06070 */
[----:B------:R-:W-:Y:S01]  /*15c0*/  VIADD R0, R11, UR35 ;  /* 0x000000230b007c36 */ /* 0x000fe20008000000 */
[-C--:B------:R-:W-:Y:S02]  /*15d0*/  ISETP.GE.U32.AND P4, PT, R12, R17.reuse, PT ;  /* 0x000000110c00720c */ /* 0x080fe40003f86070 */
[-C--:B------:R-:W-:Y:S02]  /*15e0*/  ISETP.GE.U32.AND P2, PT, R8, R17.reuse, PT ;  /* 0x000000110800720c */ /* 0x080fe40003f46070 */
[----:B------:R-:W-:Y:S07]  /*15f0*/  ISETP.GE.U32.AND P1, PT, R0, R17, PT ;  /* 0x000000110000720c */ /* 0x000fee0003f26070 */
[----:B------:R-:W-:Y:S06]  /*1600*/  @P0 BRA `(.L_x_25) ;  /* 0x00000000002c0947 */ /* 0x000fec0003800000 */
[----:B------:R-:W-:Y:S04]  /*1610*/  SHF.R.U32.HI R0, RZ, 0x7, R6 ;  /* 0x00000007ff007819 */ /* 0x000fe80000011606 */
[----:B---3--:R-:W-:Y:S11]  /*1620*/  ISETP.GE.AND P0, PT, R0, UR4, PT ;  /* 0x0000000400007c0c */ /* 0x008ff6000bf06270 */
        /* <DEDUP_REMOVED lines=9> */
.L_x_25:
[----:B---3--:R-:W-:Y:S05]  /*16c0*/  BSYNC.RECONVERGENT B0 ;  /* 0x0000000000007941 */ /* 0x008fea0003800200 */
.L_x_24:
[----:B------:R-:W-:Y:S04]  /*16d0*/  BSSY.RECONVERGENT B0, `(.L_x_26) ;  /* 0x000000d000007945 */ /* 0x000fe80003800200 */
[----:B------:R-:W-:Y:S05]  /*16e0*/  @P4 BRA `(.L_x_27) ;  /* 0x00000000002c4947 */ /* 0x000fea0003800000 */
[----:B------:R-:W-:Y:S04]  /*16f0*/  SHF.R.U32.HI R0, RZ, 0x7, R3 ;  /* 0x00000007ff007819 */ /* 0x000fe80000011603 */
[----:B------:R-:W-:Y:S11]  /*1700*/  ISETP.GE.AND P0, PT, R0, UR4, PT ;  /* 0x0000000400007c0c */ /* 0x000ff6000bf06270 */
[----:B------:R-:W-:Y:S02]  /*1710*/  @!UPT UIADD3 URZ, UPT, UPT, URZ, URZ, URZ ;  /* 0x000000fffffff290 */ /* 0x000fe4000fffe0ff */
[----:B------:R-:W2:Y:S08]  /*1720*/  @!P0 LDC R7, c[0x0][0x988] ;  /* 0x00026200ff078b82 */ /* 0x000eb00000000800 */
[----:B-1----:R-:W1:Y:S01]  /*1730*/  @!P0 LDC.64 R12, c[0x0][0x980] ;  /* 0x00026000ff0c8b82 */ /* 0x002e620000000a00 */
[----:B--2---:R-:W-:Y:S05]  /*1740*/  @!P0 IMAD R0, R9, R7, R0 ;  /* 0x0000000709008224 */ /* 0x004fea00078e0200 */
[C---:B------:R-:W-:Y:S04]  /*1750*/  @!P0 IADD3 R7, P3, PT, R0.reuse, UR5, RZ ;  /* 0x0000000500078c10 */ /* 0x040fe8000ff7e0ff */
[----:B------:R-:W-:Y:S02]  /*1760*/  @!P0 LEA.HI.X.SX32 R0, R0, RZ, 0x1, P3 ;  /* 0x000000ff00008211 */ /* 0x000fe400018f0eff */
[C---:B-1----:R-:W-:Y:S04]  /*1770*/  @!P0 LEA R12, P3, R7.reuse, R12, 0x1 ;  /* 0x0000000c070c8211 */ /* 0x042fe800078608ff */
[----:B------:R-:W-:Y:S05]  /*1780*/  @!P0 LEA.HI.X R13, R7, R13, R0, 0x1, P3 ;  /* 0x0000000d070d8211 */ /* 0x000fea00018f0c00 */
[----:B------:R2:W-:Y:S04]  /*1790*/  @!P0 STG.E.U16 desc[UR38][R12.64], RZ ;  /* 0x000000ff0c008986 */ /* 0x0005e8000c101526 */
.L_x_27:
[----:B------:R-:W-:Y:S05]  /*17a0*/  BSYNC.RECONVERGENT B0 ;  /* 0x0000000000007941 */ /* 0x000fea0003800200 */
.L_x_26:
[----:B------:R-:W-:Y:S04]  /*17b0*/  BSSY.RECONVERGENT B0, `(.L_x_28) ;  /* 0x000000d000007945 */ /* 0x000fe80003800200 */
[----:B------:R-:W-:Y:S05]  /*17c0*/  @P2 BRA `(.L_x_29) ;  /* 0x00000000002c2947 */ /* 0x000fea0003800000 */
[----:B------:R-:W-:Y:S04]  /*17d0*/  SHF.R.U32.HI R0, RZ, 0x7, R5 ;  /* 0x00000007ff007819 */ /* 0x000fe80000011605 */
[----:B------:R-:W-:Y:S11]  /*17e0*/  ISETP.GE.AND P0, PT, R0, UR4, PT ;  /* 0x0000000400007c0c */ /* 0x000ff6000bf06270 */
[----:B------:R-:W-:Y:S02]  /*17f0*/  @!UPT UIADD3 URZ, UPT, UPT, URZ, URZ, URZ ;  /* 0x000000fffffff290 */ /* 0x000fe4000fffe0ff */
[----:B------:R-:W3:Y:S08]  /*1800*/  @!P0 LDC R7, c[0x0][0x988] ;  /* 0x00026200ff078b82 */ /* 0x000ef00000000800 */
[----:B------:R-:W4:Y:S01]  /*1810*/  @!P0 LDC.64 R8, c[0x0][0x980] ;  /* 0x00026000ff088b82 */ /* 0x000f220000000a00 */
[----:B---3--:R-:W-:Y:S05]  /*1820*/  @!P0 IMAD R0, R10, R7, R0 ;  /* 0x000000070a008224 */ /* 0x008fea00078e0200 */
[C---:B------:R-:W-:Y:S04]  /*1830*/  @!P0 IADD3 R7, P2, PT, R0.reuse, UR5, RZ ;  /* 0x0000000500078c10 */ /* 0x040fe8000ff5e0ff */
[----:B------:R-:W-:Y:S02]  /*1840*/  @!P0 LEA.HI.X.SX32 R0, R0, RZ, 0x1, P2 ;  /* 0x000000ff00008211 */ /* 0x000fe400010f0eff */
[C---:B----4-:R-:W-:Y:S04]  /*1850*/  @!P0 LEA R8, P2, R7.reuse, R8, 0x1 ;  /* 0x0000000807088211 */ /* 0x050fe800078408ff */
[----:B------:R-:W-:Y:S05]  /*1860*/  @!P0 LEA.HI.X R9, R7, R9, R0, 0x1, P2 ;  /* 0x0000000907098211 */ /* 0x000fea00010f0c00 */
[----:B------:R3:W-:Y:S04]  /*1870*/  @!P0 STG.E.U16 desc[UR38][R8.64], RZ ;  /* 0x000000ff08008986 */ /* 0x0007e8000c101526 */
.L_x_29:
[----:B------:R-:W-:Y:S05]  /*1880*/  BSYNC.RECONVERGENT B0 ;  /* 0x0000000000007941 */ /* 0x000fea0003800200 */
.L_x_28:
[----:B------:R-:W-:Y:S01]  /*1890*/  IADD3 R7, PT, PT, R14, R6, R14 ;  /* 0x000000060e077210 */ /* 0x000fe20007ffe00e */
[----:B------:R-:W-:Y:S04]  /*18a0*/  BSSY.RECONVERGENT B0, `(.L_x_30) ;  /* 0x000000d000007945 */ /* 0x000fe80003800200 */
[----:B------:R-:W-:Y:S05]  /*18b0*/  @P1 BRA `(.L_x_31) ;  /* 0x00000000002c1947 */ /* 0x000fea0003800000 */
[----:B------:R-:W-:Y:S04]  /*18c0*/  SHF.R.U32.HI R0, RZ, 0x7, R4 ;  /* 0x00000007ff007819 */ /* 0x000fe80000011604 */
[----:B------:R-:W-:Y:S11]  /*18d0*/  ISETP.GE.AND P0, PT, R0, UR4, PT ;  /* 0x0000000400007c0c */ /* 0x000ff6000bf06270 */
[----:B------:R-:W-:Y:S02]  /*18e0*/  @!UPT UIADD3 URZ, UPT, UPT, URZ, URZ, URZ ;  /* 0x000000fffffff290 */ /* 0x000fe4000fffe0ff */
[----:B------:R-:W4:Y:S08]  /*18f0*/  @!P0 LDC R6, c[0x0][0x988] ;  /* 0x00026200ff068b82 */ /* 0x000f300000000800 */
[----:B---3--:R-:W3:Y:S01]  /*1900*/  @!P0 LDC.64 R8, c[0x0][0x980] ;  /* 0x00026000ff088b82 */ /* 0x008ee20000000a00 */
[----:B----4-:R-:W-:Y:S05]  /*1910*/  @!P0 IMAD R0, R11, R6, R0 ;  /* 0x000000060b008224 */ /* 0x010fea00078e0200 */
[C---:B------:R-:W-:Y:S04]  /*1920*/  @!P0 IADD3 R6, P1, PT, R0.reuse, UR5, RZ ;  /* 0x0000000500068c10 */ /* 0x040fe8000ff3e0ff */
[----:B------:R-:W-:Y:S02]  /*1930*/  @!P0 LEA.HI.X.SX32 R0, R0, RZ, 0x1, P1 ;  /* 0x000000ff00008211 */ /* 0x000fe400008f0eff */
[C---:B---3--:R-:W-:Y:S04]  /*1940*/  @!P0 LEA R8, P1, R6.reuse, R8, 0x1 ;  /* 0x0000000806088211 */ /* 0x048fe800078208ff */
[----:B------:R-:W-:Y:S05]  /*1950*/  @!P0 LEA.HI.X R9, R6, R9, R0, 0x1, P1 ;  /* 0x0000000906098211 */ /* 0x000fea00008f0c00 */
[----:B------:R4:W-:Y:S04]  /*1960*/  @!P0 STG.E.U16 desc[UR38][R8.64], RZ ;  /* 0x000000ff08008986 */ /* 0x0009e8000c101526 */
.L_x_31:
[----:B------:R-:W-:Y:S05]  /*1970*/  BSYNC.RECONVERGENT B0 ;  /* 0x0000000000007941 */ /* 0x000fea0003800200 */
.L_x_30:
[----:B------:R-:W-:Y:S01]  /*1980*/  IADD3 R6, PT, PT, R14, R7, R14 ;  /* 0x000000070e067210 */ /* 0x000fe20007ffe00e */
[C---:B------:R-:W-:Y:S01]  /*1990*/  IMAD.IADD R5, R15.reuse, 0x1, R5 ;  /* 0x000000010f057824 */ /* 0x040fe200078e0205 */
[C---:B------:R-:W-:Y:S01]  /*19a0*/  IADD3 R4, PT, PT, R15.reuse, R4, RZ ;  /* 0x000000040f047210 */ /* 0x040fe20007ffe0ff */
[----:B------:R-:W-:Y:S01]  /*19b0*/  IMAD.IADD R3, R15, 0x1, R3 ;  /* 0x000000010f037824 */ /* 0x000fe200078e0203 */
[----:B------:R-:W-:Y:S11]  /*19c0*/  ISETP.GE.U32.AND P0, PT, R6, 0x1800, PT ;  /* 0x000018000600780c */ /* 0x000ff60003f06070 */
[----:B------:R-:W-:Y:S02]  /*19d0*/  @!UPT UIADD3 URZ, UPT, UPT, URZ, URZ, URZ ;  /* 0x000000fffffff290 */ /* 0x000fe4000fffe0ff */
[----:B------:R-:W-:Y:S05]  /*19e0*/  @!P0 BRA `(.L_x_32) ;  /* 0xfffffff800d08947 */ /* 0x000fea000383ffff */
[----:B------:R-:W-:Y:S05]  /*19f0*/  BSYNC.RECONVERGENT B1 ;  /* 0x0000000000017941 */ /* 0x000fea0003800200 */
.L_x_23:
[----:B------:R-:W-:Y:S01]  /*1a00*/  ISETP.NE.AND P0, PT, R16, 0x2, PT ;  /* 0x000000021000780c */ /* 0x000fe20003f05270 */
[----:B------:R-:W1:Y:S01]  /*1a10*/  LDCU UR4, c[0x0][0x38c] ;  /* 0x00007180ff0477ac */ /* 0x000e620008000800 */
[----:B------:R-:W-:Y:S11]  /*1a20*/  BSSY.RECONVERGENT B1, `(.L_x_33) ;  /* 0x000001a000017945 */ /* 0x000ff60003800200 */
[----:B------:R-:W-:Y:S05]  /*1a30*/  @!P0 BRA `(.L_x_34) ;  /* 0x0000000000608947 */ /* 0x000fea0003800000 */
[----:B------:R-:W1:Y:S01]  /*1a40*/  LDC R5, c[0x0][0x384] ;  /* 0x0000e100ff057b82 */ /* 0x000e620000000800 */
[----:B---34-:R-:W-:-:S07]  /*1a50*/  HFMA2 R8, -RZ, RZ, 0, 0 ;  /* 0x00000000ff087431 */ /* 0x018fce00000001ff */
.L_x_37:
[----:B------:R-:W-:Y:S01]  /*1a60*/  LOP3.LUT R3, R2, 0x7f, RZ, 0xc0, !PT ;  /* 0x0000007f02037812 */ /* 0x000fe200078ec0ff */
[----:B------:R-:W-:Y:S01]  /*1a70*/  VIADD R8, R8, 0x1 ;  /* 0x0000000108087836 */ /* 0x000fe20000000000 */
[----:B------:R-:W-:Y:S03]  /*1a80*/  BSSY.RECONVERGENT B0, `(.L_x_35) ;  /* 0x0000011000007945 */ /* 0x000fe60003800200 */
[----:B------:R-:W-:Y:S01]  /*1a90*/  VIADD R4, R3, UR35 ;  /* 0x0000002303047c36 */ /* 0x000fe20008000000 */
[----:B------:R-:W-:Y:S04]  /*1aa0*/  LOP3.LUT R0, R8, R16, RZ, 0x3c, !PT ;  /* 0x0000001008007212 */ /* 0x000fe800078e3cff */
[----:B-1----:R-:W-:Y:S02]  /*1ab0*/  ISETP.GE.U32.AND P0, PT, R4, R5, PT ;  /* 0x000000050400720c */ /* 0x002fe40003f06070 */
[----:B------:R-:W-:Y:S11]  /*1ac0*/  ISETP.NE.AND P2, PT, R0, 0x2, PT ;  /* 0x000000020000780c */ /* 0x000ff60003f45270 */
[----:B------:R-:W-:Y:S05]  /*1ad0*/  @P0 BRA `(.L_x_36) ;  /* 0x00000000002c0947 */ /* 0x000fea0003800000 */
[----:B------:R-:W-:Y:S04]  /*1ae0*/  SHF.R.U32.HI R0, RZ, 0x7, R2 ;  /* 0x00000007ff007819 */ /* 0x000fe80000011602 */
[----:B------:R-:W-:Y:S11]  /*1af0*/  ISETP.GE.AND P0, PT, R0, UR4, PT ;  /* 0x0000000400007c0c */ /* 0x000ff6000bf06270 */
[----:B------:R-:W-:Y:S02]  /*1b00*/  @!UPT UIADD3 URZ, UPT, UPT, URZ, URZ, URZ ;  /* 0x000000fffffff290 */ /* 0x000fe4000fffe0ff */
[----:B------:R-:W1:Y:S08]  /*1b10*/  @!P0 LDC R4, c[0x0][0x9a0] ;  /* 0x00026800ff048b82 */ /* 0x000e700000000800 */
[----:B------:R-:W3:Y:S01]  /*1b20*/  @!P0 LDC.64 R6, c[0x0][0x998] ;  /* 0x00026600ff068b82 */ /* 0x000ee20000000a00 */
[----:B-1----:R-:W-:Y:S05]  /*1b30*/  @!P0 IMAD R0, R3, R4, R0 ;  /* 0x0000000403008224 */ /* 0x002fea00078e0200 */
[C---:B------:R-:W-:Y:S04]  /*1b40*/  @!P0 IADD3 R3, P1, PT, R0.reuse, UR30, RZ ;  /* 0x0000001e00038c10 */ /* 0x040fe8000ff3e0ff */
[----:B------:R-:W-:Y:S02]  /*1b50*/  @!P0 LEA.HI.X.SX32 R0, R0, RZ, 0x1, P1 ;  /* 0x000000ff00008211 */ /* 0x000fe400008f0eff */
[C---:B---3--:R-:W-:Y:S04]  /*1b60*/  @!P0 LEA R6, P1, R3.reuse, R6, 0x1 ;  /* 0x0000000603068211 */ /* 0x048fe800078208ff */
[----:B------:R-:W-:Y:S05]  /*1b70*/  @!P0 LEA.HI.X R7, R3, R7, R0, 0x1, P1 ;  /* 0x0000000703078211 */ /* 0x000fea00008f0c00 */
[----:B------:R1:W-:Y:S04]  /*1b80*/  @!P0 STG.E.U16 desc[UR38][R6.64], RZ ;  /* 0x000000ff06008986 */ /* 0x0003e8000c101526 */
.L_x_36:
[----:B------:R-:W-:Y:S05]  /*1b90*/  BSYNC.RECONVERGENT B0 ;  /* 0x0000000000007941 */ /* 0x000fea0003800200 */
.L_x_35:
[----:B------:R-:W-:Y:S01]  /*1ba0*/  IADD3 R2, PT, PT, R14, R2, RZ ;  /* 0x000000020e027210 */ /* 0x000fe20007ffe0ff */
[----:B------:R-:W-:Y:S06]  /*1bb0*/  @P2 BRA `(.L_x_37) ;  /* 0xfffffffc00a82947 */ /* 0x000fec000383ffff */
.L_x_34:
[----:B-1----:R-:W-:Y:S05]  /*1bc0*/  BSYNC.RECONVERGENT B1 ;  /* 0x0000000000017941 */ /* 0x002fea0003800200 */
.L_x_33:
[----:B------:R-:W1:Y:S01]  /*1bd0*/  LDC R11, c[0x0][0x384] ;  /* 0x0000e100ff0b7b82 */ /* 0x000e620000000800 */
[----:B------:R-:W-:Y:S01]  /*1be0*/  BSSY.RECONVERGENT B1, `(.L_x_38) ;  /* 0x0000051000017945 */ /* 0x000fe20003800200 */
[C---:B------:R-:W-:Y:S01]  /*1bf0*/  LEA R5, R14.reuse, R2, 0x1 ;  /* 0x000000020e057211 */ /* 0x040fe200078e08ff */
[----:B------:R-:W-:Y:S01]  /*1c00*/  IMAD R4, R14, 0x3, R2 ;  /* 0x000000030e047824 */ /* 0x000fe200078e0202 */
[----:B------:R-:W-:Y:S01]  /*1c10*/  IADD3 R3, PT, PT, R2, R14, RZ ;  /* 0x0000000e02037210 */ /* 0x000fe20007ffe0ff */
[----:B------:R-:W1:Y:S06]  /*1c20*/  LDCU UR4, c[0x0][0x38c] ;  /* 0x00007180ff0477ac */ /* 0x000e6c0008000800 */
.L_x_47:
[----:B----4-:R-:W-:Y:S01]  /*1c30*/  LOP3.LUT R6, R2, 0x7f, RZ, 0xc0, !PT ;  /* 0x0000007f02067812 */ /* 0x010fe200078ec0ff */
[----:B------:R-:W-:Y:S01]  /*1c40*/  BSSY.RECONVERGENT B0, `(.L_x_39) ;  /* 0x0000018000007945 */ /* 0x000fe20003800200 */
[----:B---34-:R-:W-:Y:S02]  /*1c50*/  LOP3.LUT R8, R3, 0x7f, RZ, 0xc0, !PT ;  /* 0x0000007f03087812 */ /* 0x018fe400078ec0ff */
[----:B------:R-:W-:Y:S01]  /*1c60*/  LOP3.LUT R9, R5, 0x7f, RZ, 0xc0, !PT ;  /* 0x0000007f05097812 */ /* 0x000fe200078ec0ff */
[----:B-12---:R-:W-:Y:S01]  /*1c70*/  VIADD R13, R6, UR35 ;  /* 0x00000023060d7c36 */ /* 0x006fe20008000000 */
        /* <DEDUP_REMOVED lines=10> */
[----:B------:R-:W-:Y:S11]  /*1d20*/  ISETP.GE.AND P0, PT, R0, UR4, PT ;  /* 0x0000000400007c0c */ /* 0x000ff6000bf06270 */
        /* <DEDUP_REMOVED lines=9> */
.L_x_40:
[----:B------:R-:W-:Y:S05]  /*1dc0*/  BSYNC.RECONVERGENT B0 ;  /* 0x0000000000007941 */ /* 0x000fea0003800200 */
.L_x_39:
        /* <DEDUP_REMOVED lines=13> */
.L_x_42:
[----:B------:R-:W-:Y:S05]  /*1ea0*/  BSYNC.RECONVERGENT B0 ;  /* 0x0000000000007941 */ /* 0x000fea0003800200 */
.L_x_41:
[----:B------:R-:W-:Y:S04]  /*1eb0*/  BSSY.RECONVERGENT B0, `(.L_x_43) ;  /* 0x000000d000007945 */ /* 0x000fe80003800200 */
[----:B------:R-:W-:Y:S05]  /*1ec0*/  @P2 BRA `(.L_x_44) ;  /* 0x00000000002c2947 */ /* 0x000fea0003800000 */
[----:B------:R-:W-:Y:S04]  /*1ed0*/  SHF.R.U32.HI R0, RZ, 0x7, R5 ;  /* 0x00000007ff007819 */ /* 0x000fe80000011605 */
[----:B------:R-:W-:Y:S11]  /*1ee0*/  ISETP.GE.AND P0, PT, R0, UR4, PT ;  /* 0x0000000400007c0c */ /* 0x000ff6000bf06270 */
[----:B------:R-:W-:Y:S02]  /*1ef0*/  @!UPT UIADD3 URZ, UPT, UPT, URZ, URZ, URZ ;  /* 0x000000fffffff290 */ /* 0x000fe4000fffe0ff */
[----:B------:R-:W3:Y:S08]  /*1f00*/  @!P0 LDC R6, c[0x0][0x9a0] ;  /* 0x00026800ff068b82 */ /* 0x000ef00000000800 */
[----:B-12---:R-:W1:Y:S01]  /*1f10*/  @!P0 LDC.64 R12, c[0x0][0x998] ;  /* 0x00026600ff0c8b82 */ /* 0x006e620000000a00 */
[----:B---3--:R-:W-:Y:S05]  /*1f20*/  @!P0 IMAD R0, R9, R6, R0 ;  /* 0x0000000609008224 */ /* 0x008fea00078e0200 */
[C---:B------:R-:W-:Y:S04]  /*1f30*/  @!P0 IADD3 R6, P2, PT, R0.reuse, UR30, RZ ;  /* 0x0000001e00068c10 */ /* 0x040fe8000ff5e0ff */
[----:B------:R-:W-:Y:S02]  /*1f40*/  @!P0 LEA.HI.X.SX32 R0, R0, RZ, 0x1, P2 ;  /* 0x000000ff00008211 */ /* 0x000fe400010f0eff */
[C---:B-1----:R-:W-:Y:S04]  /*1f50*/  @!P0 LEA R12, P2, R6.reuse, R12, 0x1 ;  /* 0x0000000c060c8211 */ /* 0x042fe800078408ff */
[----:B------:R-:W-:Y:S05]  /*1f60*/  @!P0 LEA.HI.X R13, R6, R13, R0, 0x1, P2 ;  /* 0x0000000d060d8211 */ /* 0x000fea00010f0c00 */
[----:B------:R3:W-:Y:S04]  /*1f70*/  @!P0 STG.E.U16 desc[UR38][R12.64], RZ ;  /* 0x000000ff0c008986 */ /* 0x0007e8000c101526 */
.L_x_44:
[----:B------:R-:W-:Y:S05]  /*1f80*/  BSYNC.RECONVERGENT B0 ;  /* 0x0000000000007941 */ /* 0x000fea0003800200 */
.L_x_43:
[----:B------:R-:W-:Y:S01]  /*1f90*/  IADD3 R8, PT, PT, R14, R2, R14 ;  /* 0x000000020e087210 */ /* 0x000fe20007ffe00e */
[----:B------:R-:W-:Y:S04]  /*1fa0*/  BSSY.RECONVERGENT B0, `(.L_x_45) ;  /* 0x000000d000007945 */ /* 0x000fe80003800200 */
[----:B------:R-:W-:Y:S05]  /*1fb0*/  @P1 BRA `(.L_x_46) ;  /* 0x00000000002c1947 */ /* 0x000fea0003800000 */
[----:B------:R-:W-:Y:S04]  /*1fc0*/  SHF.R.U32.HI R0, RZ, 0x7, R4 ;  /* 0x00000007ff007819 */ /* 0x000fe80000011604 */
[----:B------:R-:W-:Y:S11]  /*1fd0*/  ISETP.GE.AND P0, PT, R0, UR4, PT ;  /* 0x0000000400007c0c */ /* 0x000ff6000bf06270 */
[----:B------:R-:W-:Y:S02]  /*1fe0*/  @!UPT UIADD3 URZ, UPT, UPT, URZ, URZ, URZ ;  /* 0x000000fffffff290 */ /* 0x000fe4000fffe0ff */
[----:B------:R-:W4:Y:S08]  /*1ff0*/  @!P0 LDC R2, c[0x0][0x9a0] ;  /* 0x00026800ff028b82 */ /* 0x000f300000000800 */
[----:B------:R-:W5:Y:S01]  /*2000*/  @!P0 LDC.64 R6, c[0x0][0x998] ;  /* 0x00026600ff068b82 */ /* 0x000f620000000a00 */
[----:B----4-:R-:W-:Y:S05]  /*2010*/  @!P0 IMAD R0, R10, R2, R0 ;  /* 0x000000020a008224 */ /* 0x010fea00078e0200 */
[C---:B------:R-:W-:Y:S04]  /*2020*/  @!P0 IADD3 R2, P1, PT, R0.reuse, UR30, RZ ;  /* 0x0000001e00028c10 */ /* 0x040fe8000ff3e0ff */
[----:B------:R-:W-:Y:S02]  /*2030*/  @!P0 LEA.HI.X.SX32 R0, R0, RZ, 0x1, P1 ;  /* 0x000000ff00008211 */ /* 0x000fe400008f0eff */
[C---:B-----5:R-:W-:Y:S04]  /*2040*/  @!P0 LEA R6, P1, R2.reuse, R6, 0x1 ;  /* 0x0000000602068211 */ /* 0x060fe800078208ff */
[----:B------:R-:W-:Y:S05]  /*2050*/  @!P0 LEA.HI.X R7, R2, R7, R0, 0x1, P1 ;  /* 0x0000000702078211 */ /* 0x000fea00008f0c00 */
[----:B------:R4:W-:Y:S04]  /*2060*/  @!P0 STG.E.U16 desc[UR38][R6.64], RZ ;  /* 0x000000ff06008986 */ /* 0x0009e8000c101526 */
.L_x_46:
[----:B------:R-:W-:Y:S05]  /*2070*/  BSYNC.RECONVERGENT B0 ;  /* 0x0000000000007941 */ /* 0x000fea0003800200 */
.L_x_45:
        /* <DEDUP_REMOVED lines=8> */
.L_x_38:
[----:B------:R-:W-:Y:S05]  /*2100*/  EXIT ;  /* 0x000000000000794d */ /* 0x000fea0003800000 */
.L_x_17:
[----:B------:R-:W-:-:S13]  /*2110*/  ISETP.GT.AND P0, PT, R3, 0x2, PT ;  /* 0x000000020300780c */ /* 0x000fda0003f04270 */
[----:B------:R-:W-:Y:S05]  /*2120*/  @P0 BRA `(.L_x_48) ;  /* 0x0000004400f40947 */ /* 0x000fea0003800000 */
[----:B------:R-:W-:-:S05]  /*2130*/  IMAD.MOV.U32 R5, RZ, RZ, -0x1 ;  /* 0xffffffffff057424 */ /* 0x000fca00078e00ff */
[----:B------:R-:W-:-:S05]  /*2140*/  VIADDMNMX.U32 R8, R3, R5, 0x2, PT ;  /* 0x0000000203087446 */ /* 0x000fca0003800005 */
[----:B------:R-:W-:-:S06]  /*2150*/  IMAD.SHL.U32 R8, R8, 0x4, RZ ;  /* 0x0000000408087824 */ /* 0x000fcc00078e00ff */
[----:B------:R-:W1:Y:S02]  /*2160*/  LDC R8, c[0x2][R8] ;  /* 0x0080000008087b82 */ /* 0x000e640000000800 */
[----:B-1----:R-:W-:-:S04]  /*2170*/  SHF.R.S32.HI R9, RZ, 0x1f, R8 ;  /* 0x0000001fff097819 */ /* 0x002fc80000011408 */
.L_x_290:
[----:B------:R-:W-:Y:S05]  /*2180*/  BRX R8 -0x2190                                                                                                                                                                                                                                 (*"BRANCH_TARGETS .L_x_291,.L_x_292,.L_x_293"*) ;  /* 0xffffffdc089c7949 */ /* 0x000fea000383ffff */
.L_x_291:
[----:B------:R-:W-:-:S08]  /*2190*/  NOP ;  /* 0x0000000000007918 */ /* 0x000fd00000000000 */
[----:B------:R-:W1:-:S00]  /*21a0*/  USETMAXREG.DEALLOC.CTAPOOL 0x60 ;  /* 0x00000060000079c8 */ /* 0x000e4000080e0500 */
[----:B-1----:R-:W-:Y:S01]  /*21b0*/  ISETP.NE.AND P1, PT, R6, RZ, PT ;  /* 0x000000ff0600720c */ /* 0x002fe20003f25270 */
[----:B------:R-:W-:-:S12]  /*21c0*/  BSSY.RECONVERGENT B0, `(.L_x_49) ;  /* 0x0000003000007945 */ /* 0x000fd80003800200 */
[----:B------:R-:W-:Y:S05]  /*21d0*/  @!P1 BRA `(.L_x_50) ;  /* 0x0000000000049947 */ /* 0x000fea0003800000 */
[----:B------:R-:W-:Y:S05]  /*21e0*/  BPT.TRAP 0x1 ;  /* 0x000000040000795c */ /* 0x000fea0000300000 */
.L_x_50:
[----:B------:R-:W-:Y:S05]  /*21f0*/  BSYNC.RECONVERGENT B0 ;  /* 0x0000000000007941 */ /* 0x000fea0003800200 */
.L_x_49:
[----:B------:R-:W1:Y:S01]  /*2200*/  S2UR UR32, SR_CgaCtaId ;  /* 0x00000000002079c3 */ /* 0x000e620000008800 */
[----:B------:R-:W-:Y:S01]  /*2210*/  UMOV UR4, 0x400 ;  /* 0x0000040000047882 */ /* 0x000fe20000000000 */
[----:B------:R-:W-:Y:S01]  /*2220*/  IMAD.MOV.U32 R8, RZ, RZ, 0x1 ;  /* 0x00000001ff087424 */ /* 0x000fe200078e00ff */
[----:B------:R-:W-:-:S04]  /*2230*/  ISETP.NE.AND P1, PT, R7, RZ, PT ;  /* 0x000000ff0700720c */ /* 0x000fc80003f25270 */
[----:B------:R-:W-:-:S09]  /*2240*/  SHF.L.U32 R8, R8, 0x1f, RZ ;  /* 0x0000001f08087819 */ /* 0x000fd200000006ff */
[----:B------:R-:W-:Y:S01]  /*2250*/  @!P1 IMAD.MOV.U32 R9, RZ, RZ, 0x3000 ;  /* 0x00003000ff099424 */ /* 0x000fe200078e00ff */
[----:B-1----:R-:W-:-:S09]  /*2260*/  ULEA UR32, UR32, UR4, 0x18 ;  /* 0x0000000420207291 */ /* 0x002fd2000f8ec0ff */
[----:B------:R-:W1:Y:S02]  /*2270*/  SYNCS.PHASECHK.TRANS64.TRYWAIT P0, [UR32+0x1f810], R8 ;  /* 0x01f81008ff0075a7 */ /* 0x000e640008001120 */
[----:B-1----:R-:W-:Y:S05]  /*2280*/  @!P0 BRA `(.L_x_51) ;  /* 0x000000b000288947 */ /* 0x002fea0003800000 */
.L_x_231:
[----:B------:R-:W-:Y:S01]  /*2290*/  ISETP.NE.AND P1, PT, R7, RZ, PT ;  /* 0x000000ff0700720c */ /* 0x000fe20003f25270 */
[----:B------:R-:W-:Y:S01]  /*22a0*/  BSSY.RECONVERGENT B0, `(.L_x_52) ;  /* 0x0000005000007945 */ /* 0x000fe20003800200 */
[----:B------:R-:W-:-:S11]  /*22b0*/  PLOP3.LUT P5, PT, P2, P5, PT, 0xf8, 0x8f ;  /* 0x00000000008f781c */ /* 0x000fd600017abf70 */
[----:B------:R2:W-:Y:S02]  /*22c0*/  @!P1 SYNCS.ARRIVE.TRANS64 RZ, [UR32+0x1f800], R9 ;  /* 0x01f80009ffff99a7 */ /* 0x0005e40008000020 */
[----:B------:R-:W-:Y:S05]  /*22d0*/  @!P5 BRA `(.L_x_53) ;  /* 0x000000000004d947 */ /* 0x000fea0003800000 */
[----:B------:R-:W-:Y:S05]  /*22e0*/  BPT.TRAP 0x1 ;  /* 0x000000040000795c */ /* 0x000fea0000300000 */
.L_x_53:
[----:B------:R-:W-:Y:S05]  /*22f0*/  BSYNC.RECONVERGENT B0 ;  /* 0x0000000000007941 */ /* 0x000fea0003800200 */
.L_x_52:
[----:B------:R-:W-:Y:S01]  /*2300*/  LOP3.LUT P0, R2, R2, 0x1f, RZ, 0xc0, !PT ;  /* 0x0000001f02027812 */ /* 0x000fe2000780c0ff */
[----:B------:R-:W-:Y:S03]  /*2310*/  BSSY.RECONVERGENT B0, `(.L_x_54) ;  /* 0x0000004000007945 */ /* 0x000fe60003800200 */
[----:B------:R-:W-:-:S13]  /*2320*/  PLOP3.LUT P0, PT, P0, P1, PT, 0x8f, 0xf8 ;  /* 0x0000000000f8781c */ /* 0x000fda0000703177 */
[----:B------:R-:W-:Y:S05]  /*2330*/  @P0 BRA `(.L_x_55) ;  /* 0x0000000000040947 */ /* 0x000fea0003800000 */
[----:B------:R-:W-:Y:S05]  /*2340*/  BPT.TRAP 0x1 ;  /* 0x000000040000795c */ /* 0x000fea0000300000 */
.L_x_55:
[----:B------:R-:W-:Y:S05]  /*2350*/  BSYNC.RECONVERGENT B0 ;  /* 0x0000000000007941 */ /* 0x000fea0003800200 */
.L_x_54:
[----:B------:R-:W-:Y:S01]  /*2360*/  ISETP.NE.AND P0, PT, R6, RZ, PT ;  /* 0x000000ff0600720c */ /* 0x000fe20003f05270 */
[----:B------:R-:W-:-:S12]  /*2370*/  BSSY.RECONVERGENT B0, `(.L_x_56) ;  /* 0x0000003000007945 */ /* 0x000fd80003800200 */
[----:B------:R-:W-:Y:S05]  /*2380*/  @!P0 BRA `(.L_x_57) ;  /* 0x0000000000048947 */ /* 0x000fea0003800000 */
[----:B------:R-:W-:Y:S05]  /*2390*/  BPT.TRAP 0x1 ;  /* 0x000000040000795c */ /* 0x000fea0000300000 */
.L_x_57:
[----:B------:R-:W-:Y:S05]  /*23a0*/  BSYNC.RECONVERGENT B0 ;  /* 0x0000000000007941 */ /* 0x000fea0003800200 */
.L_x_56:
[----:B------:R-:W3:Y:S01]  /*23b0*/  LDCU.64 UR4, c[0x0][0x348] ;  /* 0x00006900ff0477ac */ /* 0x000ee20008000a00 */
[----:B------:R-:W-:Y:S02]  /*23c0*/  ISETP.NE.AND P6, PT, R3, 0x1, PT ;  /* 0x000000010300780c */ /* 0x000fe40003fc5270 */
[----:B-1----:R-:W-:Y:S01]  /*23d0*/  @!P1 MOV R5, 0x3000 ;  /* 0x0000300000059802 */ /* 0x002fe20000000f00 */
[----:B------:R-:W1:Y:S03]  /*23e0*/  LDCU.64 UR14, c[0x0][0x348] ;  /* 0x00006900ff0e77ac */ /* 0x000e660008000a00 */
[----:B------:R4:W-:Y:S01]  /*23f0*/  @!P1 SYNCS.ARRIVE.TRANS64.RED.A0TR RZ, [UR32+0x1f800], R5 ;  /* 0x01f80005ffff99a7 */ /* 0x0009e20008300420 */
[----:B------:R-:W-:Y:S02]  /*2400*/  UIADD3 UR33, UPT, UPT, UR32, 0x1f800, URZ ;  /* 0x0001f80020217890 */ /* 0x000fe4000fffe0ff */
[----:B------:R-:W-:-:S02]  /*2410*/  UIADD3 UR48, UPT, UPT, UR32, 0x1000, URZ ;  /* 0x0000100020307890 */ /* 0x000fc4000fffe0ff */
[----:B------:R-:W-:Y:S02]  /*2420*/  UIADD3 UR40, UPT, UPT, UR32, 0x2000, URZ ;  /* 0x0000200020287890 */ /* 0x000fe4000fffe0ff */
[----:B------:R-:W-:Y:S02]  /*2430*/  UIADD3 UR24, UPT, UPT, UR32, 0x6000, URZ ;  /* 0x0000600020187890 */ /* 0x000fe4000fffe0ff */
[----:B------:R-:W-:Y:S02]  /*2440*/  UIADD3 UR25, UPT, UPT, UR32, 0x1f800, URZ ;  /* 0x0001f80020197890 */ /* 0x000fe4000fffe0ff */
[----:B---3--:R-:W-:Y:S02]  /*2450*/  UIADD3 UR6, UP0, UPT, UR4, 0x100, URZ ;  /* 0x0000010004067890 */ /* 0x008fe4000ff1e0ff */
[----:B------:R-:W-:Y:S02]  /*2460*/  UIADD3 UR16, UPT, UPT, UR32, 0x7000, URZ ;  /* 0x0000700020107890 */ /* 0x000fe4000fffe0ff */
[----:B------:R-:W-:-:S02]  /*2470*/  UIADD3.X UR7, UPT, UPT, URZ, UR5, URZ, UP0, !UPT ;  /* 0x00000005ff077290 */ /* 0x000fc400087fe4ff */
[----:B-1----:R-:W-:Y:S02]  /*2480*/  UIADD3 UR4, UP0, UPT, UR14, 0x300, URZ ;  /* 0x000003000e047890 */ /* 0x002fe4000ff1e0ff */
[----:B------:R-:W-:Y:S02]  /*2490*/  UIADD3 UR8, UPT, UPT, UR32, 0x8000, URZ ;  /* 0x0000800020087890 */ /* 0x000fe4000fffe0ff */
[----:B------:R-:W-:Y:S01]  /*24a0*/  UIADD3.X UR5, UPT, UPT, URZ, UR15, URZ, UP0, !UPT ;  /* 0x0000000fff057290 */ /* 0x000fe200087fe4ff */
[----:B------:R-:W-:Y:S01]  /*24b0*/  UMOV UR46, 0x0 ;  /* 0x00000000002e7882 */ /* 0x000fe20000000000 */
[----:B------:R-:W-:Y:S01]  /*24c0*/  UMOV UR47, 0x10000000 ;  /* 0x10000000002f7882 */ /* 0x000fe20000000000 */
[----:B------:R-:W-:Y:S01]  /*24d0*/  UMOV UR34, URZ ;  /* 0x000000ff00227c82 */ /* 0x000fe20008000000 */
[----:B------:R-:W-:Y:S01]  /*24e0*/  UMOV UR36, UR29 ;  /* 0x0000001d00247c82 */ /* 0x000fe20008000000 */
[----:B------:R-:W-:Y:S01]  /*24f0*/  UMOV UR37, UR30 ;  /* 0x0000001e00257c82 */ /* 0x000fe20008000000 */
[----:B------:R-:W-:Y:S01]  /*2500*/  UMOV UR50, 0x10 ;  /* 0x0000001000327882 */ /* 0x000fe20000000000 */
[----:B------:R-:W-:Y:S01]  /*2510*/  UMOV UR51, UR35 ;  /* 0x0000002300337c82 */ /* 0x000fe20008000000 */
[----:B------:R-:W-:Y:S01]  /*2520*/  UMOV UR52, UR29 ;  /* 0x0000001d00347c82 */ /* 0x000fe20008000000 */
[----:B------:R-:W-:Y:S01]  /*2530*/  UMOV UR53, UR30 ;  /* 0x0000001e00357c82 */ /* 0x000fe20008000000 */
[----:B------:R-:W-:Y:S01]  /*2540*/  UMOV UR49, UR33 ;  /* 0x0000002100317c82 */ /* 0x000fe20008000000 */
[----:B------:R-:W-:Y:S01]  /*2550*/  UMOV UR42, 0x20 ;  /* 0x00000020002a7882 */ /* 0x000fe20000000000 */
[----:B------:R-:W-:Y:S01]  /*2560*/  UMOV UR43, UR35 ;  /* 0x00000023002b7c82 */ /* 0x000fe20008000000 */
[----:B------:R-:W-:Y:S01]  /*2570*/  UMOV UR44, UR29 ;  /* 0x0000001d002c7c82 */ /* 0x000fe20008000000 */
[----:B------:R-:W-:Y:S01]  /*2580*/  UMOV UR45, UR30 ;  /* 0x0000001e002d7c82 */ /* 0x000fe20008000000 */
[----:B------:R-:W-:Y:S01]  /*2590*/  UMOV UR27, URZ ;  /* 0x000000ff001b7c82 */ /* 0x000fe20008000000 */
[----:B------:R-:W-:Y:S01]  /*25a0*/  UMOV UR28, URZ ;  /* 0x000000ff001c7c82 */ /* 0x000fe20008000000 */
[----:B------:R4:W-:Y:S01]  /*25b0*/  UTMALDG.4D [UR32], [UR6], desc[UR46] ;  /* 0x00002e20060075b4 */ /* 0x0009e20008019000 */
[----:B------:R-:W-:Y:S01]  /*25c0*/  UMOV UR41, UR33 ;  /* 0x0000002100297c82 */ /* 0x000fe20008000000 */
[----:B------:R-:W-:Y:S01]  /*25d0*/  UMOV UR26, URZ ;  /* 0x000000ff001a7c82 */ /* 0x000fe20008000000 */
[----:B------:R-:W-:Y:S01]  /*25e0*/  UMOV UR18, 0x10 ;  /* 0x0000001000127882 */ /* 0x000fe20000000000 */
[----:B------:R-:W-:Y:S01]  /*25f0*/  UMOV UR21, UR29 ;  /* 0x0000001d00157c82 */ /* 0x000fe20008000000 */
[----:B------:R-:W-:Y:S01]  /*2600*/  UMOV UR22, UR30 ;  /* 0x0000001e00167c82 */ /* 0x000fe20008000000 */
[----:B------:R-:W-:Y:S01]  /*2610*/  UMOV UR17, UR25 ;  /* 0x0000001900117c82 */ /* 0x000fe20008000000 */
[----:B------:R-:W-:Y:S01]  /*2620*/  UMOV UR19, UR27 ;  /* 0x0000001b00137c82 */ /* 0x000fe20008000000 */
[----:B------:R4:W-:Y:S01]  /*2630*/  UTMALDG.4D [UR48], [UR6], desc[UR46] ;  /* 0x00002e30060075b4 */ /* 0x0009e20008019000 */
[----:B------:R-:W-:Y:S01]  /*2640*/  UMOV UR20, UR28 ;  /* 0x0000001c00147c82 */ /* 0x000fe20008000000 */
[----:B------:R-:W-:Y:S01]  /*2650*/  UMOV UR10, 0x20 ;  /* 0x00000020000a7882 */ /* 0x000fe20000000000 */
[----:B------:R-:W-:Y:S01]  /*2660*/  UMOV UR13, UR29 ;  /* 0x0000001d000d7c82 */ /* 0x000fe20008000000 */
[----:B------:R-:W-:Y:S01]  /*2670*/  UMOV UR14, UR30 ;  /* 0x0000001e000e7c82 */ /* 0x000fe20008000000 */
[----:B------:R-:W-:Y:S01]  /*2680*/  UMOV UR9, UR25 ;  /* 0x0000001900097c82 */ /* 0x000fe20008000000 */
[----:B------:R-:W-:Y:S01]  /*2690*/  UMOV UR11, UR27 ;  /* 0x0000001b000b7c82 */ /* 0x000fe20008000000 */
[----:B------:R-:W-:Y:S01]  /*26a0*/  UMOV UR12, UR28 ;  /* 0x0000001c000c7c82 */ /* 0x000fe20008000000 */
[----:B------:R4:W-:Y:S01]  /*26b0*/  UTMALDG.4D [UR40], [UR6], desc[UR46] ;  /* 0x00002e28060075b4 */ /* 0x0009e20008019000 */
[----:B------:R4:W-:Y:S01]  /*26c0*/  UTMALDG.5D [UR24], [UR4], desc[UR46] ;  /* 0x00002e18040075b4 */ /* 0x0009e20008021000 */
[----:B------:R4:W-:Y:S01]  /*26d0*/  UTMALDG.5D [UR16], [UR4], desc[UR46] ;  /* 0x00002e10040075b4 */ /* 0x0009e20008021000 */
[----:B------:R4:W-:Y:S02]  /*26e0*/  UTMALDG.5D [UR8], [UR4], desc[UR46] ;  /* 0x00002e08040075b4 */ /* 0x0009e40008021000 */
[----:B----4-:R-:W-:Y:S05]  /*26f0*/  @!P6 BRA `(.L_x_58) ;  /* 0x000000000004e947 */ /* 0x010fea0003800000 */
[----:B------:R-:W-:Y:S05]  /*2700*/  BPT.TRAP 0x1 ;  /* 0x000000040000795c */ /* 0x000fea0000300000 */
.L_x_58:
[----:B------:R-:W1:Y:S02]  /*2710*/  SYNCS.PHASECHK.TRANS64.TRYWAIT P0, [UR32+0x1f838], R8 ;  /* 0x01f83808ff0075a7 */ /* 0x000e640008001120 */
[----:B-1----:R-:W-:Y:S05]  /*2720*/  @!P0 BRA `(.L_x_59) ;  /* 0x000000ac00188947 */ /* 0x002fea0003800000 */
.L_x_233:
[----:B------:R-:W3:Y:S01]  /*2730*/  LDCU UR4, c[0x0][0x40c] ;  /* 0x00008180ff0477ac */ /* 0x000ee20008000800 */
[----:B------:R-:W4:Y:S01]  /*2740*/  LDC.64 R12, c[0x0][0x400] ;  /* 0x00010000ff0c7b82 */ /* 0x000f220000000a00 */
[C---:B-1----:R-:W-:Y:S01]  /*2750*/  IMAD.SHL.U32 R5, R2.reuse, 0x4, RZ ;  /* 0x0000000402057824 */ /* 0x042fe200078e00ff */
[----:B------:R-:W-:Y:S01]  /*2760*/  LEA R2, R2, UR32, 0x4 ;  /* 0x0000002002027c11 */ /* 0x000fe2000f8e20ff */
[----:B------:R-:W1:Y:S02]  /*2770*/  LDCU UR5, c[0x0][0x410] ;  /* 0x00008200ff0577ac */ /* 0x000e640008000800 */
[C---:B------:R-:W-:Y:S01]  /*2780*/  VIADD R11, R5.reuse, 0x1 ;  /* 0x00000001050b7836 */ /* 0x040fe20000000000 */
[C---:B------:R-:W-:Y:S02]  /*2790*/  IADD3 R10, PT, PT, R5.reuse, 0x2, RZ ;  /* 0x00000002050a7810 */ /* 0x040fe40007ffe0ff */
[-C--:B------:R-:W-:Y:S02]  /*27a0*/  ISETP.GE.AND P3, PT, R5, R4.reuse, PT ;  /* 0x000000040500720c */ /* 0x080fe40003f66270 */
[----:B------:R-:W-:-:S02]  /*27b0*/  ISETP.GE.AND P1, PT, R10, R4, PT ;  /* 0x000000040a00720c */ /* 0x000fc40003f26270 */
[----:B------:R-:W-:Y:S01]  /*27c0*/  ISETP.GE.AND P2, PT, R11, R4, PT ;  /* 0x000000040b00720c */ /* 0x000fe20003f46270 */
[----:B---3--:R-:W-:-:S04]  /*27d0*/  UIMAD UR4, UR29, UR4, URZ ;  /* 0x000000041d0472a4 */ /* 0x008fc8000f8e02ff */
[----:B-1----:R-:W-:-:S06]  /*27e0*/  UIMAD UR4, UR30, UR5, UR4 ;  /* 0x000000051e0472a4 */ /* 0x002fcc000f8e0204 */
[----:B--2---:R-:W-:-:S04]  /*27f0*/  VIADD R9, R5, UR4 ;  /* 0x0000000405097c36 */ /* 0x004fc80008000000 */
[C---:B------:R-:W-:Y:S01]  /*2800*/  VIADD R10, R9.reuse, 0x2 ;  /* 0x00000002090a7836 */ /* 0x040fe20000000000 */
[C---:B------:R-:W-:Y:S01]  /*2810*/  IADD3 R11, PT, PT, R9.reuse, 0x1, RZ ;  /* 0x00000001090b7810 */ /* 0x040fe20007ffe0ff */
[C---:B----4-:R-:W-:Y:S01]  /*2820*/  IMAD.WIDE.U32 R14, R9.reuse, 0x4, R12 ;  /* 0x00000004090e7825 */ /* 0x050fe200078e000c */
[----:B------:R-:W-:-:S03]  /*2830*/  IADD3 R9, PT, PT, R9, 0x3, RZ ;  /* 0x0000000309097810 */ /* 0x000fc60007ffe0ff */
[--C-:B------:R-:W-:Y:S01]  /*2840*/  IMAD.WIDE.U32 R20, R10, 0x4, R12.reuse ;  /* 0x000000040a147825 */ /* 0x100fe200078e000c */
[----:B------:R-:W-:Y:S01]  /*2850*/  IADD3 R10, PT, PT, R5, 0x3, RZ ;  /* 0x00000003050a7810 */ /* 0x000fe20007ffe0ff */
[----:B------:R-:W-:Y:S01]  /*2860*/  @!PT LDS RZ, [RZ] ;  /* 0x00000000fffff984 */ /* 0x000fe20000000800 */
[----:B------:R-:W-:Y:S01]  /*2870*/  @!PT LDS RZ, [RZ] ;  /* 0x00000000fffff984 */ /* 0x000fe20000000800 */
[----:B------:R-:W-:Y:S01]  /*2880*/  @!PT LDS RZ, [RZ] ;  /* 0x00000000fffff984 */ /* 0x000fe20000000800 */
[----:B------:R1:W-:Y:S02]  /*2890*/  LDGSTS.E.LTC128B [R2+0x1f000], desc[UR38][R14.64], !P3 ;  /* 0x1f0000000e027fae */ /* 0x0003e4000d9a1226 */
[----:B------:R-:W-:Y:S01]  /*28a0*/  IMAD.WIDE.U32 R18, R11, 0x4, R12 ;  /* 0x000000040b127825 */ /* 0x000fe200078e000c */
[----:B------:R-:W-:-:S03]  /*28b0*/  ISETP.GE.AND P0, PT, R10, R4, PT ;  /* 0x000000040a00720c */ /* 0x000fc60003f06270 */
[----:B------:R-:W-:Y:S01]  /*28c0*/  IMAD.WIDE.U32 R12, R9, 0x4, R12 ;  /* 0x00000004090c7825 */ /* 0x000fe200078e000c */
[----:B------:R1:W-:Y:S04]  /*28d0*/  LDGSTS.E.LTC128B [R2+0x1f004], desc[UR38][R18.64], !P2 ;  /* 0x1f00400012027fae */ /* 0x0003e8000d1a1226 */
[----:B------:R1:W-:Y:S05]  /*28e0*/  LDGSTS.E.LTC128B [R2+0x1f008], desc[UR38][R20.64], !P1 ;  /* 0x1f00800014027fae */ /* 0x0003ea000c9a1226 */
[----:B------:R1:W-:Y:S01]  /*28f0*/  LDGSTS.E.LTC128B [R2+0x1f00c], desc[UR38][R12.64], !P0 ;  /* 0x1f00c0000c027fae */ /* 0x0003e2000c1a1226 */
[----:B------:R-:W-:Y:S01]  /*2900*/  NOP ;  /* 0x0000000000007918 */ /* 0x000fe20000000000 */
[----:B------:R-:W-:Y:S02]  /*2910*/  SYNCS.ARRIVE.TRANS64.RED.A0T1 RZ, [UR32+0x1f830], RZ ;  /* 0x01f830ffffff79a7 */ /* 0x000fe40008200420 */
[----:B------:R-:W-:Y:S01]  /*2920*/  ARRIVES.LDGSTSBAR.64.TRANSCNT [UR32+0x1f830] ;  /* 0x01f83000ff0079b0 */ /* 0x000fe20008002a20 */
[----:B------:R-:W-:Y:S01]  /*2930*/  NOP ;  /* 0x0000000000007918 */ /* 0x000fe20000000000 */
[----:B------:R-:W-:Y:S05]  /*2940*/  @!P6 BRA `(.L_x_60) ;  /* 0x000000000004e947 */ /* 0x000fea0003800000 */
[----:B------:R-:W-:Y:S05]  /*2950*/  BPT.TRAP 0x1 ;  /* 0x000000040000795c */ /* 0x000fea0000300000 */
.L_x_60:
[----:B------:R-:W-:Y:S01]  /*2960*/  SYNCS.ARRIVE.TRANS64.A1T0 RZ, [UR32+0x1f830], RZ ;  /* 0x01f830ffffff79a7 */ /* 0x000fe20008100020 */
[----:B------:R-:W-:Y:S05]  /*2970*/  BRA.U !UP1, `(.L_x_61) ;  /* 0x0000000109047547 */ /* 0x000fea000b800000 */
[----:B------:R-:W-:Y:S05]  /*2980*/  BPT.TRAP 0x1 ;  /* 0x000000040000795c */ /* 0x000fea0000300000 */
.L_x_61:
[----:B------:R-:W-:-:S13]  /*2990*/  ISETP.NE.AND P4, PT, R7, RZ, PT ;  /* 0x000000ff0700720c */ /* 0x000fda0003f85270 */
[----:B------:R-:W-:Y:S01]  /*29a0*/  @!P4 MOV R9, 0x3000 ;  /* 0x000030000009c802 */ /* 0x000fe20000000f00 */
[----:B------:R-:W2:Y:S02]  /*29b0*/  SYNCS.PHASECHK.TRANS64.TRYWAIT P4, [UR32+0x1f828], R8 ;  /* 0x01f82808ff0075a7 */ /* 0x000ea40008081120 */
[----:B--2---:R-:W-:Y:S05]  /*29c0*/  @!P4 BRA `(.L_x_62) ;  /* 0x000000a80088c947 */ /* 0x004fea0003800000 */
.L_x_235:
[----:B------:R-:W-:Y:S01]  /*29d0*/  ISETP.NE.AND P4, PT, R7, RZ, PT ;  /* 0x000000ff0700720c */ /* 0x000fe20003f85270 */
[----:B------:R-:W-:-:S12]  /*29e0*/  UPLOP3.LUT UP2, UPT, UP3, UP2, UPT, 0xf8, 0x8f ;  /* 0x00000000008f789c */ /* 0x000fd80001f45f70 */
[----:B------:R3:W-:Y:S01]  /*29f0*/  @!P4 SYNCS.ARRIVE.TRANS64 RZ, [UR32+0x1f820], R9 ;  /* 0x01f82009ffffc9a7 */ /* 0x0007e20008000020 */
[----:B------:R-:W-:Y:S05]  /*2a00*/  BRA.U !UP2, `(.L_x_63) ;  /* 0x000000010a047547 */ /* 0x000fea000b800000 */
[----:B------:R-:W-:Y:S05]  /*2a10*/  BPT.TRAP 0x1 ;  /* 0x000000040000795c */ /* 0x000fea0000300000 */
.L_x_63:
[----:B--2---:R-:W-:Y:S01]  /*2a20*/  P2R R4, PR, RZ, 0x1 ;  /* 0x00000001ff047803 */ /* 0x004fe20000000000 */
[----:B------:R-:W-:Y:S01]  /*2a30*/  BSSY.RECONVERGENT B0, `(.L_x_64) ;  /* 0x0000007000007945 */ /* 0x000fe20003800200 */
[----:B------:R-:W-:Y:S02]  /*2a40*/  ISETP.NE.AND P0, PT, R7, RZ, PT ;  /* 0x000000ff0700720c */ /* 0x000fe40003f05270 */
[----:B------:R-:W-:-:S04]  /*2a50*/  LOP3.LUT P4, R16, R16, 0x1f, RZ, 0xc0, !PT ;  /* 0x0000001f10107812 */ /* 0x000fc8000788c0ff */
[----:B------:R-:W-:Y:S02]  /*2a60*/  PLOP3.LUT P4, PT, P4, P0, PT, 0x8f, 0xf8 ;  /* 0x0000000000f8781c */ /* 0x000fe40002781177 */
[----:B------:R-:W-:-:S11]  /*2a70*/  ISETP.NE.AND P0, PT, R4, RZ, PT ;  /* 0x000000ff0400720c */ /* 0x000fd60003f05270 */
[----:B------:R-:W-:Y:S05]  /*2a80*/  @P4 BRA `(.L_x_65) ;  /* 0x0000000000044947 */ /* 0x000fea0003800000 */
[----:B------:R-:W-:Y:S05]  /*2a90*/  BPT.TRAP 0x1 ;  /* 0x000000040000795c */ /* 0x000fea0000300000 */
.L_x_65:
[----:B------:R-:W-:Y:S05]  /*2aa0*/  BSYNC.RECONVERGENT B0 ;  /* 0x0000000000007941 */ /* 0x000fea0003800200 */
.L_x_64:
[----:B------:R-:W-:Y:S05]  /*2ab0*/  BRA.U !UP1, `(.L_x_66) ;  /* 0x0000000109047547 */ /* 0x000fea000b800000 */
[----:B------:R-:W-:Y:S05]  /*2ac0*/  BPT.TRAP 0x1 ;  /* 0x000000040000795c */ /* 0x000fea0000300000 */
.L_x_66:
[----:B------:R-:W2:Y:S01]  /*2ad0*/  LDCU.64 UR6, c[0x0][0x348] ;  /* 0x00006900ff0677ac */ /* 0x000ea20008000a00 */
[----:B------:R-:W-:Y:S01]  /*2ae0*/  ISETP.NE.AND P4, PT, R7, RZ, PT ;  /* 0x000000ff0700720c */ /* 0x000fe20003f85270 */
[----:B------:R-:W4:Y:S01]  /*2af0*/  LDCU.64 UR14, c[0x0][0x348] ;  /* 0x00006900ff0e77ac */ /* 0x000f220008000a00 */
[----:B------:R-:W-:Y:S01]  /*2b00*/  UMOV UR59, UR35 ;  /* 0x00000023003b7c82 */ /* 0x000fe20008000000 */
[----:B------:R-:W-:Y:S01]  /*2b10*/  UMOV UR51, UR35 ;  /* 0x0000002300337c82 */ /* 0x000fe20008000000 */
[----:B------:R-:W-:Y:S01]  /*2b20*/  UMOV UR43, UR35 ;  /* 0x00000023002b7c82 */ /* 0x000fe20008000000 */
[----:B------:R-:W-:Y:S02]  /*2b30*/  UIADD3 UR56, UPT, UPT, UR32, 0x3000, URZ ;  /* 0x0000300020387890 */ /* 0x000fe4000fffe0ff */
[----:B------:R-:W-:-:S06]  /*2b40*/  UIADD3 UR57, UPT, UPT, UR32, 0x1f820, URZ ;  /* 0x0001f82020397890 */ /* 0x000fcc000fffe0ff */
[----:B------:R-:W-:Y:S01]  /*2b50*/  @!P4 MOV R4, 0x3000 ;  /* 0x000030000004c802 */ /* 0x000fe20000000f00 */
[----:B------:R-:W-:Y:S02]  /*2b60*/  UIADD3 UR48, UPT, UPT, UR32, 0x4000, URZ ;  /* 0x0000400020307890 */ /* 0x000fe4000fffe0ff */
[----:B------:R-:W-:Y:S01]  /*2b70*/  UIADD3 UR40, UPT, UPT, UR32, 0x5000, URZ ;  /* 0x0000500020287890 */ /* 0x000fe2000fffe0ff */
[----:B------:R1:W-:Y:S01]  /*2b80*/  @!P4 SYNCS.ARRIVE.TRANS64.RED.A0TR RZ, [UR32+0x1f820], R4 ;  /* 0x01f82004ffffc9a7 */ /* 0x0003e20008300420 */
[----:B--2---:R-:W-:Y:S02]  /*2b90*/  UIADD3 UR34, UP0, UPT, UR6, 0x200, URZ ;  /* 0x0000020006227890 */ /* 0x004fe4000ff1e0ff */
[----:B------:R-:W-:Y:S02]  /*2ba0*/  UIADD3 UR24, UPT, UPT, UR32, 0xc000, URZ ;  /* 0x0000c00020187890 */ /* 0x000fe4000fffe0ff */
[----:B------:R-:W-:Y:S02]  /*2bb0*/  UIADD3.X UR35, UPT, UPT, URZ, UR7, URZ, UP0, !UPT ;  /* 0x00000007ff237290 */ /* 0x000fe400087fe4ff */
[----:B----4-:R-:W-:-:S02]  /*2bc0*/  UIADD3 UR6, UP0, UPT, UR14, 0x400, URZ ;  /* 0x000004000e067890 */ /* 0x010fc4000ff1e0ff */
[----:B------:R-:W-:Y:S02]  /*2bd0*/  UIADD3 UR25, UPT, UPT, UR32, 0x1f820, URZ ;  /* 0x0001f82020197890 */ /* 0x000fe4000fffe0ff */
[----:B------:R-:W-:Y:S02]  /*2be0*/  UIADD3.X UR7, UPT, UPT, URZ, UR15, URZ, UP0, !UPT ;  /* 0x0000000fff077290 */ /* 0x000fe400087fe4ff */
[----:B------:R-:W-:Y:S02]  /*2bf0*/  UIADD3 UR16, UPT, UPT, UR32, 0xd000, URZ ;  /* 0x0000d00020107890 */ /* 0x000fe4000fffe0ff */
[----:B------:R-:W-:Y:S01]  /*2c00*/  UIADD3 UR8, UPT, UPT, UR32, 0xe000, URZ ;  /* 0x0000e00020087890 */ /* 0x000fe2000fffe0ff */
        /* <DEDUP_REMOVED lines=9> */
[----:B------:R-:W-:Y:S01]  /*2ca0*/  UMOV UR42, 0x20 ;  /* 0x00000020002a7882 */ /* 0x000fe20000000000 */
        /* <DEDUP_REMOVED lines=24> */
[----:B-1----:R-:W-:Y:S05]  /*2e30*/  @!P6 BRA `(.L_x_67) ;  /* 0x000000000004e947 */ /* 0x002fea0003800000 */
[----:B------:R-:W-:Y:S05]  /*2e40*/  BPT.TRAP 0x1 ;  /* 0x000000040000795c */ /* 0x000fea0000300000 */
.L_x_67:
[----:B------:R-:W1:Y:S02]  /*2e50*/  SYNCS.PHASECHK.TRANS64.TRYWAIT P4, [UR32+0x1f848], R8 ;  /* 0x01f84808ff0075a7 */ /* 0x000e640008081120 */
[----:B-1----:R-:W-:Y:S05]  /*2e60*/  @!P4 BRA `(.L_x_68) ;  /* 0x000000a40078c947 */ /* 0x002fea0003800000 */
.L_x_237:
[----:B------:R-:W2:Y:S01]  /*2e70*/  LDCU UR5, c[0x0][0x424] ;  /* 0x00008480ff0577ac */ /* 0x000ea20008000800 */
[----:B------:R-:W3:Y:S01]  /*2e80*/  LDC.64 R10, c[0x0][0x418] ;  /* 0x00010600ff0a7b82 */ /* 0x000ee20000000a00 */
[----:B------:R-:W4:Y:S01]  /*2e90*/  LDCU UR6, c[0x0][0x428] ;  /* 0x00008500ff0677ac */ /* 0x000f220008000800 */
[----:B--2---:R-:W-:-:S04]  /*2ea0*/  UIMAD UR5, UR29, UR5, URZ ;  /* 0x000000051d0572a4 */ /* 0x004fc8000f8e02ff */
[----:B----4-:R-:W-:-:S06]  /*2eb0*/  UIMAD UR5, UR30, UR6, UR5 ;  /* 0x000000061e0572a4 */ /* 0x010fcc000f8e0205 */
[----:B-1----:R-:W-:-:S05]  /*2ec0*/  IADD3 R4, PT, PT, R5, UR5, RZ ;  /* 0x0000000505047c10 */ /* 0x002fca000fffe0ff */
[----:B---3--:R-:W-:-:S05]  /*2ed0*/  IMAD.WIDE.U32 R8, R4, 0x4, R10 ;  /* 0x0000000404087825 */ /* 0x008fca00078e000a */
[----:B------:R-:W-:Y:S01]  /*2ee0*/  @!PT LDS RZ, [RZ] ;  /* 0x00000000fffff984 */ /* 0x000fe20000000800 */
[----:B------:R-:W-:Y:S01]  /*2ef0*/  @!PT LDS RZ, [RZ] ;  /* 0x00000000fffff984 */ /* 0x000fe20000000800 */
[----:B------:R-:W-:Y:S01]  /*2f00*/  @!PT LDS RZ, [RZ] ;  /* 0x00000000fffff984 */ /* 0x000fe20000000800 */
[----:B------:R1:W-:Y:S02]  /*2f10*/  LDGSTS.E.LTC128B [R2+0x1f200], desc[UR38][R8.64], !P3 ;  /* 0x1f20000008027fae */ /* 0x0003e4000d9a1226 */
[C---:B-1----:R-:W-:Y:S02]  /*2f20*/  IADD3 R9, PT, PT, R4.reuse, 0x1, RZ ;  /* 0x0000000104097810 */ /* 0x042fe40007ffe0ff */
[C---:B------:R-:W-:Y:S02]  /*2f30*/  IADD3 R8, PT, PT, R4.reuse, 0x2, RZ ;  /* 0x0000000204087810 */ /* 0x040fe40007ffe0ff */
[----:B------:R-:W-:Y:S01]  /*2f40*/  IADD3 R4, PT, PT, R4, 0x3, RZ ;  /* 0x0000000304047810 */ /* 0x000fe20007ffe0ff */
[----:B------:R-:W-:-:S04]  /*2f50*/  IMAD.WIDE.U32 R12, R9, 0x4, R10 ;  /* 0x00000004090c7825 */ /* 0x000fc800078e000a */
[--C-:B------:R-:W-:Y:S01]  /*2f60*/  IMAD.WIDE.U32 R8, R8, 0x4, R10.reuse ;  /* 0x0000000408087825 */ /* 0x100fe200078e000a */
[----:B------:R1:W-:Y:S03]  /*2f70*/  LDGSTS.E.LTC128B [R2+0x1f204], desc[UR38][R12.64], !P2 ;  /* 0x1f2040000c027fae */ /* 0x0003e6000d1a1226 */
[----:B------:R-:W-:Y:S01]  /*2f80*/  IMAD.WIDE.U32 R10, R4, 0x4, R10 ;  /* 0x00000004040a7825 */ /* 0x000fe200078e000a */
[----:B------:R1:W-:Y:S04]  /*2f90*/  LDGSTS.E.LTC128B [R2+0x1f208], desc[UR38][R8.64], !P1 ;  /* 0x1f20800008027fae */ /* 0x0003e8000c9a1226 */
[----:B------:R1:W-:Y:S01]  /*2fa0*/  LDGSTS.E.LTC128B [R2+0x1f20c], desc[UR38][R10.64], !P0 ;  /* 0x1f20c0000a027fae */ /* 0x0003e2000c1a1226 */
[----:B------:R-:W-:Y:S01]  /*2fb0*/  NOP ;  /* 0x0000000000007918 */ /* 0x000fe20000000000 */
[----:B------:R-:W-:Y:S02]  /*2fc0*/  SYNCS.ARRIVE.TRANS64.RED.A0T1 RZ, [UR32+0x1f840], RZ ;  /* 0x01f840ffffff79a7 */ /* 0x000fe40008200420 */
[----:B------:R-:W-:Y:S01]  /*2fd0*/  ARRIVES.LDGSTSBAR.64.TRANSCNT [UR32+0x1f840] ;  /* 0x01f84000ff0079b0 */ /* 0x000fe20008002a20 */
[----:B------:R-:W-:Y:S01]  /*2fe0*/  NOP ;  /* 0x0000000000007918 */ /* 0x000fe20000000000 */
[----:B------:R-:W-:Y:S05]  /*2ff0*/  @!P6 BRA `(.L_x_69) ;  /* 0x000000000004e947 */ /* 0x000fea0003800000 */
[----:B------:R-:W-:Y:S05]  /*3000*/  BPT.TRAP 0x1 ;  /* 0x000000040000795c */ /* 0x000fea0000300000 */
.L_x_69:
[----:B------:R-:W-:Y:S01]  /*3010*/  SYNCS.ARRIVE.TRANS64.A1T0 RZ, [UR32+0x1f840], RZ ;  /* 0x01f840ffffff79a7 */ /* 0x000fe20008100020 */
[----:B------:R-:W-:-:S13]  /*3020*/  ISETP.NE.AND P0, PT, R77, 0x1, PT ;  /* 0x000000014d00780c */ /* 0x000fda0003f05270 */
[----:B------:R-:W-:Y:S05]  /*3030*/  @!P0 EXIT ;  /* 0x000000000000894d */ /* 0x000fea0003800000 */
[----:B------:R-:W2:Y:S01]  /*3040*/  LDC.64 R20, c[0x0][0x400] ;  /* 0x00010000ff147b82 */ /* 0x000ea20000000a00 */
[----:B-1----:R-:W-:Y:S01]  /*3050*/  HFMA2 R12, -RZ, RZ, 0, 5.9604644775390625e-08 ;  /* 0x00000001ff0c7431 */ /* 0x002fe200000001ff */
[----:B------:R-:W-:Y:S01]  /*3060*/  CS2R R14, SRZ ;  /* 0x00000000000e7805 */ /* 0x000fe2000001ff00 */
[----:B------:R-:W-:Y:S01]  /*3070*/  IMAD.MOV.U32 R13, RZ, RZ, RZ ;  /* 0x000000ffff0d7224 */ /* 0x000fe200078e00ff */
[----:B------:R-:W1:Y:S04]  /*3080*/  LDCU.64 UR40, c[0x0][0x348] ;  /* 0x00006900ff2877ac */ /* 0x000e680008000a00 */
[----:B------:R-:W3:Y:S01]  /*3090*/  LDC.64 R18, c[0x0][0x418] ;  /* 0x00010600ff127b82 */ /* 0x000ee20000000a00 */
[----:B------:R-:W4:Y:S01]  /*30a0*/  LDCU UR7, c[0x0][0x408] ;  /* 0x00008100ff0777ac */ /* 0x000f220008000800 */
[----:B------:R-:W1:Y:S01]  /*30b0*/  LDCU UR33, c[0x0][0x380] ;  /* 0x00007000ff2177ac */ /* 0x000e620008000800 */
[----:B------:R-:W1:Y:S01]  /*30c0*/  LDCU UR15, c[0x0][0x420] ;  /* 0x00008400ff0f77ac */ /* 0x000e620008000800 */
[----:B------:R-:W-:Y:S01]  /*30d0*/  UMOV UR6, 0x1 ;  /* 0x0000000100067882 */ /* 0x000fe20000000000 */
[----:B------:R-:W-:Y:S01]  /*30e0*/  UMOV UR31, URZ ;  /* 0x000000ff001f7c82 */ /* 0x000fe20008000000 */
[----:B------:R-:W-:-:S05]  /*30f0*/  UMOV UR28, URZ ;  /* 0x000000ff001c7c82 */ /* 0x000fca0008000000 */
.L_x_88:
[----:B------:R-:W-:Y:S01]  /*3100*/  UIADD3 UR9, UPT, UPT, UR31, 0x1, URZ ;  /* 0x000000011f097890 */ /* 0x000fe2000fffe0ff */
[----:B------:R-:W-:Y:S01]  /*3110*/  R2UR UR8, R0 ;  /* 0x00000000000872ca */ /* 0x000fe200000e0000 */
[----:B------:R-:W-:Y:S01]  /*3120*/  BSSY.RECONVERGENT B0, `(.L_x_70) ;  /* 0x0000009000007945 */ /* 0x000fe20003800200 */
[----:B------:R-:W-:Y:S11]  /*3130*/  ISETP.NE.AND P0, PT, R6, RZ, PT ;  /* 0x000000ff0600720c */ /* 0x000ff60003f05270 */
[----:B------:R-:W-:Y:S02]  /*3140*/  UISETP.NE.AND UP0, UPT, UR9, UR8, UPT ;  /* 0x000000080900728c */ /* 0x000fe4000bf05270 */
[----:B------:R-:W-:Y:S02]  /*3150*/  UIADD3 UR8, UPT, UPT, UR28, 0x1, URZ ;  /* 0x000000011c087890 */ /* 0x000fe4000fffe0ff */
[----:B------:R-:W-:Y:S07]  /*3160*/  USEL UR31, UR9, URZ, UP0 ;  /* 0x000000ff091f7287 */ /* 0x000fee0008000000 */
[----:B------:R-:W-:Y:S07]  /*3170*/  @UP0 UIADD3 UR8, UPT, UPT, UR28, URZ, URZ ;  /* 0x000000ff1c080290 */ /* 0x000fee000fffe0ff */
[----:B------:R-:W-:Y:S01]  /*3180*/  UMOV UR28, UR8 ;  /* 0x00000008001c7c82 */ /* 0x000fe20008000000 */
[----:B-1----:R-:W-:Y:S05]  /*3190*/  @!P0 BRA `(.L_x_71) ;  /* 0x0000000000048947 */ /* 0x002fea0003800000 */
[----:B-1--4-:R-:W-:Y:S05]  /*31a0*/  BPT.TRAP 0x1 ;  /* 0x000000040000795c */ /* 0x012fea0000300000 */
.L_x_71:
[----:B-1--4-:R-:W-:Y:S05]  /*31b0*/  BSYNC.RECONVERGENT B0 ;  /* 0x0000000000007941 */ /* 0x012fea0003800200 */
.L_x_70:
[----:B------:R-:W-:Y:S01]  /*31c0*/  ULEA UR25, UR6, UR32, 0x3 ;  /* 0x0000002006197291 */ /* 0x000fe2000f8e18ff */
[----:B------:R-:W-:Y:S02]  /*31d0*/  SHF.L.U32 R9, R12, 0x1f, RZ ;  /* 0x0000001f0c097819 */ /* 0x000fe400000006ff */
[----:B------:R-:W-:Y:S06]  /*31e0*/  ISETP.NE.AND P1, PT, R7, RZ, PT ;  /* 0x000000ff0700720c */ /* 0x000fec0003f25270 */
[----:B------:R-:W1:Y:S07]  /*31f0*/  SYNCS.PHASECHK.TRANS64.TRYWAIT P0, [UR25+0x1f810], R9 ;  /* 0x01f81009ff0075a7 */ /* 0x000e6e0008001119 */
[----:B------:R-:W-:Y:S01]  /*3200*/  @!P1 IMAD.MOV.U32 R8, RZ, RZ, 0x3000 ;  /* 0x00003000ff089424 */ /* 0x000fe200078e00ff */
[----:B-1----:R-:W-:Y:S06]  /*3210*/  @!P0 BRA `(.L_x_72) ;  /* 0x000000a000a48947 */ /* 0x002fec0003800000 */
.L_x_239:
[----:B------:R-:W-:Y:S01]  /*3220*/  ISETP.NE.AND P0, PT, R7, RZ, PT ;  /* 0x000000ff0700720c */ /* 0x000fe20003f05270 */
[----:B------:R-:W-:Y:S11]  /*3230*/  BSSY.RECONVERGENT B0, `(.L_x_73) ;  /* 0x0000005000007945 */ /* 0x000ff60003800200 */
[----:B------:R-:W-:Y:S01]  /*3240*/  @!UPT UIADD3 URZ, UPT, UPT, URZ, URZ, URZ ;  /* 0x000000fffffff290 */ /* 0x000fe2000fffe0ff */
[----:B------:R4:W-:Y:S01]  /*3250*/  @!P0 SYNCS.ARRIVE.TRANS64 RZ, [UR25+0x1f800], R8 ;  /* 0x01f80008ffff89a7 */ /* 0x0009e20008000019 */
[----:B------:R-:W-:Y:S05]  /*3260*/  @!P5 BRA `(.L_x_74) ;  /* 0x000000000004d947 */ /* 0x000fea0003800000 */
[----:B------:R-:W-:Y:S05]  /*3270*/  BPT.TRAP 0x1 ;  /* 0x000000040000795c */ /* 0x000fea0000300000 */
.L_x_74:
[----:B------:R-:W-:Y:S05]  /*3280*/  BSYNC.RECONVERGENT B0 ;  /* 0x0000000000007941 */ /* 0x000fea0003800200 */
.L_x_73:
[----:B------:R-:W-:Y:S01]  /*3290*/  ISETP.EQ.OR P0, PT, R16, RZ, P0 ;  /* 0x000000ff1000720c */ /* 0x000fe20000702670 */
[----:B------:R-:W-:Y:S03]  /*32a0*/  BSSY.RECONVERGENT B0, `(.L_x_75) ;  /* 0x0000004000007945 */ /* 0x000fe60003800200 */
[----:B------:R-:W-:Y:S09]  /*32b0*/  P2R R17, PR, RZ, 0x1 ;  /* 0x00000001ff117803 */ /* 0x000ff20000000000 */
[----:B------:R-:W-:Y:S05]  /*32c0*/  @P0 BRA `(.L_x_76) ;  /* 0x0000000000040947 */ /* 0x000fea0003800000 */
[----:B------:R-:W-:Y:S05]  /*32d0*/  BPT.TRAP 0x1 ;  /* 0x000000040000795c */ /* 0x000fea0000300000 */
.L_x_76:
[----:B------:R-:W-:Y:S05]  /*32e0*/  BSYNC.RECONVERGENT B0 ;  /* 0x0000000000007941 */ /* 0x000fea0003800200 */
.L_x_75:
[----:B------:R-:W-:Y:S01]  /*32f0*/  UIADD3 UR34, UP0, UPT, UR40, 0x300, URZ ;  /* 0x0000030028227890 */ /* 0x000fe2000ff1e0ff */
[----:B------:R-:W-:Y:S01]  /*3300*/  ISETP.NE.AND P0, PT, R3, 0x1, PT ;  /* 0x000000010300780c */ /* 0x000fe20003f05270 */
[----:B------:R-:W-:Y:S02]  /*3310*/  UIMAD UR8, UR6, 0x3000, UR32 ;  /* 0x00003000060878a4 */ /* 0x000fe4000f8e0220 */
[----:B------:R-:W-:Y:S02]  /*3320*/  UIADD3 UR25, UPT, UPT, UR25, 0x1f800, URZ ;  /* 0x0001f80019197890 */ /* 0x000fe4000fffe0ff */
[----:B------:R-:W-:Y:S02]  /*3330*/  USHF.L.U32 UR27, UR31, 0x7, URZ ;  /* 0x000000071f1b7899 */ /* 0x000fe400080006ff */
[----:B------:R-:W-:Y:S02]  /*3340*/  UIADD3.X UR35, UPT, UPT, URZ, UR41, URZ, UP0, !UPT ;  /* 0x00000029ff237290 */ /* 0x000fe400087fe4ff */
[----:B------:R-:W-:Y:S01]  /*3350*/  UIADD3 UR24, UPT, UPT, UR8, 0x6000, URZ ;  /* 0x0000600008187890 */ /* 0x000fe2000fffe0ff */
[----:B------:R-:W-:Y:S01]  /*3360*/  UMOV UR36, 0x0 ;  /* 0x0000000000247882 */ /* 0x000fe20000000000 */
[----:B------:R-:W-:Y:S01]  /*3370*/  UMOV UR37, 0x10000000 ;  /* 0x1000000000257882 */ /* 0x000fe20000000000 */
[----:B------:R-:W-:Y:S01]  /*3380*/  UMOV UR26, URZ ;  /* 0x000000ff001a7c82 */ /* 0x000fe20008000000 */
[----:B------:R-:W-:Y:S01]  /*3390*/  UIADD3 UR16, UPT, UPT, UR8, 0x7000, URZ ;  /* 0x0000700008107890 */ /* 0x000fe2000fffe0ff */
[----:B------:R-:W-:Y:S01]  /*33a0*/  UMOV UR18, 0x10 ;  /* 0x0000001000127882 */ /* 0x000fe20000000000 */
[----:B------:R-:W-:Y:S03]  /*33b0*/  UMOV UR20, UR28 ;  /* 0x0000001c00147c82 */ /* 0x000fe60008000000 */
[----:B------:R1:W-:Y:S01]  /*33c0*/  UTMALDG.5D [UR24], [UR34], desc[UR36] ;  /* 0x00002418220075b4 */ /* 0x0003e20008021000 */
[----:B------:R-:W-:Y:S01]  /*33d0*/  UMOV UR21, UR29 ;  /* 0x0000001d00157c82 */ /* 0x000fe20008000000 */
[----:B------:R-:W-:Y:S01]  /*33e0*/  UMOV UR22, UR30 ;  /* 0x0000001e00167c82 */ /* 0x000fe20008000000 */
[----:B------:R-:W-:Y:S01]  /*33f0*/  UMOV UR17, UR25 ;  /* 0x0000001900117c82 */ /* 0x000fe20008000000 */
[----:B------:R-:W-:Y:S01]  /*3400*/  UMOV UR19, UR27 ;  /* 0x0000001b00137c82 */ /* 0x000fe20008000000 */
[----:B------:R-:W-:Y:S01]  /*3410*/  UIADD3 UR8, UPT, UPT, UR8, 0x8000, URZ ;  /* 0x0000800008087890 */ /* 0x000fe2000fffe0ff */
[----:B------:R-:W-:Y:S01]  /*3420*/  UMOV UR10, 0x20 ;  /* 0x00000020000a7882 */ /* 0x000fe20000000000 */
[----:B------:R1:W-:Y:S01]  /*3430*/  UTMALDG.5D [UR16], [UR34], desc[UR36] ;  /* 0x00002410220075b4 */ /* 0x0003e20008021000 */
[----:B------:R-:W-:Y:S01]  /*3440*/  UMOV UR12, UR28 ;  /* 0x0000001c000c7c82 */ /* 0x000fe20008000000 */
[----:B------:R-:W-:Y:S01]  /*3450*/  UMOV UR13, UR29 ;  /* 0x0000001d000d7c82 */ /* 0x000fe20008000000 */
[----:B------:R-:W-:Y:S01]  /*3460*/  UMOV UR14, UR30 ;  /* 0x0000001e000e7c82 */ /* 0x000fe20008000000 */
[----:B------:R-:W-:Y:S01]  /*3470*/  UMOV UR9, UR25 ;  /* 0x0000001900097c82 */ /* 0x000fe20008000000 */
[----:B------:R-:W-:Y:S01]  /*3480*/  UMOV UR11, UR27 ;  /* 0x0000001b000b7c82 */ /* 0x000fe20008000000 */
[----:B------:R-:W-:Y:S01]  /*3490*/  UIADD3 UR23, UPT, UPT, UR6, 0x1, URZ ;  /* 0x0000000106177890 */ /* 0x000fe2000fffe0ff */
[----:B------:R1:W-:Y:S02]  /*34a0*/  UTMALDG.5D [UR8], [UR34], desc[UR36] ;  /* 0x00002408220075b4 */ /* 0x0003e40008021000 */
[----:B-1----:R-:W-:Y:S07]  /*34b0*/  @!P0 BRA `(.L_x_77) ;  /* 0x0000000000048947 */ /* 0x002fee0003800000 */
[----:B------:R-:W-:Y:S05]  /*34c0*/  BPT.TRAP 0x1 ;  /* 0x000000040000795c */ /* 0x000fea0000300000 */
.L_x_77:
[----:B----4-:R-:W-:Y:S04]  /*34d0*/  SHF.L.U32 R8, R14, 0x1f, RZ ;  /* 0x0000001f0e087819 */ /* 0x010fe800000006ff */
[----:B------:R-:W1:Y:S02]  /*34e0*/  SYNCS.PHASECHK.TRANS64.TRYWAIT P1, [UR32+0x1f838], R8 ;  /* 0x01f83808ff0075a7 */ /* 0x000e640008021120 */
[----:B-1----:R-:W-:Y:S05]  /*34f0*/  @!P1 BRA `(.L_x_78) ;  /* 0x000000a000049947 */ /* 0x002fea0003800000 */
.L_x_241:
[----:B------:R-:W-:Y:S02]  /*3500*/  USHF.L.U32 UR27, UR31, 0x7, URZ ;  /* 0x000000071f1b7899 */ /* 0x000fe400080006ff */
[----:B------:R-:W-:Y:S04]  /*3510*/  UIMAD UR6, UR28, UR7, UR4 ;  /* 0x000000071c0672a4 */ /* 0x000fe8000f8e0204 */
[----:B-1----:R-:W-:Y:S04]  /*3520*/  VIADD R4, R5, UR27 ;  /* 0x0000001b05047c36 */ /* 0x002fe80008000000 */
[C---:B------:R-:W-:Y:S01]  /*3530*/  VIADD R11, R4.reuse, UR6 ;  /* 0x00000006040b7c36 */ /* 0x040fe20008000000 */
[----:B------:R-:W-:Y:S03]  /*3540*/  ISETP.GE.AND P4, PT, R4, UR33, PT ;  /* 0x0000002104007c0c */ /* 0x000fe6000bf86270 */
[C---:B------:R-:W-:Y:S01]  /*3550*/  VIADD R10, R11.reuse, 0x1 ;  /* 0x000000010b0a7836 */ /* 0x040fe20000000000 */
[CC--:B--2---:R-:W-:Y:S01]  /*3560*/  LEA R24, P2, R11.reuse, R20.reuse, 0x2 ;  /* 0x000000140b187211 */ /* 0x0c4fe200078410ff */
[C---:B------:R-:W-:Y:S02]  /*3570*/  VIADD R9, R11.reuse, 0x2 ;  /* 0x000000020b097836 */ /* 0x040fe40000000000 */
[C---:B------:R-:W-:Y:S01]  /*3580*/  VIADD R8, R11.reuse, 0x3 ;  /* 0x000000030b087836 */ /* 0x040fe20000000000 */
[CC--:B------:R-:W-:Y:S02]  /*3590*/  LEA R22, P1, R10.reuse, R20.reuse, 0x2 ;  /* 0x000000140a167211 */ /* 0x0c0fe400078210ff */
[-C--:B------:R-:W-:Y:S02]  /*35a0*/  LEA.HI.X R25, R11, R21.reuse, RZ, 0x2, P2 ;  /* 0x000000150b197211 */ /* 0x080fe400010f14ff */
[CC--:B------:R-:W-:Y:S02]  /*35b0*/  LEA R26, P2, R9.reuse, R20.reuse, 0x2 ;  /* 0x00000014091a7211 */ /* 0x0c0fe400078410ff */
[-C--:B------:R-:W-:Y:S01]  /*35c0*/  LEA.HI.X R23, R10, R21.reuse, RZ, 0x2, P1 ;  /* 0x000000150a177211 */ /* 0x080fe200008f14ff */
[----:B------:R-:W-:Y:S01]  /*35d0*/  @!PT LDS RZ, [RZ] ;  /* 0x00000000fffff984 */ /* 0x000fe20000000800 */
[----:B------:R-:W-:Y:S01]  /*35e0*/  @!PT LDS RZ, [RZ] ;  /* 0x00000000fffff984 */ /* 0x000fe20000000800 */
[----:B------:R-:W-:Y:S01]  /*35f0*/  @!PT LDS RZ, [RZ] ;  /* 0x00000000fffff984 */ /* 0x000fe20000000800 */
[----:B------:R1:W-:Y:S01]  /*3600*/  LDGSTS.E.LTC128B [R2+0x1f000], desc[UR38][R24.64], !P4 ;  /* 0x1f00000018027fae */ /* 0x0003e2000e1a1226 */
[----:B------:R-:W-:Y:S01]  /*3610*/  VIADD R10, R4, 0x1 ;  /* 0x00000001040a7836 */ /* 0x000fe20000000000 */
[----:B------:R-:W-:Y:S02]  /*3620*/  LEA R28, P1, R8, R20, 0x2 ;  /* 0x00000014081c7211 */ /* 0x000fe400078210ff */
[-C--:B------:R-:W-:Y:S01]  /*3630*/  LEA.HI.X R27, R9, R21.reuse, RZ, 0x2, P2 ;  /* 0x00000015091b7211 */ /* 0x080fe200010f14ff */
[----:B------:R-:W-:Y:S01]  /*3640*/  VIADD R9, R4, 0x2 ;  /* 0x0000000204097836 */ /* 0x000fe20000000000 */
[----:B------:R-:W-:Y:S02]  /*3650*/  ISETP.GE.AND P3, PT, R10, UR33, PT ;  /* 0x000000210a007c0c */ /* 0x000fe4000bf66270 */
[----:B------:R-:W-:Y:S01]  /*3660*/  LEA.HI.X R29, R8, R21, RZ, 0x2, P1 ;  /* 0x00000015081d7211 */ /* 0x000fe200008f14ff */
[----:B------:R-:W-:Y:S01]  /*3670*/  VIADD R8, R4, 0x3 ;  /* 0x0000000304087836 */ /* 0x000fe20000000000 */
[----:B------:R-:W-:Y:S04]  /*3680*/  ISETP.GE.AND P2, PT, R9, UR33, PT ;  /* 0x0000002109007c0c */ /* 0x000fe8000bf46270 */
[----:B------:R-:W-:Y:S05]  /*3690*/  ISETP.GE.AND P1, PT, R8, UR33, PT ;  /* 0x0000002108007c0c */ /* 0x000fea000bf26270 */
[----:B------:R1:W-:Y:S04]  /*36a0*/  LDGSTS.E.LTC128B [R2+0x1f004], desc[UR38][R22.64], !P3 ;  /* 0x1f00400016027fae */ /* 0x0003e8000d9a1226 */
        /* <DEDUP_REMOVED lines=8> */
.L_x_79:
[----:B------:R-:W-:Y:S01]  /*3730*/  SYNCS.ARRIVE.TRANS64.A1T0 RZ, [UR32+0x1f830], RZ ;  /* 0x01f830ffffff79a7 */ /* 0x000fe20008100020 */
[----:B------:R-:W-:Y:S05]  /*3740*/  BRA.U !UP1, `(.L_x_80) ;  /* 0x0000000109047547 */ /* 0x000fea000b800000 */
[----:B------:R-:W-:Y:S05]  /*3750*/  BPT.TRAP 0x1 ;  /* 0x000000040000795c */ /* 0x000fea0000300000 */
.L_x_80:
[----:B------:R-:W-:Y:S02]  /*3760*/  ISETP.NE.AND P6, PT, R7, RZ, PT ;  /* 0x000000ff0700720c */ /* 0x000fe40003fc5270 */
[----:B------:R-:W-:Y:S11]  /*3770*/  SHF.L.U32 R10, R13, 0x1f, RZ ;  /* 0x0000001f0d0a7819 */ /* 0x000ff600000006ff */
[----:B------:R-:W-:Y:S01]  /*3780*/  @!P6 IMAD.MOV.U32 R9, RZ, RZ, 0x3000 ;  /* 0x00003000ff09e424 */ /* 0x000fe200078e00ff */
[----:B------:R-:W2:Y:S02]  /*3790*/  SYNCS.PHASECHK.TRANS64.TRYWAIT P6, [UR32+0x1f828], R10 ;  /* 0x01f8280aff0075a7 */ /* 0x000ea400080c1120 */
[----:B--2---:R-:W-:Y:S05]  /*37a0*/  @!P6 BRA `(.L_x_81) ;  /* 0x0000009c0070e947 */ /* 0x004fea0003800000 */
.L_x_243:
[----:B------:R-:W-:Y:S11]  /*37b0*/  ISETP.NE.AND P6, PT, R7, RZ, PT ;  /* 0x000000ff0700720c */ /* 0x000ff60003fc5270 */
[----:B------:R-:W-:Y:S02]  /*37c0*/  @!UPT UIADD3 URZ, UPT, UPT, URZ, URZ, URZ ;  /* 0x000000fffffff290 */ /* 0x000fe4000fffe0ff */
[----:B------:R4:W-:Y:S01]  /*37d0*/  @!P6 SYNCS.ARRIVE.TRANS64 RZ, [UR32+0x1f820], R9 ;  /* 0x01f82009ffffe9a7 */ /* 0x0009e20008000020 */
[----:B------:R-:W-:Y:S05]  /*37e0*/  BRA.U !UP2, `(.L_x_82) ;  /* 0x000000010a047547 */ /* 0x000fea000b800000 */
[----:B------:R-:W-:Y:S05]  /*37f0*/  BPT.TRAP 0x1 ;  /* 0x000000040000795c */ /* 0x000fea0000300000 */
.L_x_82:
[----:B------:R-:W-:Y:S01]  /*3800*/  ISETP.NE.AND P6, PT, R17, RZ, PT ;  /* 0x000000ff1100720c */ /* 0x000fe20003fc5270 */
[----:B------:R-:W-:Y:S11]  /*3810*/  BSSY.RECONVERGENT B0, `(.L_x_83) ;  /* 0x0000004000007945 */ /* 0x000ff60003800200 */
[----:B------:R-:W-:Y:S01]  /*3820*/  @!UPT UIADD3 URZ, UPT, UPT, URZ, URZ, URZ ;  /* 0x000000fffffff290 */ /* 0x000fe2000fffe0ff */
[----:B------:R-:W-:Y:S05]  /*3830*/  @P6 BRA `(.L_x_84) ;  /* 0x0000000000046947 */ /* 0x000fea0003800000 */
[----:B------:R-:W-:Y:S05]  /*3840*/  BPT.TRAP 0x1 ;  /* 0x000000040000795c */ /* 0x000fea0000300000 */
.L_x_84:
[----:B------:R-:W-:Y:S05]  /*3850*/  BSYNC.RECONVERGENT B0 ;  /* 0x0000000000007941 */ /* 0x000fea0003800200 */
.L_x_83:
[----:B------:R-:W-:Y:S02]  /*3860*/  UIADD3 UR34, UP0, UPT, UR40, 0x400, URZ ;  /* 0x0000040028227890 */ /* 0x000fe4000ff1e0ff */
[----:B------:R-:W-:Y:S02]  /*3870*/  UIADD3 UR25, UPT, UPT, UR32, 0x1f820, URZ ;  /* 0x0001f82020197890 */ /* 0x000fe4000fffe0ff */
[----:B------:R-:W-:Y:S02]  /*3880*/  UIADD3 UR24, UPT, UPT, UR32, 0xc000, URZ ;  /* 0x0000c00020187890 */ /* 0x000fe4000fffe0ff */
[----:B------:R-:W-:Y:S01]  /*3890*/  UIADD3.X UR35, UPT, UPT, URZ, UR41, URZ, UP0, !UPT ;  /* 0x00000029ff237290 */ /* 0x000fe200087fe4ff */
        /* <DEDUP_REMOVED lines=18> */
[----:B------:R-:W-:Y:S02]  /*39c0*/  UMOV UR9, UR25 ;  /* 0x0000001900097c82 */ /* 0x000fe40008000000 */
[----:B------:R1:W-:Y:S02]  /*39d0*/  UTMALDG.5D [UR8], [UR34], desc[UR36] ;  /* 0x00002408220075b4 */ /* 0x0003e40008021000 */
[----:B-1----:R-:W-:Y:S05]  /*39e0*/  @!P0 BRA `(.L_x_85) ;  /* 0x0000000000048947 */ /* 0x002fea0003800000 */
[----:B------:R-:W-:Y:S05]  /*39f0*/  BPT.TRAP 0x1 ;  /* 0x000000040000795c */ /* 0x000fea0000300000 */
.L_x_85:
[----:B----4-:R-:W-:Y:S04]  /*3a00*/  SHF.L.U32 R9, R15, 0x1f, RZ ;  /* 0x0000001f0f097819 */ /* 0x010fe800000006ff */
[----:B------:R-:W1:Y:S02]  /*3a10*/  SYNCS.PHASECHK.TRANS64.TRYWAIT P6, [UR32+0x1f848], R9 ;  /* 0x01f84809ff0075a7 */ /* 0x000e6400080c1120 */
[----:B-1----:R-:W-:Y:S05]  /*3a20*/  @!P6 BRA `(.L_x_86) ;  /* 0x0000009800e8e947 */ /* 0x002fea0003800000 */
.L_x_245:
[----:B------:R-:W-:Y:S06]  /*3a30*/  UIMAD UR6, UR28, UR15, UR5 ;  /* 0x0000000f1c0672a4 */ /* 0x000fec000f8e0205 */
[----:B-12---:R-:W-:Y:S04]  /*3a40*/  VIADD R8, R4, UR6 ;  /* 0x0000000604087c36 */ /* 0x006fe80008000000 */
[C---:B------:R-:W-:Y:S01]  /*3a50*/  VIADD R4, R8.reuse, 0x1 ;  /* 0x0000000108047836 */ /* 0x040fe20000000000 */
[CC--:B---3--:R-:W-:Y:S04]  /*3a60*/  LEA R22, P6, R8.reuse, R18.reuse, 0x2 ;  /* 0x0000001208167211 */ /* 0x0c8fe800078c10ff */
[-C--:B------:R-:W-:Y:S02]  /*3a70*/  LEA.HI.X R23, R8, R19.reuse, RZ, 0x2, P6 ;  /* 0x0000001308177211 */ /* 0x080fe400030f14ff */
[CC--:B------:R-:W-:Y:S03]  /*3a80*/  LEA R10, P6, R4.reuse, R18.reuse, 0x2 ;  /* 0x00000012040a7211 */ /* 0x0c0fe600078c10ff */
[----:B------:R-:W-:Y:S01]  /*3a90*/  @!PT LDS RZ, [RZ] ;  /* 0x00000000fffff984 */ /* 0x000fe20000000800 */
[----:B------:R-:W-:Y:S01]  /*3aa0*/  @!PT LDS RZ, [RZ] ;  /* 0x00000000fffff984 */ /* 0x000fe20000000800 */
[----:B------:R-:W-:Y:S01]  /*3ab0*/  @!PT LDS RZ, [RZ] ;  /* 0x00000000fffff984 */ /* 0x000fe20000000800 */
[----:B------:R1:W-:Y:S01]  /*3ac0*/  LDGSTS.E.LTC128B [R2+0x1f200], desc[UR38][R22.64], !P4 ;  /* 0x1f20000016027fae */ /* 0x0003e2000e1a1226 */
[-C--:B------:R-:W-:Y:S01]  /*3ad0*/  LEA.HI.X R11, R4, R19.reuse, RZ, 0x2, P6 ;  /* 0x00000013040b7211 */ /* 0x080fe200030f14ff */
[C---:B------:R-:W-:Y:S02]  /*3ae0*/  VIADD R4, R8.reuse, 0x2 ;  /* 0x0000000208047836 */ /* 0x040fe40000000000 */
[----:B------:R-:W-:Y:S02]  /*3af0*/  VIADD R8, R8, 0x3 ;  /* 0x0000000308087836 */ /* 0x000fe40000000000 */
[----:B------:R1:W-:Y:S01]  /*3b00*/  LDGSTS.E.LTC128B [R2+0x1f204], desc[UR38][R10.64], !P3 ;  /* 0x1f2040000a027fae */ /* 0x0003e2000d9a1226 */
[CC--:B------:R-:W-:Y:S04]  /*3b10*/  LEA R24, P6, R4.reuse, R18.reuse, 0x2 ;  /* 0x0000001204187211 */ /* 0x0c0fe800078c10ff */
[-C--:B------:R-:W-:Y:S02]  /*3b20*/  LEA.HI.X R25, R4, R19.reuse, RZ, 0x2, P6 ;  /* 0x0000001304197211 */ /* 0x080fe400030f14ff */
[C---:B------:R-:W-:Y:S03]  /*3b30*/  LEA R26, P6, R8.reuse, R18, 0x2 ;  /* 0x00000012081a7211 */ /* 0x040fe600078c10ff */
[----:B------:R1:W-:Y:S01]  /*3b40*/  LDGSTS.E.LTC128B [R2+0x1f208], desc[UR38][R24.64], !P2 ;  /* 0x1f20800018027fae */ /* 0x0003e2000d1a1226 */
[----:B------:R-:W-:Y:S05]  /*3b50*/  LEA.HI.X R27, R8, R19, RZ, 0x2, P6 ;  /* 0x00000013081b7211 */ /* 0x000fea00030f14ff */
[----:B------:R1:W-:Y:S01]  /*3b60*/  LDGSTS.E.LTC128B [R2+0x1f20c], desc[UR38][R26.64], !P1 ;  /* 0x1f20c0001a027fae */ /* 0x0003e2000c9a1226 */
[----:B------:R-:W-:Y:S01]  /*3b70*/  NOP ;  /* 0x0000000000007918 */ /* 0x000fe20000000000 */
[----:B------:R-:W-:Y:S02]  /*3b80*/  SYNCS.ARRIVE.TRANS64.RED.A0T1 RZ, [UR32+0x1f840], RZ ;  /* 0x01f840ffffff79a7 */ /* 0x000fe40008200420 */
[----:B------:R-:W-:Y:S01]  /*3b90*/  ARRIVES.LDGSTSBAR.64.TRANSCNT [UR32+0x1f840] ;  /* 0x01f84000ff0079b0 */ /* 0x000fe20008002a20 */
[----:B------:R-:W-:Y:S01]  /*3ba0*/  NOP ;  /* 0x0000000000007918 */ /* 0x000fe20000000000 */
[----:B------:R-:W-:Y:S05]  /*3bb0*/  @!P0 BRA `(.L_x_87) ;  /* 0x0000000000048947 */ /* 0x000fea0003800000 */
[----:B------:R-:W-:Y:S05]  /*3bc0*/  BPT.TRAP 0x1 ;  /* 0x000000040000795c */ /* 0x000fea0000300000 */
.L_x_87:
[----:B------:R-:W-:Y:S01]  /*3bd0*/  ISETP.GT.U32.AND P0, PT, R77, 0x2, PT ;  /* 0x000000024d00780c */ /* 0x000fe20003f04070 */
[----:B------:R-:W-:Y:S01]  /*3be0*/  SYNCS.ARRIVE.TRANS64.A1T0 RZ, [UR32+0x1f840], RZ ;  /* 0x01f840ffffff79a7 */ /* 0x000fe20008100020 */
[----:B------:R-:W-:Y:S01]  /*3bf0*/  LOP3.LUT R15, R15, 0x1, RZ, 0x3c, !PT ;  /* 0x000000010f0f7812 */ /* 0x000fe200078e3cff */
[----:B------:R-:W-:Y:S01]  /*3c00*/  UISETP.NE.AND UP0, UPT, UR23, 0x2, UPT ;  /* 0x000000021700788c */ /* 0x000fe2000bf05270 */
[----:B------:R-:W-:Y:S01]  /*3c10*/  LOP3.LUT R14, R14, 0x1, RZ, 0x3c, !PT ;  /* 0x000000010e0e7812 */ /* 0x000fe200078e3cff */
[----:B------:R-:W-:Y:S01]  /*3c20*/  VIADD R77, R77, 0xffffffff ;  /* 0xffffffff4d4d7836 */ /* 0x000fe20000000000 */
[----:B------:R-:W-:Y:S01]  /*3c30*/  LOP3.LUT R13, R13, 0x1, RZ, 0x3c, !PT ;  /* 0x000000010d0d7812 */ /* 0x000fe200078e3cff */
[----:B------:R-:W-:Y:S02]  /*3c40*/  USEL UR8, URZ, 0x1, UP0 ;  /* 0x00000001ff087887 */ /* 0x000fe40008000000 */
[----:B------:R-:W-:Y:S04]  /*3c50*/  USEL UR6, UR23, URZ, UP0 ;  /* 0x000000ff17067287 */ /* 0x000fe80008000000 */
[----:B------:R-:W-:Y:S01]  /*3c60*/  LOP3.LUT R12, R12, UR8, RZ, 0x3c, !PT ;  /* 0x000000080c0c7c12 */ /* 0x000fe2000f8e3cff */
[----:B------:R-:W-:Y:S07]  /*3c70*/  @P0 BRA `(.L_x_88) ;  /* 0xfffffff400200947 */ /* 0x000fee000383ffff */
[----:B------:R-:W-:Y:S05]  /*3c80*/  EXIT ;  /* 0x000000000000794d */ /* 0x000fea0003800000 */
.L_x_292:
[----:B------:R-:W-:-:S08]  /*3c90*/  NOP ;  /* 0x0000000000007918 */ /* 0x000fd00000000000 */
[----:B------:R-:W1:-:S00]  /*3ca0*/  USETMAXREG.DEALLOC.CTAPOOL 0x60 ;  /* 0x00000060000079c8 */ /* 0x000e4000080e0500 */
[----:B------:R-:W2:Y:S01]  /*3cb0*/  S2UR UR16, SR_CgaCtaId ;  /* 0x00000000001079c3 */ /* 0x000ea20000008800 */
[----:B------:R-:W-:Y:S01]  /*3cc0*/  UMOV UR4, 0x40 ;  /* 0x0000004000047882 */ /* 0x000fe20000000000 */
[----:B------:R-:W-:Y:S01]  /*3cd0*/  NOP ;  /* 0x0000000000007918 */ /* 0x000fe20000000000 */
[----:B--2---:R-:W-:-:S03]  /*3ce0*/  ULEA UR5, UR16, UR4, 0x18 ;  /* 0x0000000410057291 */ /* 0x004fc6000f8ec0ff */
[----:B------:R-:W-:Y:S02]  /*3cf0*/  UMOV UR4, 0x400 ;  /* 0x0000040000047882 */ /* 0x000fe40000000000 */
[----:B------:R-:W-:-:S04]  /*3d00*/  ULEA UR16, UR16, UR4, 0x18 ;  /* 0x0000000410107291 */ /* 0x000fc8000f8ec0ff */
[----:B-1----:R-:W1:Y:S02]  /*3d10*/  LDS.U8 R0, [UR5+0x1c] ;  /* 0x00001c05ff007984 */ /* 0x002e640008000000 */
[----:B-1----:R-:W-:-:S13]  /*3d20*/  ISETP.NE.AND P0, PT, R0, RZ, PT ;  /* 0x000000ff0000720c */ /* 0x002fda0003f05270 */
[----:B------:R-:W-:Y:S05]  /*3d30*/  @P0 BRA `(.L_x_89) ;  /* 0x0000000000580947 */ /* 0x000fea0003800000 */
[----:B------:R-:W-:-:S13]  /*3d40*/  ELECT P0, URZ, PT ;  /* 0x0000000000ff782f */ /* 0x000fda0003800000 */
[----:B------:R-:W-:Y:S05]  /*3d50*/  @!P0 BRA `(.L_x_90) ;  /* 0x00000000005c8947 */ /* 0x000fea0003800000 */
[----:B------:R-:W-:Y:S01]  /*3d60*/  UMOV UR4, 0x10 ;  /* 0x0000001000047882 */ /* 0x000fe20000000000 */
[----:B------:R-:W-:Y:S01]  /*3d70*/  HFMA2 R0, -RZ, RZ, 0, 5.9604644775390625e-08 ;  /* 0x00000001ff007431 */ /* 0x000fe200000001ff */
[----:B------:R-:W-:-:S03]  /*3d80*/  MOV R2, 0xffff ;  /* 0x0000ffff00027802 */ /* 0x000fc60000000f00 */
[----:B------:R-:W-:Y:S04]  /*3d90*/  DEPBAR.LE SB1, 0x36 ;  /* 0x00009d800000791a */ /* 0x000fe80000000000 */
[----:B------:R-:W1:Y:S02]  /*3da0*/  UTCATOMSWS.FIND_AND_SET.ALIGN UP1, UR4, UR4 ;  /* 0x00000004000475e3 */ /* 0x000e640008020800 */
[----:B-1----:R-:W-:Y:S01]  /*3db0*/  MOV R4, UR4 ;  /* 0x0000000400047c02 */ /* 0x002fe20008000f00 */
[----:B------:R-:W-:Y:S06]  /*3dc0*/  BRA.U UP1, `(.L_x_91) ;  /* 0x0000000101187547 */ /* 0x000fec000b800000 */
.L_x_92:
[----:B------:R-:W-:Y:S05]  /*3dd0*/  NANOSLEEP 0x64 ;  /* 0x000000640000795d */ /* 0x000fea0003800000 */
[----:B------:R-:W-:-:S05]  /*3de0*/  UMOV UR4, 0x10 ;  /* 0x0000001000047882 */ /* 0x000fca0000000000 */
[----:B------:R-:W-:Y:S04]  /*3df0*/  DEPBAR.LE SB1, 0x36 ;  /* 0x00009d800000791a */ /* 0x000fe80000000000 */
[----:B------:R-:W1:Y:S02]  /*3e00*/  UTCATOMSWS.FIND_AND_SET.ALIGN UP1, UR4, UR4 ;  /* 0x00000004000475e3 */ /* 0x000e640008020800 */
[----:B-1----:R-:W-:Y:S01]  /*3e10*/  MOV R4, UR4 ;  /* 0x0000000400047c02 */ /* 0x002fe20008000f00 */
[----:B------:R-:W-:Y:S05]  /*3e20*/  BRA.U !UP1, `(.L_x_92) ;  /* 0xfffffffd09e87547 */ /* 0x000fea000b83ffff */
.L_x_91:
[-C--:B------:R-:W-:Y:S02]  /*3e30*/  SHF.L.U32 R2, R2, R4.reuse, RZ ;  /* 0x0000000402027219 */ /* 0x080fe400000006ff */
[----:B------:R-:W-:Y:S01]  /*3e40*/  SHF.L.U32 R0, R0, R4, RZ ;  /* 0x0000000400007219 */ /* 0x000fe200000006ff */
[----:B------:R-:W-:Y:S02]  /*3e50*/  IMAD.SHL.U32 R4, R4, 0x20, RZ ;  /* 0x0000002004047824 */ /* 0x000fe400078e00ff */
[----:B------:R1:W-:Y:S04]  /*3e60*/  ATOMS.OR RZ, [UR5+0x14], R2 ;  /* 0x00001402ffff798c */ /* 0x0003e8000b000005 */
[----:B------:R1:W-:Y:S04]  /*3e70*/  ATOMS.OR RZ, [UR5+0x18], R0 ;  /* 0x00001800ffff798c */ /* 0x0003e8000b000005 */
[----:B------:R1:W-:Y:S01]  /*3e80*/  STS [UR16+0x1f8c0], R4 ;  /* 0x01f8c004ff007988 */ /* 0x0003e20008000810 */
[----:B------:R-:W-:Y:S05]  /*3e90*/  BRA `(.L_x_90) ;  /* 0x00000000000c7947 */ /* 0x000fea0003800000 */
.L_x_89:
[----:B------:R1:W-:Y:S01]  /*3ea0*/  STS [UR16+0x1f8c0], R5 ;  /* 0x01f8c005ff007988 */ /* 0x0003e20008000810 */
[----:B------:R-:W-:-:S03]  /*3eb0*/  MOV R4, 0x3ed0 ;  /* 0x00003ed000047802 */ /* 0x000fc60000000f00 */
[----:B-1----:R-:W-:Y:S05]  /*3ec0*/  CALL.REL.NOINC `($__internal_1_$__cuda_sm10x_tcgen05_guardrail_trap_phase_invalid_during_alloc) ;  /* 0x000000a000247944 */ /* 0x002fea0003c00000 */
.L_x_90:
[----:B------:R-:W-:Y:S05]  /*3ed0*/  WARPSYNC.ALL ;  /* 0x0000000000007948 */ /* 0x000fea0003800000 */
[----:B------:R-:W-:Y:S01]  /*3ee0*/  USHF.R.U32.HI UR6, URZ, 0x4, UR16 ;  /* 0x00000004ff067899 */ /* 0x000fe20008011610 */
[----:B------:R-:W-:Y:S01]  /*3ef0*/  NOP ;  /* 0x0000000000007918 */ /* 0x000fe20000000000 */
[----:B------:R-:W-:Y:S01]  /*3f00*/  UIADD3 UR4, UPT, UPT, UR16, 0xc000, URZ ;  /* 0x0000c00010047890 */ /* 0x000fe2000fffe0ff */
[----:B------:R-:W-:Y:S01]  /*3f10*/  BSSY.RECONVERGENT B0, `(.L_x_93) ;  /* 0x000001f000007945 */ /* 0x000fe20003800200 */
[----:B------:R-:W-:Y:S02]  /*3f20*/  UIADD3 UR7, UPT, UPT, UR16, 0x6000, URZ ;  /* 0x0000600010077890 */ /* 0x000fe4000fffe0ff */
[----:B------:R-:W-:-:S02]  /*3f30*/  UIADD3 UR8, UPT, UPT, UR16, 0xf000, URZ ;  /* 0x0000f00010087890 */ /* 0x000fc4000fffe0ff */
[----:B------:R-:W-:Y:S02]  /*3f40*/  UIADD3 UR5, UPT, UPT, UR16, 0x3000, URZ ;  /* 0x0000300010057890 */ /* 0x000fe4000fffe0ff */
[----:B------:R-:W-:Y:S02]  /*3f50*/  ULOP3.LUT UR24, UR6, 0x3fff, URZ, 0xc0, !UPT ;  /* 0x00003fff06187892 */ /* 0x000fe4000f8ec0ff */
[----:B------:R-:W-:Y:S02]  /*3f60*/  USHF.R.U32.HI UR6, URZ, 0x4, UR4 ;  /* 0x00000004ff067899 */ /* 0x000fe40008011604 */
[----:B------:R-:W-:Y:S02]  /*3f70*/  USHF.R.U32.HI UR9, URZ, 0x4, UR7 ;  /* 0x00000004ff097899 */ /* 0x000fe40008011607 */
[----:B------:R-:W-:Y:S02]  /*3f80*/  USHF.R.U32.HI UR4, URZ, 0x4, UR8 ;  /* 0x00000004ff047899 */ /* 0x000fe40008011608 */
[----:B------:R-:W-:-:S02]  /*3f90*/  USHF.R.U32.HI UR7, URZ, 0x4, UR5 ;  /* 0x00000004ff077899 */ /* 0x000fc40008011605 */
[----:B------:R-:W-:Y:S02]  /*3fa0*/  ULOP3.LUT UR5, UR9, 0x3fff, URZ, 0xc0, !UPT ;  /* 0x00003fff09057892 */ /* 0x000fe4000f8ec0ff */
[----:B------:R-:W-:Y:S02]  /*3fb0*/  ULOP3.LUT UR32, UR4, 0x3fff, URZ, 0xc0, !UPT ;  /* 0x00003fff04207892 */ /* 0x000fe4000f8ec0ff */
[----:B------:R-:W-:Y:S02]  /*3fc0*/  ULOP3.LUT UR7, UR7, 0x3fff, URZ, 0xc0, !UPT ;  /* 0x00003fff07077892 */ /* 0x000fe4000f8ec0ff */
[----:B------:R-:W-:Y:S02]  /*3fd0*/  ULOP3.LUT UR6, UR6, 0x3fff, URZ, 0xc0, !UPT ;  /* 0x00003fff06067892 */ /* 0x000fe4000f8ec0ff */
[----:B------:R-:W-:Y:S02]  /*3fe0*/  ULOP3.LUT UR40, UR24, 0x10000, URZ, 0xfc, !UPT ;  /* 0x0001000018287892 */ /* 0x000fe4000f8efcff */
[----:B------:R-:W-:-:S02]  /*3ff0*/  ULOP3.LUT UR4, UR5, 0x10000, URZ, 0xfc, !UPT ;  /* 0x0001000005047892 */ /* 0x000fc4000f8efcff */
[----:B------:R-:W-:Y:S02]  /*4000*/  ULOP3.LUT UR22, UR32, 0x4000000, URZ, 0xfc, !UPT ;  /* 0x0400000020167892 */ /* 0x000fe4000f8efcff */
[----:B------:R-:W-:Y:S02]  /*4010*/  ULOP3.LUT UR24, UR24, 0x1000000, URZ, 0xfc, !UPT ;  /* 0x0100000018187892 */ /* 0x000fe4000f8efcff */
[----:B------:R-:W-:Y:S02]  /*4020*/  ULOP3.LUT UR38, UR7, 0x10000, URZ, 0xfc, !UPT ;  /* 0x0001000007267892 */ /* 0x000fe4000f8efcff */
[----:B------:R-:W-:Y:S02]  /*4030*/  ULOP3.LUT UR30, UR6, 0x10000, URZ, 0xfc, !UPT ;  /* 0x00010000061e7892 */ /* 0x000fe4000f8efcff */
[----:B------:R-:W-:Y:S02]  /*4040*/  ULOP3.LUT UR32, UR32, 0x10000, URZ, 0xfc, !UPT ;  /* 0x0001000020207892 */ /* 0x000fe4000f8efcff */
[----:B------:R-:W-:-:S02]  /*4050*/  ULOP3.LUT UR5, UR5, 0x1000000, URZ, 0xfc, !UPT ;  /* 0x0100000005057892 */ /* 0x000fc4000f8efcff */
[----:B------:R-:W-:Y:S01]  /*4060*/  ULOP3.LUT UR28, UR6, 0x1000000, URZ, 0xfc, !UPT ;  /* 0x01000000061c7892 */ /* 0x000fe2000f8efcff */
[----:B------:R-:W-:Y:S01]  /*4070*/  UMOV UR41, 0xc0004010 ;  /* 0xc000401000297882 */ /* 0x000fe20000000000 */
[----:B------:R-:W-:Y:S01]  /*4080*/  UMOV UR25, 0xc0004010 ;  /* 0xc000401000197882 */ /* 0x000fe20000000000 */
[----:B------:R-:W-:Y:S01]  /*4090*/  UMOV UR39, 0xc0004010 ;  /* 0xc000401000277882 */ /* 0x000fe20000000000 */
[----:B------:R-:W-:Y:S01]  /*40a0*/  UMOV UR31, 0xc0004010 ;  /* 0xc0004010001f7882 */ /* 0x000fe20000000000 */
[----:B------:R-:W-:Y:S01]  /*40b0*/  UMOV UR23, 0x40004040 ;  /* 0x4000404000177882 */ /* 0x000fe20000000000 */
[----:B------:R-:W-:Y:S01]  /*40c0*/  UMOV UR33, 0x40004040 ;  /* 0x4000404000217882 */ /* 0x000fe20000000000 */
[----:B------:R-:W-:Y:S01]  /*40d0*/  UMOV UR29, 0xc0004010 ;  /* 0xc0004010001d7882 */ /* 0x000fe20000000000 */
[----:B------:R-:W-:Y:S05]  /*40e0*/  @!P3 BRA `(.L_x_94) ;  /* 0x000000000004b947 */ /* 0x000fea0003800000 */
[----:B------:R-:W-:Y:S05]  /*40f0*/  BPT.TRAP 0x1 ;  /* 0x000000040000795c */ /* 0x000fea0000300000 */
.L_x_94:
[----:B------:R-:W-:Y:S05]  /*4100*/  BSYNC.RECONVERGENT B0 ;  /* 0x0000000000007941 */ /* 0x000fea0003800200 */
.L_x_93:
[----:B------:R-:W-:Y:S01]  /*4110*/  SHF.L.U32 R7, RZ, 0x1f, RZ ;  /* 0x0000001fff077819 */ /* 0x000fe200000006ff */
[----:B------:R-:W-:-:S03]  /*4120*/  IMAD.MOV.U32 R6, RZ, RZ, 0x1 ;  /* 0x00000001ff067424 */ /* 0x000fc600078e00ff */
[----:B------:R-:W2:Y:S02]  /*4130*/  SYNCS.PHASECHK.TRANS64.TRYWAIT P0, [UR16+0x1f800], R7 ;  /* 0x01f80007ff0075a7 */ /* 0x000ea40008001110 */
[----:B------:R-:W-:Y:S01]  /*4140*/  SHF.L.U32 R6, R6, 0x1f, RZ ;  /* 0x0000001f06067819 */ /* 0x000fe200000006ff */
[----:B--2---:R-:W-:Y:S06]  /*4150*/  @!P0 BRA `(.L_x_95) ;  /* 0x0000009400348947 */ /* 0x004fec0003800000 */
.L_x_247:
[----:B------:R-:W2:Y:S01]  /*4160*/  SYNCS.PHASECHK.TRANS64.TRYWAIT P0, [UR16+0x1f858], R6 ;  /* 0x01f85806ff0075a7 */ /* 0x000ea20008001110 */
[----:B-1----:R-:W-:Y:S01]  /*4170*/  HFMA2 R4, -RZ, RZ, 0, 1.33514404296875e-05 ;  /* 0x000000e0ff047431 */ /* 0x002fe200000001ff */
[----:B------:R-:W-:Y:S01]  /*4180*/  MOV R2, 0xe0 ;  /* 0x000000e000027802 */ /* 0x000fe20000000f00 */
[----:B------:R-:W-:Y:S01]  /*4190*/  HFMA2 R0, -RZ, RZ, 0, 1.33514404296875e-05 ;  /* 0x000000e0ff007431 */ /* 0x000fe200000001ff */
[----:B--2---:R-:W-:Y:S06]  /*41a0*/  @!P0 BRA `(.L_x_96) ;  /* 0x0000009400388947 */ /* 0x004fec0003800000 */
.L_x_249:
[----:B------:R-:W-:Y:S01]  /*41b0*/  R2UR UR14, R4 ;  /* 0x00000000040e72ca */ /* 0x000fe200000e0000 */
[----:B------:R-:W-:Y:S01]  /*41c0*/  UIADD3 UR36, UPT, UPT, UR40, 0x100, URZ ;  /* 0x0000010028247890 */ /* 0x000fe2000fffe0ff */
[----:B------:R-:W-:Y:S01]  /*41d0*/  R2UR UR13, R2 ;  /* 0x00000000020d72ca */ /* 0x000fe200000e0000 */
[----:B------:R-:W-:Y:S01]  /*41e0*/  UIADD3 UR8, UPT, UPT, UR4, 0x100, URZ ;  /* 0x0000010004087890 */ /* 0x000fe2000fffe0ff */
[----:B------:R-:W-:Y:S01]  /*41f0*/  R2UR UR12, R0 ;  /* 0x00000000000c72ca */ /* 0x000fe200000e0000 */
[----:B------:R-:W-:Y:S01]  /*4200*/  UIADD3 UR34, UPT, UPT, UR40, 0x200, URZ ;  /* 0x0000020028227890 */ /* 0x000fe2000fffe0ff */
[----:B------:R-:W-:Y:S01]  /*4210*/  ISETP.NE.AND P1, PT, R3, 0x2, PT ;  /* 0x000000020300780c */ /* 0x000fe20003f25270 */
[----:B------:R-:W-:Y:S01]  /*4220*/  UIADD3 UR6, UPT, UPT, UR4, 0x200, URZ ;  /* 0x0000020004067890 */ /* 0x000fe2000fffe0ff */
[----:B------:R-:W-:Y:S01]  /*4230*/  UMOV UR26, 0x0 ;  /* 0x00000000001a7882 */ /* 0x000fe20000000000 */
[----:B------:R-:W-:Y:S01]  /*4240*/  UMOV UR27, 0x8200010 ;  /* 0x08200010001b7882 */ /* 0x000fe20000000000 */
[----:B------:R-:W-:Y:S01]  /*4250*/  UMOV UR10, UR4 ;  /* 0x00000004000a7c82 */ /* 0x000fe20008000000 */
[----:B------:R-:W-:Y:S01]  /*4260*/  UMOV UR11, 0xc0004010 ;  /* 0xc0004010000b7882 */ /* 0x000fe20000000000 */
        /* <DEDUP_REMOVED lines=8> */
[----:B------:R2:W-:Y:S01]  /*42f0*/  UTCHMMA gdesc[UR40], gdesc[UR10], tmem[UR14], tmem[UR26], idesc[UR27], !UPT ;  /* 0x00ff1a0a280075ea */ /* 0x0005e2000f80000e */
[----:B------:R2:W-:Y:S01]  /*4300*/  UTCHMMA gdesc[UR36], gdesc[UR8], tmem[UR13], tmem[UR20], idesc[UR21], UPT ;  /* 0x00ff1408240075ea */ /* 0x0005e2000b80000d */
[----:B------:R2:W-:Y:S01]  /*4310*/  UTCHMMA gdesc[UR34], gdesc[UR6], tmem[UR12], tmem[UR18], idesc[UR19], UPT ;  /* 0x00ff1206220075ea */ /* 0x0005e2000b80000c */
[----:B------:R-:W-:Y:S05]  /*4320*/  @!P1 BRA `(.L_x_97) ;  /* 0x0000000000049947 */ /* 0x000fea0003800000 */
[----:B--2---:R-:W-:Y:S05]  /*4330*/  BPT.TRAP 0x1 ;  /* 0x000000040000795c */ /* 0x004fea0000300000 */
.L_x_97:
[----:B--2---:R-:W-:-:S09]  /*4340*/  UIADD3 UR6, UPT, UPT, UR16, 0x1f850, URZ ;  /* 0x0001f85010067890 */ /* 0x004fd2000fffe0ff */
[----:B------:R2:W-:Y:S01]  /*4350*/  UTCBAR [UR6], URZ ;  /* 0x000000ff060073e9 */ /* 0x0005e200080000ff */
[----:B------:R-:W-:Y:S05]  /*4360*/  BRA.U !UP0, `(.L_x_98) ;  /* 0x0000000108047547 */ /* 0x000fea000b800000 */
[----:B--2---:R-:W-:Y:S05]  /*4370*/  BPT.TRAP 0x1 ;  /* 0x000000040000795c */ /* 0x004fea0000300000 */
.L_x_98:
[----:B------:R-:W3:Y:S02]  /*4380*/  SYNCS.PHASECHK.TRANS64.TRYWAIT P0, [UR16+0x1f820], R7 ;  /* 0x01f82007ff0075a7 */ /* 0x000ee40008001110 */
[----:B---3--:R-:W-:Y:S05]  /*4390*/  @!P0 BRA `(.L_x_99) ;  /* 0x0000009000d48947 */ /* 0x008fea0003800000 */
.L_x_251:
[----:B------:R-:W-:Y:S05]  /*43a0*/  @!P1 BRA `(.L_x_100) ;  /* 0x0000000000049947 */ /* 0x000fea0003800000 */
[----:B--2---:R-:W-:Y:S05]  /*43b0*/  BPT.TRAP 0x1 ;  /* 0x000000040000795c */ /* 0x004fea0000300000 */
.L_x_100:
[----:B------:R-:W4:Y:S02]  /*43c0*/  SYNCS.PHASECHK.TRANS64.TRYWAIT P0, [UR16+0x1f868], R6 ;  /* 0x01f86806ff0075a7 */ /* 0x000f240008001110 */
[----:B----4-:R-:W-:Y:S05]  /*43d0*/  @!P0 BRA `(.L_x_101) ;  /* 0x0000009000dc8947 */ /* 0x010fea0003800000 */
.L_x_253:
[----:B------:R-:W-:Y:S05]  /*43e0*/  @!P1 BRA `(.L_x_102) ;  /* 0x0000000000049947 */ /* 0x000fea0003800000 */
[----:B--2---:R-:W-:Y:S05]  /*43f0*/  BPT.TRAP 0x1 ;  /* 0x000000040000795c */ /* 0x004fea0000300000 */
.L_x_102:
[----:B------:R-:W4:Y:S01]  /*4400*/  SYNCS.PHASECHK.TRANS64.TRYWAIT P0, [UR16+0x1f878], R6 ;  /* 0x01f87806ff0075a7 */ /* 0x000f220008001110 */
[----:B---3--:R-:W-:Y:S01]  /*4410*/  HFMA2 R0, -RZ, RZ, 0, 5.7220458984375e-06 ;  /* 0x00000060ff007431 */ /* 0x008fe200000001ff */
[----:B------:R-:W-:Y:S01]  /*4420*/  MOV R2, 0x60 ;  /* 0x0000006000027802 */ /* 0x000fe20000000f00 */
[----:B----4-:R-:W-:Y:S06]  /*4430*/  @!P0 BRA `(.L_x_103) ;  /* 0x0000009000dc8947 */ /* 0x010fec0003800000 */
.L_x_255:
[----:B---3--:R-:W-:Y:S01]  /*4440*/  IMAD.MOV.U32 R4, RZ, RZ, 0x60 ;  /* 0x00000060ff047424 */ /* 0x008fe200078e00ff */
[----:B------:R-:W-:Y:S01]  /*4450*/  R2UR UR17, R2 ;  /* 0x00000000021172ca */ /* 0x000fe200000e0000 */
[----:B------:R-:W-:Y:S01]  /*4460*/  UIADD3 UR14, UPT, UPT, UR30, 0x100, URZ ;  /* 0x000001001e0e7890 */ /* 0x000fe2000fffe0ff */
[----:B------:R-:W-:Y:S01]  /*4470*/  R2UR UR9, R0 ;  /* 0x00000000000972ca */ /* 0x000fe200000e0000 */
[----:B------:R-:W-:Y:S01]  /*4480*/  UIADD3 UR12, UPT, UPT, UR38, 0x100, URZ ;  /* 0x00000100260c7890 */ /* 0x000fe2000fffe0ff */
[----:B------:R-:W-:Y:S01]  /*4490*/  R2UR UR8, R4 ;  /* 0x00000000040872ca */ /* 0x000fe200000e0000 */
[----:B------:R-:W-:Y:S02]  /*44a0*/  UIADD3 UR10, UPT, UPT, UR38, 0x200, URZ ;  /* 0x00000200260a7890 */ /* 0x000fe4000fffe0ff */
[----:B--2---:R-:W-:Y:S01]  /*44b0*/  UIADD3 UR6, UPT, UPT, UR30, 0x200, URZ ;  /* 0x000002001e067890 */ /* 0x004fe2000fffe0ff */
        /* <DEDUP_REMOVED lines=15> */
.L_x_104:
[----:B--2---:R-:W-:-:S09]  /*45b0*/  UIADD3 UR6, UPT, UPT, UR16, 0x1f860, URZ ;  /* 0x0001f86010067890 */ /* 0x004fd2000fffe0ff */
[----:B------:R2:W-:Y:S01]  /*45c0*/  UTCBAR [UR6], URZ ;  /* 0x000000ff060073e9 */ /* 0x0005e200080000ff */
[----:B------:R-:W-:Y:S05]  /*45d0*/  @!P1 BRA `(.L_x_105) ;  /* 0x0000000000049947 */ /* 0x000fea0003800000 */
[----:B--2---:R-:W-:Y:S05]  /*45e0*/  BPT.TRAP 0x1 ;  /* 0x000000040000795c */ /* 0x004fea0000300000 */
.L_x_105:
[----:B------:R-:W3:Y:S01]  /*45f0*/  SYNCS.PHASECHK.TRANS64.TRYWAIT P0, [UR16+0x1f880], R7 ;  /* 0x01f88007ff0075a7 */ /* 0x000ee20008001110 */
[----:B------:R-:W-:Y:S01]  /*4600*/  HFMA2 R0, -RZ, RZ, 0, 2.86102294921875e-06 ;  /* 0x00000030ff007431 */ /* 0x000fe200000001ff */
[----:B------:R-:W-:Y:S01]  /*4610*/  MOV R2, 0xe0 ;  /* 0x000000e000027802 */ /* 0x000fe20000000f00 */
[----:B---3--:R-:W-:Y:S06]  /*4620*/  @!P0 BRA `(.L_x_106) ;  /* 0x0000009000788947 */ /* 0x008fec0003800000 */
.L_x_257:
[----:B------:R-:W-:Y:S01]  /*4630*/  R2UR UR49, R2 ;  /* 0x00000000023172ca */ /* 0x000fe200000e0000 */
[----:B------:R-:W-:Y:S01]  /*4640*/  IMAD.MOV.U32 R2, RZ, RZ, 0x30 ;  /* 0x00000030ff027424 */ /* 0x000fe200078e00ff */
[----:B------:R-:W-:Y:S01]  /*4650*/  R2UR UR50, R0 ;  /* 0x00000000003272ca */ /* 0x000fe200000e0000 */
[----:B------:R-:W-:Y:S01]  /*4660*/  IMAD.MOV.U32 R0, RZ, RZ, 0xf0 ;  /* 0x000000f0ff007424 */ /* 0x000fe200078e00ff */
[----:B------:R-:W-:Y:S01]  /*4670*/  UIADD3 UR8, UPT, UPT, UR28, 0x20, URZ ;  /* 0x000000201c087890 */ /* 0x000fe2000fffe0ff */
[----:B---3--:R-:W-:Y:S01]  /*4680*/  IMAD.MOV.U32 R4, RZ, RZ, 0xe8 ;  /* 0x000000e8ff047424 */ /* 0x008fe200078e00ff */
[----:B------:R-:W-:Y:S01]  /*4690*/  R2UR UR48, R2 ;  /* 0x00000000023072ca */ /* 0x000fe200000e0000 */
[----:B------:R-:W-:Y:S01]  /*46a0*/  IMAD.MOV.U32 R2, RZ, RZ, 0x100 ;  /* 0x00000100ff027424 */ /* 0x000fe200078e00ff */
        /* <DEDUP_REMOVED lines=9> */
[----:B--2---:R-:W-:Y:S01]  /*4740*/  UIADD3 UR6, UPT, UPT, UR28, 0x40, URZ ;  /* 0x000000401c067890 */ /* 0x004fe2000fffe0ff */
[----:B------:R-:W-:Y:S01]  /*4750*/  R2UR UR21, R2 ;  /* 0x00000000021572ca */ /* 0x000fe200000e0000 */
[----:B------:R-:W-:Y:S01]  /*4760*/  IMAD.MOV.U32 R2, RZ, RZ, 0x110 ;  /* 0x00000110ff027424 */ /* 0x000fe200078e00ff */
[----:B------:R-:W-:Y:S01]  /*4770*/  R2UR UR44, R4 ;  /* 0x00000000042c72ca */ /* 0x000fe200000e0000 */
[----:B------:R-:W-:Y:S01]  /*4780*/  UIADD3 UR74, UPT, UPT, UR28, 0x60, URZ ;  /* 0x000000601c4a7890 */ /* 0x000fe2000fffe0ff */
[----:B------:R-:W-:Y:S01]  /*4790*/  R2UR UR42, R0 ;  /* 0x00000000002a72ca */ /* 0x000fe200000e0000 */
[----:B------:R-:W-:Y:S01]  /*47a0*/  UIADD3 UR72, UPT, UPT, UR28, 0x80, URZ ;  /* 0x000000801c487890 */ /* 0x000fe2000fffe0ff */
[----:B------:R-:W-:Y:S01]  /*47b0*/  R2UR UR19, R2 ;  /* 0x00000000021372ca */ /* 0x000fe200000e0000 */
[----:B------:R-:W-:Y:S01]  /*47c0*/  IMAD.MOV.U32 R2, RZ, RZ, 0x118 ;  /* 0x00000118ff027424 */ /* 0x000fe200078e00ff */
[C---:B------:R-:W-:Y:S01]  /*47d0*/  R2UR UR26, R0.reuse ;  /* 0x00000000001a72ca */ /* 0x040fe200000e0000 */
[----:B------:R-:W-:Y:S01]  /*47e0*/  UIADD3 UR70, UPT, UPT, UR28, 0xa0, URZ ;  /* 0x000000a01c467890 */ /* 0x000fe2000fffe0ff */
[----:B------:R-:W-:Y:S01]  /*47f0*/  R2UR UR20, R0 ;  /* 0x00000000001472ca */ /* 0x000fe200000e0000 */
[----:B------:R-:W-:Y:S01]  /*4800*/  UIADD3 UR68, UPT, UPT, UR28, 0xc0, URZ ;  /* 0x000000c01c447890 */ /* 0x000fe2000fffe0ff */
[----:B------:R-:W-:Y:S01]  /*4810*/  R2UR UR17, R2 ;  /* 0x00000000021172ca */ /* 0x000fe200000e0000 */
[----:B------:R-:W-:Y:S01]  /*4820*/  UIADD3 UR66, UPT, UPT, UR28, 0xe0, URZ ;  /* 0x000000e01c427890 */ /* 0x000fe2000fffe0ff */
[----:B------:R-:W-:Y:S01]  /*4830*/  R2UR UR18, R0 ;  /* 0x00000000001272ca */ /* 0x000fe200000e0000 */
        /* <DEDUP_REMOVED lines=8> */
[----:B------:R2:W-:Y:S01]  /*48c0*/  UTCHMMA tmem[UR49], gdesc[UR28], tmem[UR50], tmem[UR56], idesc[UR57], !UPT ;  /* 0x00ff381c310079ea */ /* 0x0005e2000f800032 */
[----:B------:R-:W-:Y:S01]  /*48d0*/  UMOV UR75, 0xc0004010 ;  /* 0xc0004010004b7882 */ /* 0x000fe20000000000 */
[----:B------:R-:W-:Y:S01]  /*48e0*/  UMOV UR64, 0x0 ;  /* 0x0000000000407882 */ /* 0x000fe20000000000 */
[----:B------:R-:W-:Y:S01]  /*48f0*/  UMOV UR65, 0x80d0010 ;  /* 0x080d001000417882 */ /* 0x000fe20000000000 */
[----:B------:R2:W-:Y:S01]  /*4900*/  UTCHMMA tmem[UR47], gdesc[UR8], tmem[UR48], tmem[UR54], idesc[UR55], UPT ;  /* 0x00ff36082f0079ea */ /* 0x0005e2000b800030 */
        /* <DEDUP_REMOVED lines=16> */
[----:B------:R2:W-:Y:S01]  /*4a10*/  UTCHMMA tmem[UR19], gdesc[UR68], tmem[UR20], tmem[UR58], idesc[UR59], UPT ;  /* 0x00ff3a44130079ea */ /* 0x0005e2000b800014 */
[----:B------:R2:W-:Y:S01]  /*4a20*/  UTCHMMA tmem[UR17], gdesc[UR66], tmem[UR18], tmem[UR52], idesc[UR53], UPT ;  /* 0x00ff3442110079ea */ /* 0x0005e2000b800012 */
[----:B------:R-:W-:Y:S05]  /*4a30*/  @!P1 BRA `(.L_x_107) ;  /* 0x0000000000049947 */ /* 0x000fea0003800000 */
[----:B--2---:R-:W-:Y:S05]  /*4a40*/  BPT.TRAP 0x1 ;  /* 0x000000040000795c */ /* 0x004fea0000300000 */
.L_x_107:
[----:B--2---:R-:W-:-:S09]  /*4a50*/  UIADD3 UR8, UPT, UPT, UR16, 0x1f888, URZ ;  /* 0x0001f88810087890 */ /* 0x004fd2000fffe0ff */
[----:B------:R2:W-:Y:S01]  /*4a60*/  UTCBAR [UR8], URZ ;  /* 0x000000ff080073e9 */ /* 0x0005e200080000ff */
[----:B------:R-:W-:Y:S05]  /*4a70*/  BRA.U !UP0, `(.L_x_108) ;  /* 0x0000000108047547 */ /* 0x000fea000b800000 */
[----:B--2---:R-:W-:Y:S05]  /*4a80*/  BPT.TRAP 0x1 ;  /* 0x000000040000795c */ /* 0x004fea0000300000 */
.L_x_108:
[----:B------:R-:W-:Y:S01]  /*4a90*/  ISETP.NE.AND P0, PT, R77, 0x1, PT ;  /* 0x000000014d00780c */ /* 0x000fe20003f05270 */
[----:B--2---:R-:W-:Y:S01]  /*4aa0*/  UIADD3 UR8, UPT, UPT, UR16, 0x1f828, URZ ;  /* 0x0001f82810087890 */ /* 0x004fe2000fffe0ff */
[----:B------:R-:W-:Y:S01]  /*4ab0*/  CS2R R12, SRZ ;  /* 0x00000000000c7805 */ /* 0x000fe2000001ff00 */
[----:B------:R-:W-:-:S07]  /*4ac0*/  UMOV UR9, URZ ;  /* 0x000000ff00097c82 */ /* 0x000fce0008000000 */
[----:B------:R2:W-:Y:S03]  /*4ad0*/  UTCBAR [UR8], URZ ;  /* 0x000000ff080073e9 */ /* 0x0005e600080000ff */
[----:B------:R-:W-:Y:S05]  /*4ae0*/  @!P0 BRA `(.L_x_109) ;  /* 0x0000001000d08947 */ /* 0x000fea0003800000 */
[----:B------:R-:W-:Y:S01]  /*4af0*/  UMOV UR15, 0xc0004010 ;  /* 0xc0004010000f7882 */ /* 0x000fe20000000000 */
[----:B------:R-:W-:Y:S01]  /*4b00*/  UMOV UR13, 0xc0004010 ;  /* 0xc0004010000d7882 */ /* 0x000fe20000000000 */
[----:B------:R-:W-:Y:S01]  /*4b10*/  HFMA2 R11, -RZ, RZ, 0, 0 ;  /* 0x00000000ff0b7431 */ /* 0x000fe200000001ff */
[----:B--2---:R-:W-:Y:S01]  /*4b20*/  UMOV UR8, UR10 ;  /* 0x0000000a00087c82 */ /* 0x004fe20008000000 */
[----:B------:R-:W-:Y:S01]  /*4b30*/  HFMA2 R7, -RZ, RZ, 0, 5.9604644775390625e-08 ;  /* 0x00000001ff077431 */ /* 0x000fe200000001ff */
[----:B------:R-:W-:Y:S01]  /*4b40*/  UMOV UR9, 0xc0004010 ;  /* 0xc000401000097882 */ /* 0x000fe20000000000 */
[----:B------:R-:W-:Y:S01]  /*4b50*/  IMAD.U32 R18, RZ, RZ, UR14 ;  /* 0x0000000eff127e24 */ /* 0x000fe2000f8e00ff */
[----:B------:R-:W-:Y:S01]  /*4b60*/  MOV R16, UR12 ;  /* 0x0000000c00107c02 */ /* 0x000fe20008000f00 */
[----:B------:R-:W-:Y:S01]  /*4b70*/  IMAD.U32 R19, RZ, RZ, UR15 ;  /* 0x0000000fff137e24 */ /* 0x000fe2000f8e00ff */
[----:B------:R-:W-:Y:S01]  /*4b80*/  MOV R9, RZ ;  /* 0x000000ff00097202 */ /* 0x000fe20000000f00 */
[----:B------:R-:W-:Y:S01]  /*4b90*/  IMAD.U32 R17, RZ, RZ, UR13 ;  /* 0x0000000dff117e24 */ /* 0x000fe2000f8e00ff */
[----:B------:R-:W-:Y:S01]  /*4ba0*/  CS2R R12, SRZ ;  /* 0x00000000000c7805 */ /* 0x000fe2000001ff00 */
[----:B------:R-:W-:Y:S01]  /*4bb0*/  IMAD.MOV.U32 R10, RZ, RZ, 0x1 ;  /* 0x00000001ff0a7424 */ /* 0x000fe200078e00ff */
[----:B-1----:R-:W-:Y:S01]  /*4bc0*/  MOV R6, RZ ;  /* 0x000000ff00067202 */ /* 0x002fe20000000f00 */
[----:B------:R-:W-:Y:S01]  /*4bd0*/  IMAD.MOV.U32 R8, RZ, RZ, 0x1 ;  /* 0x00000001ff087424 */ /* 0x000fe200078e00ff */
[----:B------:R-:W-:Y:S01]  /*4be0*/  MOV R14, UR8 ;  /* 0x00000008000e7c02 */ /* 0x000fe20008000f00 */
[----:B------:R-:W-:Y:S01]  /*4bf0*/  IMAD.U32 R15, RZ, RZ, UR9 ;  /* 0x00000009ff0f7e24 */ /* 0x000fe2000f8e00ff */
[----:B------:R-:W-:-:S02]  /*4c00*/  UIADD3 UR64, UPT, UPT, UR24, 0xa0, URZ ;  /* 0x000000a018407890 */ /* 0x000fc4000fffe0ff */
[----:B------:R-:W-:Y:S02]  /*4c10*/  UIADD3 UR62, UPT, UPT, UR24, 0xc0, URZ ;  /* 0x000000c0183e7890 */ /* 0x000fe4000fffe0ff */
[----:B------:R-:W-:Y:S02]  /*4c20*/  UIADD3 UR60, UPT, UPT, UR24, 0xe0, URZ ;  /* 0x000000e0183c7890 */ /* 0x000fe4000fffe0ff */
[----:B------:R-:W-:Y:S02]  /*4c30*/  UIADD3 UR58, UPT, UPT, UR22, 0x300, URZ ;  /* 0x00000300163a7890 */ /* 0x000fe4000fffe0ff */
[----:B------:R-:W-:Y:S02]  /*4c40*/  UIADD3 UR56, UPT, UPT, UR22, 0x380, URZ ;  /* 0x0000038016387890 */ /* 0x000fe4000fffe0ff */
[----:B------:R-:W-:Y:S02]  /*4c50*/  UIADD3 UR54, UPT, UPT, UR32, 0x2, URZ ;  /* 0x0000000220367890 */ /* 0x000fe4000fffe0ff */
[----:B------:R-:W-:-:S02]  /*4c60*/  UIADD3 UR52, UPT, UPT, UR32, 0x4, URZ ;  /* 0x0000000420347890 */ /* 0x000fc4000fffe0ff */
[----:B------:R-:W-:Y:S02]  /*4c70*/  UIADD3 UR50, UPT, UPT, UR32, 0x6, URZ ;  /* 0x0000000620327890 */ /* 0x000fe4000fffe0ff */
[----:B------:R-:W-:Y:S02]  /*4c80*/  UIADD3 UR48, UPT, UPT, UR32, 0x400, URZ ;  /* 0x0000040020307890 */ /* 0x000fe4000fffe0ff */
[----:B------:R-:W-:Y:S02]  /*4c90*/  UIADD3 UR46, UPT, UPT, UR32, 0x402, URZ ;  /* 0x00000402202e7890 */ /* 0x000fe4000fffe0ff */
[----:B------:R-:W-:Y:S02]  /*4ca0*/  UIADD3 UR44, UPT, UPT, UR32, 0x404, URZ ;  /* 0x00000404202c7890 */ /* 0x000fe4000fffe0ff */
[----:B------:R-:W-:Y:S01]  /*4cb0*/  UIADD3 UR42, UPT, UPT, UR32, 0x406, URZ ;  /* 0x00000406202a7890 */ /* 0x000fe2000fffe0ff */
        /* <DEDUP_REMOVED lines=8> */
[----:B------:R-:W-:Y:S01]  /*4d40*/  UMOV UR9, URZ ;  /* 0x000000ff00097c82 */ /* 0x000fe20008000000 */
        /* <DEDUP_REMOVED lines=12> */
.L_x_133:
[----:B------:R-:W-:Y:S04]  /*4e10*/  BSSY.RECONVERGENT B0, `(.L_x_110) ;  /* 0x0000003000007945 */ /* 0x000fe80003800200 */
[----:B---3--:R-:W-:Y:S05]  /*4e20*/  @!P3 BRA `(.L_x_111) ;  /* 0x000000000004b947 */ /* 0x008fea0003800000 */
[----:B------:R-:W-:Y:S05]  /*4e30*/  BPT.TRAP 0x1 ;  /* 0x000000040000795c */ /* 0x000fea0000300000 */
.L_x_111:
[----:B------:R-:W-:Y:S05]  /*4e40*/  BSYNC.RECONVERGENT B0 ;  /* 0x0000000000007941 */ /* 0x000fea0003800200 */
.L_x_110:
[----:B------:R-:W-:Y:S01]  /*4e50*/  ULEA UR6, UR8, UR16, 0x3 ;  /* 0x0000001008067291 */ /* 0x000fe2000f8e18ff */
[----:B------:R-:W-:Y:S02]  /*4e60*/  SHF.L.U32 R2, R6, 0x1f, RZ ;  /* 0x0000001f06027819 */ /* 0x000fe400000006ff */
[----:B------:R-:W-:Y:S06]  /*4e70*/  ISETP.NE.AND P1, PT, R3, 0x2, PT ;  /* 0x000000020300780c */ /* 0x000fec0003f25270 */
[----:B------:R-:W1:Y:S02]  /*4e80*/  SYNCS.PHASECHK.TRANS64.TRYWAIT P0, [UR6+0x1f800], R2 ;  /* 0x01f80002ff0075a7 */ /* 0x000e640008001106 */
[----:B-1----:R-:W-:Y:S05]  /*4e90*/  @!P0 BRA `(.L_x_112) ;  /* 0x0000008800748947 */ /* 0x002fea0003800000 */
.L_x_259:
[----:B------:R-:W-:Y:S05]  /*4ea0*/  @!P1 BRA `(.L_x_113) ;  /* 0x0000000000049947 */ /* 0x000fea0003800000 */
[----:B------:R-:W-:Y:S05]  /*4eb0*/  BPT.TRAP 0x1 ;  /* 0x000000040000795c */ /* 0x000fea0000300000 */
.L_x_113:
[----:B------:R-:W-:Y:S01]  /*4ec0*/  SHF.L.U32 R4, R9, 0x1f, RZ ;  /* 0x0000001f09047819 */ /* 0x000fe200000006ff */
[----:B-1----:R-:W-:Y:S03]  /*4ed0*/  HFMA2 R0, -RZ, RZ, 0, 1.33514404296875e-05 ;  /* 0x000000e0ff007431 */ /* 0x002fe600000001ff */
[----:B------:R-:W1:Y:S02]  /*4ee0*/  SYNCS.PHASECHK.TRANS64.TRYWAIT P0, [UR16+0x1f858], R4 ;  /* 0x01f85804ff0075a7 */ /* 0x000e640008001110 */
[----:B-1----:R-:W-:Y:S05]  /*4ef0*/  @!P0 BRA `(.L_x_114) ;  /* 0x0000008800748947 */ /* 0x002fea0003800000 */
.L_x_261:
[----:B------:R-:W-:Y:S01]  /*4f00*/  UIMAD UR6, UR8, 0x300, UR4 ;  /* 0x00000300080678a4 */ /* 0x000fe2000f8e0204 */
[----:B------:R-:W-:Y:S01]  /*4f10*/  R2UR UR17, R0 ;  /* 0x00000000001172ca */ /* 0x000fe200000e0000 */
[----:B------:R-:W-:Y:S01]  /*4f20*/  IMAD.MOV.U32 R0, RZ, RZ, 0xe0 ;  /* 0x000000e0ff007424 */ /* 0x000fe200078e00ff */
[----:B------:R-:W-:Y:S01]  /*4f30*/  UMOV UR26, 0x0 ;  /* 0x00000000001a7882 */ /* 0x000fe20000000000 */
[----:B------:R-:W-:Y:S02]  /*4f40*/  UIADD3 UR12, UPT, UPT, UR6, 0x100, URZ ;  /* 0x00000100060c7890 */ /* 0x000fe4000fffe0ff */
[----:B------:R-:W-:Y:S01]  /*4f50*/  UIADD3 UR10, UPT, UPT, UR6, 0x200, URZ ;  /* 0x00000200060a7890 */ /* 0x000fe2000fffe0ff */
[C---:B------:R-:W-:Y:S01]  /*4f60*/  R2UR UR21, R0.reuse ;  /* 0x00000000001572ca */ /* 0x040fe200000e0000 */
[----:B------:R-:W-:Y:S01]  /*4f70*/  UMOV UR27, 0x8200010 ;  /* 0x08200010001b7882 */ /* 0x000fe20000000000 */
[----:B------:R-:W-:Y:S01]  /*4f80*/  UMOV UR7, 0xc0004010 ;  /* 0xc000401000077882 */ /* 0x000fe20000000000 */
[----:B------:R-:W-:Y:S01]  /*4f90*/  UMOV UR14, 0x0 ;  /* 0x00000000000e7882 */ /* 0x000fe20000000000 */
[----:B------:R-:W-:Y:S01]  /*4fa0*/  UMOV UR15, 0x8200010 ;  /* 0x08200010000f7882 */ /* 0x000fe20000000000 */
[----:B------:R-:W-:Y:S01]  /*4fb0*/  UMOV UR13, 0xc0004010 ;  /* 0xc0004010000d7882 */ /* 0x000fe20000000000 */
[----:B------:R-:W-:Y:S01]  /*4fc0*/  UMOV UR18, UR36 ;  /* 0x0000002400127c82 */ /* 0x000fe20008000000 */
[----:B------:R2:W-:Y:S01]  /*4fd0*/  UTCHMMA gdesc[UR40], gdesc[UR6], tmem[UR17], tmem[UR26], idesc[UR27], !UPT ;  /* 0x00ff1a06280075ea */ /* 0x0005e2000f800011 */
[----:B------:R-:W-:Y:S01]  /*4fe0*/  UMOV UR19, 0xc0004010 ;  /* 0xc000401000137882 */ /* 0x000fe20000000000 */
[----:B------:R-:W-:Y:S01]  /*4ff0*/  R2UR UR20, R0 ;  /* 0x00000000001472ca */ /* 0x000fe200000e0000 */
[----:B------:R-:W-:Y:S03]  /*5000*/  UMOV UR11, 0xc0004010 ;  /* 0xc0004010000b7882 */ /* 0x000fe60000000000 */
[----:B------:R3:W-:Y:S01]  /*5010*/  UTCHMMA gdesc[UR18], gdesc[UR12], tmem[UR21], tmem[UR14], idesc[UR15], UPT ;  /* 0x00ff0e0c120075ea */ /* 0x0007e2000b800015 */
[----:B--2---:R-:W-:Y:S01]  /*5020*/  UIADD3 UR26, UPT, UPT, UR8, 0x1, URZ ;  /* 0x00000001081a7890 */ /* 0x004fe2000fffe0ff */
[----:B------:R-:W-:Y:S01]  /*5030*/  UMOV UR6, 0x0 ;  /* 0x0000000000067882 */ /* 0x000fe20000000000 */
[----:B------:R-:W-:Y:S01]  /*5040*/  UMOV UR7, 0x8200010 ;  /* 0x0820001000077882 */ /* 0x000fe20000000000 */
[----:B---3--:R-:W-:Y:S01]  /*5050*/  UMOV UR14, UR34 ;  /* 0x00000022000e7c82 */ /* 0x008fe20008000000 */
[----:B------:R-:W-:Y:S04]  /*5060*/  UMOV UR15, 0xc0004010 ;  /* 0xc0004010000f7882 */ /* 0x000fe80000000000 */
[----:B------:R2:W-:Y:S01]  /*5070*/  UTCHMMA gdesc[UR14], gdesc[UR10], tmem[UR20], tmem[UR6], idesc[UR7], UPT ;  /* 0x00ff060a0e0075ea */ /* 0x0005e2000b800014 */
[----:B------:R-:W-:Y:S05]  /*5080*/  @!P1 BRA `(.L_x_115) ;  /* 0x0000000000049947 */ /* 0x000fea0003800000 */
[----:B--2---:R-:W-:Y:S05]  /*5090*/  BPT.TRAP 0x1 ;  /* 0x000000040000795c */ /* 0x004fea0000300000 */
.L_x_115:
[----:B--2---:R-:W-:Y:S09]  /*50a0*/  UIADD3 UR6, UPT, UPT, UR16, 0x1f850, URZ ;  /* 0x0001f85010067890 */ /* 0x004ff2000fffe0ff */
[----:B------:R2:W-:Y:S01]  /*50b0*/  UTCBAR [UR6], URZ ;  /* 0x000000ff060073e9 */ /* 0x0005e200080000ff */
[----:B------:R-:W-:Y:S05]  /*50c0*/  @!P1 BRA `(.L_x_116) ;  /* 0x0000000000049947 */ /* 0x000fea0003800000 */
[----:B--2---:R-:W-:Y:S05]  /*50d0*/  BPT.TRAP 0x1 ;  /* 0x000000040000795c */ /* 0x004fea0000300000 */
.L_x_116:
[----:B-1----:R-:W-:Y:S04]  /*50e0*/  SHF.L.U32 R2, R12, 0x1f, RZ ;  /* 0x0000001f0c027819 */ /* 0x002fe800000006ff */
[----:B------:R-:W1:Y:S02]  /*50f0*/  SYNCS.PHASECHK.TRANS64.TRYWAIT P0, [UR16+0x1f890], R2 ;  /* 0x01f89002ff0075a7 */ /* 0x000e640008001110 */
[----:B-1----:R-:W-:Y:S05]  /*5100*/  @!P0 BRA `(.L_x_117) ;  /* 0x0000008800088947 */ /* 0x002fea0003800000 */
.L_x_263:
[----:B------:R-:W-:Y:S05]  /*5110*/  @!P1 BRA `(.L_x_118) ;  /* 0x0000000000049947 */ /* 0x000fea0003800000 */
[----:B--2---:R-:W-:Y:S05]  /*5120*/  BPT.TRAP 0x1 ;  /* 0x000000040000795c */ /* 0x004fea0000300000 */
.L_x_118:
[----:B------:R-:W-:Y:S01]  /*5130*/  SHF.L.U32 R5, R11, 0x1f, RZ ;  /* 0x0000001f0b057819 */ /* 0x000fe200000006ff */
[----:B-1----:R-:W-:Y:S01]  /*5140*/  IMAD.MOV.U32 R2, RZ, RZ, 0x60 ;  /* 0x00000060ff027424 */ /* 0x002fe200078e00ff */
[----:B------:R-:W-:Y:S02]  /*5150*/  MOV R0, 0x60 ;  /* 0x0000006000007802 */ /* 0x000fe40000000f00 */
[----:B------:R-:W1:Y:S02]  /*5160*/  SYNCS.PHASECHK.TRANS64.TRYWAIT P0, [UR16+0x1f868], R5 ;  /* 0x01f86805ff0075a7 */ /* 0x000e640008001110 */
[----:B-1----:R-:W-:Y:S05]  /*5170*/  @!P0 BRA `(.L_x_119) ;  /* 0x0000008800048947 */ /* 0x002fea0003800000 */
.L_x_265:
[----:B------:R-:W-:Y:S01]  /*5180*/  UIADD3 UR14, UPT, UPT, UR22, 0x80, URZ ;  /* 0x00000080160e7890 */ /* 0x000fe2000fffe0ff */
[----:B------:R-:W-:Y:S01]  /*5190*/  R2UR UR8, R2 ;  /* 0x00000000020872ca */ /* 0x000fe200000e0000 */
[----:B--2---:R-:W-:Y:S01]  /*51a0*/  UIADD3 UR6, UPT, UPT, UR24, 0x20, URZ ;  /* 0x0000002018067890 */ /* 0x004fe2000fffe0ff */
[----:B------:R-:W-:Y:S01]  /*51b0*/  R2UR UR18, R0 ;  /* 0x00000000001272ca */ /* 0x000fe200000e0000 */
[----:B------:R-:W-:Y:S01]  /*51c0*/  UIADD3 UR12, UPT, UPT, UR22, 0x100, URZ ;  /* 0x00000100160c7890 */ /* 0x000fe2000fffe0ff */
[----:B------:R-:W-:Y:S01]  /*51d0*/  IMAD.MOV.U32 R0, RZ, RZ, 0x60 ;  /* 0x00000060ff007424 */ /* 0x000fe200078e00ff */
[----:B------:R-:W-:Y:S01]  /*51e0*/  UMOV UR10, 0x0 ;  /* 0x00000000000a7882 */ /* 0x000fe20000000000 */
[----:B------:R-:W-:Y:S01]  /*51f0*/  UMOV UR11, 0x80d8010 ;  /* 0x080d8010000b7882 */ /* 0x000fe20000000000 */
[----:B------:R-:W-:Y:S01]  /*5200*/  UMOV UR20, 0x0 ;  /* 0x0000000000147882 */ /* 0x000fe20000000000 */
[----:B------:R-:W-:Y:S01]  /*5210*/  UMOV UR21, 0x80d8010 ;  /* 0x080d801000157882 */ /* 0x000fe20000000000 */
[----:B------:R-:W-:Y:S01]  /*5220*/  UMOV UR15, 0x40004040 ;  /* 0x40004040000f7882 */ /* 0x000fe20000000000 */
[----:B------:R-:W-:Y:S01]  /*5230*/  UMOV UR7, 0xc0004010 ;  /* 0xc000401000077882 */ /* 0x000fe20000000000 */
[C---:B------:R-:W-:Y:S01]  /*5240*/  R2UR UR17, R0.reuse ;  /* 0x00000000001172ca */ /* 0x040fe200000e0000 */
[----:B------:R-:W-:Y:S01]  /*5250*/  UMOV UR13, 0x40004040 ;  /* 0x40004040000d7882 */ /* 0x000fe20000000000 */
[----:B------:R2:W-:Y:S01]  /*5260*/  UTCHMMA gdesc[UR22], gdesc[UR24], tmem[UR8], tmem[UR10], idesc[UR11], !UPT ;  /* 0x00ff0a18160075ea */ /* 0x0005e2000f800008 */
[----:B------:R-:W-:Y:S01]  /*5270*/  UMOV UR19, 0x80d8010 ;  /* 0x080d801000137882 */ /* 0x000fe20000000000 */
[----:B------:R3:W-:Y:S01]  /*5280*/  UTCHMMA gdesc[UR14], gdesc[UR6], tmem[UR18], tmem[UR20], idesc[UR21], UPT ;  /* 0x00ff14060e0075ea */ /* 0x0007e2000b800012 */
[----:B--2---:R-:W-:Y:S01]  /*5290*/  UIADD3 UR10, UPT, UPT, UR24, 0x40, URZ ;  /* 0x00000040180a7890 */ /* 0x004fe2000fffe0ff */
[C---:B------:R-:W-:Y:S01]  /*52a0*/  R2UR UR8, R0.reuse ;  /* 0x00000000000872ca */ /* 0x040fe200000e0000 */
[----:B---3--:R-:W-:Y:S02]  /*52b0*/  UIADD3 UR14, UPT, UPT, UR22, 0x180, URZ ;  /* 0x00000180160e7890 */ /* 0x008fe4000fffe0ff */
[----:B------:R-:W-:Y:S01]  /*52c0*/  UIADD3 UR6, UPT, UPT, UR24, 0x60, URZ ;  /* 0x0000006018067890 */ /* 0x000fe2000fffe0ff */
[----:B------:R-:W-:Y:S01]  /*52d0*/  UMOV UR11, 0xc0004010 ;  /* 0xc0004010000b7882 */ /* 0x000fe20000000000 */
[----:B------:R-:W-:Y:S03]  /*52e0*/  UMOV UR18, 0x0 ;  /* 0x0000000000127882 */ /* 0x000fe60000000000 */
[----:B------:R2:W-:Y:S05]  /*52f0*/  UTCHMMA gdesc[UR12], gdesc[UR10], tmem[UR17], tmem[UR20], idesc[UR21], UPT ;  /* 0x00ff140a0c0075ea */ /* 0x0005ea000b800011 */
[----:B------:R3:W-:Y:S01]  /*5300*/  UTCHMMA gdesc[UR14], gdesc[UR6], tmem[UR8], tmem[UR18], idesc[UR19], UPT ;  /* 0x00ff12060e0075ea */ /* 0x0007e2000b800008 */
[----:B--2---:R-:W-:Y:S02]  /*5310*/  UIADD3 UR12, UPT, UPT, UR22, 0x200, URZ ;  /* 0x00000200160c7890 */ /* 0x004fe4000fffe0ff */
[----:B------:R-:W-:Y:S02]  /*5320*/  UIADD3 UR10, UPT, UPT, UR24, 0x80, URZ ;  /* 0x00000080180a7890 */ /* 0x000fe4000fffe0ff */
[----:B---3--:R-:W-:Y:S01]  /*5330*/  UIADD3 UR6, UPT, UPT, UR22, 0x280, URZ ;  /* 0x0000028016067890 */ /* 0x008fe2000fffe0ff */
[C---:B------:R-:W-:Y:S01]  /*5340*/  R2UR UR18, R0.reuse ;  /* 0x00000000001272ca */ /* 0x040fe200000e0000 */
[----:B------:R-:W-:Y:S01]  /*5350*/  UMOV UR7, 0x40004040 ;  /* 0x4000404000077882 */ /* 0x000fe20000000000 */
[----:B------:R-:W-:Y:S11]  /*5360*/  R2UR UR14, R0 ;  /* 0x00000000000e72ca */ /* 0x000ff600000e0000 */
[----:B------:R2:W-:Y:S01]  /*5370*/  UTCHMMA gdesc[UR12], gdesc[UR10], tmem[UR18], tmem[UR20], idesc[UR21], UPT ;  /* 0x00ff140a0c0075ea */ /* 0x0005e2000b800012 */
[----:B------:R3:W-:Y:S01]  /*5380*/  UTCHMMA gdesc[UR6], gdesc[UR64], tmem[UR17], tmem[UR20], idesc[UR21], UPT ;  /* 0x00ff1440060075ea */ /* 0x0007e2000b800011 */
[----:B--2---:R-:W-:Y:S01]  /*5390*/  UMOV UR12, 0x0 ;  /* 0x00000000000c7882 */ /* 0x004fe20000000000 */
[----:B------:R-:W-:Y:S01]  /*53a0*/  UMOV UR13, 0x80d8010 ;  /* 0x080d8010000d7882 */ /* 0x000fe20000000000 */
[----:B------:R-:W-:Y:S01]  /*53b0*/  UMOV UR10, 0x0 ;  /* 0x00000000000a7882 */ /* 0x000fe20000000000 */
[----:B------:R-:W-:Y:S01]  /*53c0*/  UMOV UR11, 0x80d8010 ;  /* 0x080d8010000b7882 */ /* 0x000fe20000000000 */
[----:B------:R3:W-:Y:S01]  /*53d0*/  UTCHMMA gdesc[UR58], gdesc[UR62], tmem[UR14], tmem[UR12], idesc[UR13], UPT ;  /* 0x00ff0c3e3a0075ea */ /* 0x0007e2000b80000e */
[----:B------:R3:W-:Y:S01]  /*53e0*/  UTCHMMA gdesc[UR56], gdesc[UR60], tmem[UR8], tmem[UR10], idesc[UR11], UPT ;  /* 0x00ff0a3c380075ea */ /* 0x0007e2000b800008 */
[----:B------:R-:W-:Y:S05]  /*53f0*/  @!P1 BRA `(.L_x_120) ;  /* 0x0000000000049947 */ /* 0x000fea0003800000 */
[----:B---3--:R-:W-:Y:S05]  /*5400*/  BPT.TRAP 0x1 ;  /* 0x000000040000795c */ /* 0x008fea0000300000 */
.L_x_120:
[----:B------:R-:W-:Y:S01]  /*5410*/  ELECT P2, URZ, PT ;  /* 0x0000000000ff782f */ /* 0x000fe20003840000 */
[----:B------:R-:W-:Y:S01]  /*5420*/  IMAD.MOV.U32 R0, RZ, RZ, RZ ;  /* 0x000000ffff007224 */ /* 0x000fe200078e00ff */
[----:B---3--:R-:W-:Y:S01]  /*5430*/  UIADD3 UR8, UPT, UPT, UR16, 0x1f870, URZ ;  /* 0x0001f87010087890 */ /* 0x008fe2000fffe0ff */
[----:B------:R-:W-:Y:S01]  /*5440*/  BSSY.RECONVERGENT B0, `(.L_x_121) ;  /* 0x000002a000007945 */ /* 0x000fe20003800200 */
[----:B------:R-:W-:Y:S01]  /*5450*/  UIMAD UR6, UR9, 0x300, UR5 ;  /* 0x00000300090678a4 */ /* 0x000fe2000f8e0205 */
[----:B------:R-:W-:Y:S01]  /*5460*/  LOP3.LUT R10, R10, 0x1, RZ, 0x3c, !PT ;  /* 0x000000010a0a7812 */ /* 0x000fe200078e3cff */
[----:B------:R-:W-:Y:S01]  /*5470*/  UMOV UR12, 0x0 ;  /* 0x00000000000c7882 */ /* 0x000fe20000000000 */
[C---:B------:R-:W-:Y:S01]  /*5480*/  R2UR UR10, R0.reuse ;  /* 0x00000000000a72ca */ /* 0x040fe200000e0000 */
[----:B------:R-:W-:Y:S01]  /*5490*/  UIADD3 UR14, UPT, UPT, UR6, 0x20, URZ ;  /* 0x00000020060e7890 */ /* 0x000fe2000fffe0ff */
[C---:B------:R-:W-:Y:S01]  /*54a0*/  R2UR UR18, R0.reuse ;  /* 0x00000000001272ca */ /* 0x040fe200000e0000 */
[----:B------:R-:W-:Y:S01]  /*54b0*/  UMOV UR13, 0x80d0010 ;  /* 0x080d0010000d7882 */ /* 0x000fe20000000000 */
[----:B------:R2:W-:Y:S01]  /*54c0*/  UTCBAR [UR8], URZ ;  /* 0x000000ff080073e9 */ /* 0x0005e200080000ff */
[----:B------:R-:W-:Y:S01]  /*54d0*/  UMOV UR7, 0xc0004010 ;  /* 0xc000401000077882 */ /* 0x000fe20000000000 */
[----:B------:R-:W-:Y:S01]  /*54e0*/  @P2 ISETP.NE.U32.AND P0, PT, R13, RZ, PT ;  /* 0x000000ff0d00220c */ /* 0x000fe20003f05070 */
[----:B------:R-:W-:Y:S01]  /*54f0*/  UMOV UR20, 0x0 ;  /* 0x0000000000147882 */ /* 0x000fe20000000000 */
[----:B------:R-:W-:Y:S01]  /*5500*/  UMOV UR21, 0x80d0010 ;  /* 0x080d001000157882 */ /* 0x000fe20000000000 */
[----:B------:R-:W-:Y:S01]  /*5510*/  UMOV UR15, 0xc0004010 ;  /* 0xc0004010000f7882 */ /* 0x000fe20000000000 */
[C---:B------:R-:W-:Y:S01]  /*5520*/  R2UR UR17, R0.reuse ;  /* 0x00000000001172ca */ /* 0x040fe200000e0000 */
[----:B------:R-:W-:Y:S01]  /*5530*/  UMOV UR19, 0x80d0010 ;  /* 0x080d001000137882 */ /* 0x000fe20000000000 */
[----:B------:R-:W-:Y:S07]  /*5540*/  UMOV UR11, 0xc0004010 ;  /* 0xc0004010000b7882 */ /* 0x000fee0000000000 */
[----:B------:R-:W-:Y:S05]  /*5550*/  @P2 VOTEU.ANY UP1, P0 ;  /* 0x0000000000ff2886 */ /* 0x000fea0000020100 */
[----:B------:R3:W-:Y:S01]  /*5560*/  UTCHMMA gdesc[UR32], gdesc[UR6], tmem[UR10], tmem[UR12], idesc[UR13], UP1 ;  /* 0x00ff0c06200075ea */ /* 0x0007e2000880000a */
[----:B------:R4:W-:Y:S01]  /*5570*/  UTCHMMA gdesc[UR54], gdesc[UR14], tmem[UR18], tmem[UR20], idesc[UR21], UPT ;  /* 0x00ff140e360075ea */ /* 0x0009e2000b800012 */
[C---:B--2---:R-:W-:Y:S01]  /*5580*/  R2UR UR8, R0.reuse ;  /* 0x00000000000872ca */ /* 0x044fe200000e0000 */
[----:B---3--:R-:W-:Y:S01]  /*5590*/  UIADD3 UR12, UPT, UPT, UR6, 0x40, URZ ;  /* 0x00000040060c7890 */ /* 0x008fe2000fffe0ff */
[C---:B------:R-:W-:Y:S01]  /*55a0*/  R2UR UR7, R0.reuse ;  /* 0x00000000000772ca */ /* 0x040fe200000e0000 */
[----:B------:R-:W-:Y:S02]  /*55b0*/  UIADD3 UR10, UPT, UPT, UR6, 0x60, URZ ;  /* 0x00000060060a7890 */ /* 0x000fe4000fffe0ff */
[----:B----4-:R-:W-:Y:S01]  /*55c0*/  UIADD3 UR14, UPT, UPT, UR6, 0x80, URZ ;  /* 0x00000080060e7890 */ /* 0x010fe2000fffe0ff */
[----:B------:R-:W-:Y:S01]  /*55d0*/  UMOV UR18, 0x0 ;  /* 0x0000000000127882 */ /* 0x000fe20000000000 */
[----:B------:R-:W-:Y:S03]  /*55e0*/  UMOV UR13, 0xc0004010 ;  /* 0xc0004010000d7882 */ /* 0x000fe60000000000 */
[----:B------:R2:W-:Y:S03]  /*55f0*/  UTCHMMA gdesc[UR52], gdesc[UR12], tmem[UR17], tmem[UR18], idesc[UR19], UPT ;  /* 0x00ff120c340075ea */ /* 0x0005e6000b800011 */
[----:B------:R3:W-:Y:S02]  /*5600*/  UTCHMMA gdesc[UR50], gdesc[UR10], tmem[UR8], tmem[UR20], idesc[UR21], UPT ;  /* 0x00ff140a320075ea */ /* 0x0007e4000b800008 */
[----:B------:R4:W-:Y:S01]  /*5610*/  UTCHMMA gdesc[UR48], gdesc[UR14], tmem[UR7], tmem[UR18], idesc[UR19], UPT ;  /* 0x00ff120e300075ea */ /* 0x0009e2000b800007 */
[----:B--2---:R-:W-:Y:S02]  /*5620*/  UIADD3 UR12, UPT, UPT, UR6, 0xa0, URZ ;  /* 0x000000a0060c7890 */ /* 0x004fe4000fffe0ff */
[----:B---3--:R-:W-:Y:S02]  /*5630*/  UIADD3 UR10, UPT, UPT, UR6, 0xc0, URZ ;  /* 0x000000c0060a7890 */ /* 0x008fe4000fffe0ff */
[----:B------:R-:W-:Y:S01]  /*5640*/  UIADD3 UR6, UPT, UPT, UR6, 0xe0, URZ ;  /* 0x000000e006067890 */ /* 0x000fe2000fffe0ff */
[----:B----4-:R-:W-:Y:S01]  /*5650*/  R2UR UR18, R0 ;  /* 0x00000000001272ca */ /* 0x010fe200000e0000 */
[----:B------:R-:W-:Y:S01]  /*5660*/  UMOV UR14, 0x0 ;  /* 0x00000000000e7882 */ /* 0x000fe20000000000 */
[----:B------:R-:W-:Y:S01]  /*5670*/  UMOV UR15, 0x80d0010 ;  /* 0x080d0010000f7882 */ /* 0x000fe20000000000 */
[----:B------:R-:W-:Y:S10]  /*5680*/  UMOV UR7, 0xc0004010 ;  /* 0xc000401000077882 */ /* 0x000ff40000000000 */
[----:B------:R2:W-:Y:S01]  /*5690*/  UTCHMMA gdesc[UR46], gdesc[UR12], tmem[UR18], tmem[UR20], idesc[UR21], UPT ;  /* 0x00ff140c2e0075ea */ /* 0x0005e2000b800012 */
[----:B------:R2:W-:Y:S01]  /*56a0*/  UTCHMMA gdesc[UR44], gdesc[UR10], tmem[UR17], tmem[UR20], idesc[UR21], UPT ;  /* 0x00ff140a2c0075ea */ /* 0x0005e2000b800011 */
[----:B------:R2:W-:Y:S01]  /*56b0*/  UTCHMMA gdesc[UR42], gdesc[UR6], tmem[UR8], tmem[UR14], idesc[UR15], UPT ;  /* 0x00ff0e062a0075ea */ /* 0x0005e2000b800008 */
[----:B------:R-:W-:Y:S05]  /*56c0*/  @!P3 BRA `(.L_x_122) ;  /* 0x000000000004b947 */ /* 0x000fea0003800000 */
[----:B--2---:R-:W-:Y:S05]  /*56d0*/  BPT.TRAP 0x1 ;  /* 0x000000040000795c */ /* 0x004fea0000300000 */
.L_x_122:
[----:B--2---:R-:W-:Y:S05]  /*56e0*/  BSYNC.RECONVERGENT B0 ;  /* 0x0000000000007941 */ /* 0x004fea0003800200 */
.L_x_121:
[----:B------:R-:W-:Y:S02]  /*56f0*/  ULEA UR7, UR9, UR16, 0x3 ;  /* 0x0000001009077291 */ /* 0x000fe4000f8e18ff */
[----:B------:R-:W-:Y:S02]  /*5700*/  UIADD3 UR9, UPT, UPT, UR9, 0x1, URZ ;  /* 0x0000000109097890 */ /* 0x000fe4000fffe0ff */
[----:B------:R-:W-:Y:S02]  /*5710*/  UIADD3 UR6, UPT, UPT, UR7, 0x1f810, URZ ;  /* 0x0001f81007067890 */ /* 0x000fe4000fffe0ff */
[----:B------:R-:W-:Y:S04]  /*5720*/  UISETP.NE.AND UP1, UPT, UR9, 0x2, UPT ;  /* 0x000000020900788c */ /* 0x000fe8000bf25270 */
[----:B------:R-:W-:Y:S03]  /*5730*/  USEL UR9, UR9, URZ, UP1 ;  /* 0x000000ff09097287 */ /* 0x000fe60008800000 */
[----:B------:R2:W-:Y:S01]  /*5740*/  UTCBAR [UR6], URZ ;  /* 0x000000ff060073e9 */ /* 0x0005e200080000ff */
[----:B------:R-:W-:Y:S08]  /*5750*/  @!P1 BRA `(.L_x_123) ;  /* 0x0000000000049947 */ /* 0x000ff00003800000 */
[----:B--2---:R-:W-:Y:S05]  /*5760*/  BPT.TRAP 0x1 ;  /* 0x000000040000795c */ /* 0x004fea0000300000 */
.L_x_123:
[----:B------:R-:W-:Y:S01]  /*5770*/  LOP3.LUT R12, R12, 0x1, RZ, 0x3c, !PT ;  /* 0x000000010c0c7812 */ /* 0x000fe200078e3cff */
[----:B--2---:R-:W-:Y:S09]  /*5780*/  UIADD3 UR6, UPT, UPT, UR16, 0x1f898, URZ ;  /* 0x0001f89810067890 */ /* 0x004ff2000fffe0ff */
[----:B------:R2:W-:Y:S01]  /*5790*/  UTCBAR [UR6], URZ ;  /* 0x000000ff060073e9 */ /* 0x0005e200080000ff */
[----:B------:R-:W-:Y:S05]  /*57a0*/  @!P1 BRA `(.L_x_124) ;  /* 0x0000000000049947 */ /* 0x000fea0003800000 */
[----:B--2---:R-:W-:Y:S05]  /*57b0*/  BPT.TRAP 0x1 ;  /* 0x000000040000795c */ /* 0x004fea0000300000 */
.L_x_124:
[----:B------:R-:W-:Y:S04]  /*57c0*/  SHF.L.U32 R2, R10, 0x1f, RZ ;  /* 0x0000001f0a027819 */ /* 0x000fe800000006ff */
[----:B------:R-:W3:Y:S02]  /*57d0*/  SYNCS.PHASECHK.TRANS64.TRYWAIT P0, [UR16+0x1f878], R2 ;  /* 0x01f87802ff0075a7 */ /* 0x000ee40008001110 */
[----:B---3--:R-:W-:Y:S05]  /*57e0*/  @!P0 BRA `(.L_x_125) ;  /* 0x0000008000808947 */ /* 0x008fea0003800000 */
.L_x_267:
[----:B------:R-:W-:Y:S05]  /*57f0*/  BRA.U !UP0, `(.L_x_126) ;  /* 0x0000000108047547 */ /* 0x000fea000b800000 */
[----:B--2---:R-:W-:Y:S05]  /*5800*/  BPT.TRAP 0x1 ;  /* 0x000000040000795c */ /* 0x004fea0000300000 */
.L_x_126:
[----:B-1----:R-:W-:Y:S01]  /*5810*/  SHF.L.U32 R5, R7, 0x1f, RZ ;  /* 0x0000001f07057819 */ /* 0x002fe200000006ff */
[----:B---3--:R-:W-:Y:S02]  /*5820*/  HFMA2 R0, -RZ, RZ, 0, 5.7220458984375e-06 ;  /* 0x00000060ff007431 */ /* 0x008fe400000001ff */
[----:B------:R-:W-:Y:S01]  /*5830*/  IMAD.MOV.U32 R2, RZ, RZ, 0x60 ;  /* 0x00000060ff027424 */ /* 0x000fe200078e00ff */
[----:B------:R-:W1:Y:S02]  /*5840*/  SYNCS.PHASECHK.TRANS64.TRYWAIT P0, [UR16+0x1f820], R5 ;  /* 0x01f82005ff0075a7 */ /* 0x000e640008001110 */
[----:B-1----:R-:W-:Y:S05]  /*5850*/  @!P0 BRA `(.L_x_127) ;  /* 0x00000080007c8947 */ /* 0x002fea0003800000 */
.L_x_269:
[----:B------:R-:W-:Y:S01]  /*5860*/  R2UR UR11, R2 ;  /* 0x00000000020b72ca */ /* 0x000fe200000e0000 */
[----:B------:R-:W-:Y:S01]  /*5870*/  UMOV UR18, 0x0 ;  /* 0x0000000000127882 */ /* 0x000fe20000000000 */
[----:B------:R-:W-:Y:S01]  /*5880*/  R2UR UR12, R16 ;  /* 0x00000000100c72ca */ /* 0x000fe200000e0000 */
[----:B------:R-:W-:Y:S01]  /*5890*/  UMOV UR19, 0x8200010 ;  /* 0x0820001000137882 */ /* 0x000fe20000000000 */
[----:B------:R-:W-:Y:S01]  /*58a0*/  R2UR UR13, R17 ;  /* 0x00000000110d72ca */ /* 0x000fe200000e0000 */
[----:B------:R-:W-:Y:S01]  /*58b0*/  UMOV UR14, 0x0 ;  /* 0x00000000000e7882 */ /* 0x000fe20000000000 */
[----:B------:R-:W-:Y:S01]  /*58c0*/  R2UR UR10, R0 ;  /* 0x00000000000a72ca */ /* 0x000fe200000e0000 */
[----:B------:R-:W-:Y:S01]  /*58d0*/  UMOV UR15, 0x8200010 ;  /* 0x08200010000f7882 */ /* 0x000fe20000000000 */
[----:B------:R-:W-:Y:S01]  /*58e0*/  R2UR UR20, R14 ;  /* 0x000000000e1472ca */ /* 0x000fe200000e0000 */
[----:B------:R-:W-:Y:S01]  /*58f0*/  IMAD.MOV.U32 R2, RZ, RZ, 0x60 ;  /* 0x00000060ff027424 */ /* 0x000fe200078e00ff */
[----:B------:R-:W-:Y:S01]  /*5900*/  R2UR UR21, R15 ;  /* 0x000000000f1572ca */ /* 0x000fe200000e0000 */
[----:B--2---:R-:W-:Y:S02]  /*5910*/  UIADD3 UR6, UPT, UPT, UR30, 0x200, URZ ;  /* 0x000002001e067890 */ /* 0x004fe4000fffe0ff */
[----:B------:R2:W-:Y:S01]  /*5920*/  UTCHMMA gdesc[UR38], gdesc[UR30], tmem[UR11], tmem[UR18], idesc[UR19], !UPT ;  /* 0x00ff121e260075ea */ /* 0x0005e2000f80000b */
[----:B------:R-:W-:Y:S01]  /*5930*/  R2UR UR8, R2 ;  /* 0x00000000020872ca */ /* 0x000fe200000e0000 */
[----:B------:R-:W-:Y:S01]  /*5940*/  UMOV UR7, 0xc0004010 ;  /* 0xc000401000077882 */ /* 0x000fe20000000000 */
[----:B--2---:R-:W-:Y:S02]  /*5950*/  R2UR UR18, R18 ;  /* 0x00000000121272ca */ /* 0x004fe400000e0000 */
[----:B------:R-:W-:Y:S11]  /*5960*/  R2UR UR19, R19 ;  /* 0x00000000131372ca */ /* 0x000ff600000e0000 */
[----:B------:R-:W-:Y:S02]  /*5970*/  @!UPT UIADD3 URZ, UPT, UPT, URZ, URZ, URZ ;  /* 0x000000fffffff290 */ /* 0x000fe4000fffe0ff */
[----:B------:R2:W-:Y:S02]  /*5980*/  UTCHMMA gdesc[UR12], gdesc[UR18], tmem[UR10], tmem[UR14], idesc[UR15], UPT ;  /* 0x00ff0e120c0075ea */ /* 0x0005e4000b80000a */
[----:B--2---:R-:W-:Y:S01]  /*5990*/  UMOV UR12, 0x0 ;  /* 0x00000000000c7882 */ /* 0x004fe20000000000 */
[----:B------:R-:W-:Y:S02]  /*59a0*/  UMOV UR13, 0x8200010 ;  /* 0x08200010000d7882 */ /* 0x000fe40000000000 */
[----:B------:R2:W-:Y:S01]  /*59b0*/  UTCHMMA gdesc[UR20], gdesc[UR6], tmem[UR8], tmem[UR12], idesc[UR13], UPT ;  /* 0x00ff0c06140075ea */ /* 0x0005e2000b800008 */
[----:B------:R-:W-:Y:S05]  /*59c0*/  @!P1 BRA `(.L_x_128) ;  /* 0x0000000000049947 */ /* 0x000fea0003800000 */
[----:B--2---:R-:W-:Y:S05]  /*59d0*/  BPT.TRAP 0x1 ;  /* 0x000000040000795c */ /* 0x004fea0000300000 */
.L_x_128:
[----:B--2---:R-:W-:Y:S09]  /*59e0*/  UIADD3 UR6, UPT, UPT, UR16, 0x1f860, URZ ;  /* 0x0001f86010067890 */ /* 0x004ff2000fffe0ff */
[----:B------:R2:W-:Y:S01]  /*59f0*/  UTCBAR [UR6], URZ ;  /* 0x000000ff060073e9 */ /* 0x0005e200080000ff */
[----:B------:R-:W-:Y:S05]  /*5a00*/  @!P1 BRA `(.L_x_129) ;  /* 0x0000000000049947 */ /* 0x000fea0003800000 */
[----:B--2---:R-:W-:Y:S05]  /*5a10*/  BPT.TRAP 0x1 ;  /* 0x000000040000795c */ /* 0x004fea0000300000 */
.L_x_129:
[----:B-1----:R-:W-:Y:S01]  /*5a20*/  SHF.L.U32 R5, R8, 0x1f, RZ ;  /* 0x0000001f08057819 */ /* 0x002fe200000006ff */
[----:B------:R-:W-:Y:S01]  /*5a30*/  IMAD.MOV.U32 R2, RZ, RZ, 0xe0 ;  /* 0x000000e0ff027424 */ /* 0x000fe200078e00ff */
[----:B------:R-:W-:Y:S02]  /*5a40*/  MOV R0, 0x30 ;  /* 0x0000003000007802 */ /* 0x000fe40000000f00 */
[----:B------:R-:W1:Y:S02]  /*5a50*/  SYNCS.PHASECHK.TRANS64.TRYWAIT P0, [UR16+0x1f880], R5 ;  /* 0x01f88005ff0075a7 */ /* 0x000e640008001110 */
[----:B-1----:R-:W-:Y:S05]  /*5a60*/  @!P0 BRA `(.L_x_130) ;  /* 0x0000008000108947 */ /* 0x002fea0003800000 */
.L_x_271:
[----:B------:R-:W-:Y:S01]  /*5a70*/  R2UR UR10, R2 ;  /* 0x00000000020a72ca */ /* 0x000fe200000e0000 */
[----:B------:R-:W-:Y:S01]  /*5a80*/  UMOV UR20, 0x0 ;  /* 0x0000000000147882 */ /* 0x000fe20000000000 */
[----:B------:R-:W-:Y:S01]  /*5a90*/  R2UR UR12, R0 ;  /* 0x00000000000c72ca */ /* 0x000fe200000e0000 */
[----:B------:R-:W-:Y:S01]  /*5aa0*/  UMOV UR21, 0x80d0010 ;  /* 0x080d001000157882 */ /* 0x000fe20000000000 */
[----:B------:R-:W-:Y:S01]  /*5ab0*/  IMAD.MOV.U32 R2, RZ, RZ, 0xe8 ;  /* 0x000000e8ff027424 */ /* 0x000fe200078e00ff */
[----:B--2---:R-:W-:Y:S01]  /*5ac0*/  UIADD3 UR6, UPT, UPT, UR28, 0x20, URZ ;  /* 0x000000201c067890 */ /* 0x004fe2000fffe0ff */
[----:B------:R-:W-:Y:S01]  /*5ad0*/  IMAD.MOV.U32 R0, RZ, RZ, 0x30 ;  /* 0x00000030ff007424 */ /* 0x000fe200078e00ff */
[----:B------:R-:W-:Y:S01]  /*5ae0*/  UMOV UR18, 0x0 ;  /* 0x0000000000127882 */ /* 0x000fe20000000000 */
[----:B------:R-:W-:Y:S01]  /*5af0*/  UMOV UR19, 0x80d0010 ;  /* 0x080d001000137882 */ /* 0x000fe20000000000 */
[----:B------:R-:W-:Y:S01]  /*5b00*/  R2UR UR13, R2 ;  /* 0x00000000020d72ca */ /* 0x000fe200000e0000 */
[----:B------:R-:W-:Y:S01]  /*5b10*/  UMOV UR7, 0xc0004010 ;  /* 0xc000401000077882 */ /* 0x000fe20000000000 */
[C---:B------:R-:W-:Y:S01]  /*5b20*/  R2UR UR14, R0.reuse ;  /* 0x00000000000e72ca */ /* 0x040fe200000e0000 */
[----:B------:R-:W-:Y:S01]  /*5b30*/  IMAD.MOV.U32 R2, RZ, RZ, 0xf0 ;  /* 0x000000f0ff027424 */ /* 0x000fe200078e00ff */
[C---:B------:R-:W-:Y:S01]  /*5b40*/  R2UR UR11, R0.reuse ;  /* 0x00000000000b72ca */ /* 0x040fe200000e0000 */
[----:B-1----:R-:W-:Y:S01]  /*5b50*/  IMAD.MOV.U32 R4, RZ, RZ, 0x30 ;  /* 0x00000030ff047424 */ /* 0x002fe200078e00ff */
[----:B------:R-:W-:Y:S01]  /*5b60*/  R2UR UR15, R0 ;  /* 0x00000000000f72ca */ /* 0x000fe200000e0000 */
[----:B------:R1:W-:Y:S01]  /*5b70*/  UTCHMMA tmem[UR10], gdesc[UR28], tmem[UR12], tmem[UR20], idesc[UR21], UPT ;  /* 0x00ff141c0a0079ea */ /* 0x0003e2000b80000c */
[----:B------:R-:W-:Y:S01]  /*5b80*/  R2UR UR8, R2 ;  /* 0x00000000020872ca */ /* 0x000fe200000e0000 */
[----:B------:R-:W-:Y:S06]  /*5b90*/  IMAD.MOV.U32 R2, RZ, RZ, 0xf8 ;  /* 0x000000f8ff027424 */ /* 0x000fec00078e00ff */
[----:B------:R2:W-:Y:S06]  /*5ba0*/  UTCHMMA tmem[UR13], gdesc[UR6], tmem[UR14], tmem[UR18], idesc[UR19], UPT ;  /* 0x00ff12060d0079ea */ /* 0x0005ec000b80000e */
[----:B------:R3:W-:Y:S01]  /*5bb0*/  UTCHMMA tmem[UR8], gdesc[UR76], tmem[UR11], tmem[UR20], idesc[UR21], UPT ;  /* 0x00ff144c080079ea */ /* 0x0007e2000b80000b */
[----:B-1----:R-:W-:Y:S01]  /*5bc0*/  R2UR UR12, R2 ;  /* 0x00000000020c72ca */ /* 0x002fe200000e0000 */
[----:B------:R-:W-:Y:S01]  /*5bd0*/  IMAD.MOV.U32 R2, RZ, RZ, 0x100 ;  /* 0x00000100ff027424 */ /* 0x000fe200078e00ff */
[----:B------:R-:W-:Y:S01]  /*5be0*/  R2UR UR10, R0 ;  /* 0x00000000000a72ca */ /* 0x000fe200000e0000 */
[----:B------:R-:W-:Y:S03]  /*5bf0*/  IMAD.MOV.U32 R0, RZ, RZ, 0x110 ;  /* 0x00000110ff007424 */ /* 0x000fe600078e00ff */
[----:B--2---:R-:W-:Y:S01]  /*5c00*/  R2UR UR7, R2 ;  /* 0x00000000020772ca */ /* 0x004fe200000e0000 */
[----:B------:R-:W-:Y:S06]  /*5c10*/  IMAD.MOV.U32 R2, RZ, RZ, 0x108 ;  /* 0x00000108ff027424 */ /* 0x000fec00078e00ff */
[----:B------:R1:W-:Y:S01]  /*5c20*/  UTCHMMA tmem[UR12], gdesc[UR74], tmem[UR15], tmem[UR18], idesc[UR19], UPT ;  /* 0x00ff124a0c0079ea */ /* 0x0003e2000b80000f */
[----:B------:R-:W-:Y:S01]  /*5c30*/  R2UR UR13, R2 ;  /* 0x00000000020d72ca */ /* 0x000fe200000e0000 */
[----:B------:R-:W-:Y:S01]  /*5c40*/  IMAD.MOV.U32 R2, RZ, RZ, 0x118 ;  /* 0x00000118ff027424 */ /* 0x000fe200078e00ff */
[----:B---3--:R-:W-:Y:S01]  /*5c50*/  R2UR UR11, R0 ;  /* 0x00000000000b72ca */ /* 0x008fe200000e0000 */
[----:B------:R-:W-:Y:S03]  /*5c60*/  IMAD.MOV.U32 R0, RZ, RZ, 0x30 ;  /* 0x00000030ff007424 */ /* 0x000fe600078e00ff */
[----:B------:R-:W-:Y:S01]  /*5c70*/  R2UR UR6, R2 ;  /* 0x00000000020672ca */ /* 0x000fe200000e0000 */
[----:B------:R2:W-:Y:S01]  /*5c80*/  UTCHMMA tmem[UR7], gdesc[UR72], tmem[UR10], tmem[UR20], idesc[UR21], UPT ;  /* 0x00ff1448070079ea */ /* 0x0005e2000b80000a */
[----:B------:R-:W-:Y:S05]  /*5c90*/  R2UR UR8, R0 ;  /* 0x00000000000872ca */ /* 0x000fea00000e0000 */
[----:B------:R2:W-:Y:S01]  /*5ca0*/  UTCHMMA tmem[UR13], gdesc[UR70], tmem[UR14], tmem[UR18], idesc[UR19], UPT ;  /* 0x00ff12460d0079ea */ /* 0x0005e2000b80000e */
[----:B-1----:R-:W-:Y:S11]  /*5cb0*/  R2UR UR12, R4 ;  /* 0x00000000040c72ca */ /* 0x002ff600000e0000 */
[----:B------:R-:W-:Y:S02]  /*5cc0*/  @!UPT UIADD3 URZ, UPT, UPT, URZ, URZ, URZ ;  /* 0x000000fffffff290 */ /* 0x000fe4000fffe0ff */
[----:B------:R2:W-:Y:S01]  /*5cd0*/  UTCHMMA tmem[UR11], gdesc[UR68], tmem[UR12], tmem[UR20], idesc[UR21], UPT ;  /* 0x00ff14440b0079ea */ /* 0x0005e2000b80000c */
[----:B------:R2:W-:Y:S01]  /*5ce0*/  UTCHMMA tmem[UR6], gdesc[UR66], tmem[UR8], tmem[UR18], idesc[UR19], UPT ;  /* 0x00ff1242060079ea */ /* 0x0005e2000b800008 */
[----:B------:R-:W-:Y:S05]  /*5cf0*/  @!P1 BRA `(.L_x_131) ;  /* 0x0000000000049947 */ /* 0x000fea0003800000 */
[----:B--2---:R-:W-:Y:S05]  /*5d00*/  BPT.TRAP 0x1 ;  /* 0x000000040000795c */ /* 0x004fea0000300000 */
.L_x_131:
[----:B--2---:R-:W-:Y:S09]  /*5d10*/  UIADD3 UR6, UPT, UPT, UR16, 0x1f888, URZ ;  /* 0x0001f88810067890 */ /* 0x004ff2000fffe0ff */
[----:B------:R1:W-:Y:S01]  /*5d20*/  UTCBAR [UR6], URZ ;  /* 0x000000ff060073e9 */ /* 0x0003e200080000ff */
[----:B------:R-:W-:Y:S05]  /*5d30*/  BRA.U !UP0, `(.L_x_132) ;  /* 0x0000000108047547 */ /* 0x000fea000b800000 */
[----:B-1----:R-:W-:Y:S05]  /*5d40*/  BPT.TRAP 0x1 ;  /* 0x000000040000795c */ /* 0x002fea0000300000 */
.L_x_132:
[----:B------:R-:W-:Y:S01]  /*5d50*/  ISETP.GT.U32.AND P0, PT, R77, 0x2, PT ;  /* 0x000000024d00780c */ /* 0x000fe20003f04070 */
[----:B-1----:R-:W-:Y:S01]  /*5d60*/  UIADD3 UR6, UPT, UPT, UR16, 0x1f828, URZ ;  /* 0x0001f82810067890 */ /* 0x002fe2000fffe0ff */
[----:B------:R-:W-:Y:S01]  /*5d70*/  LOP3.LUT R7, R7, 0x1, RZ, 0x3c, !PT ;  /* 0x0000000107077812 */ /* 0x000fe200078e3cff */
[----:B------:R-:W-:Y:S01]  /*5d80*/  UISETP.NE.AND UP1, UPT, UR26, 0x2, UPT ;  /* 0x000000021a00788c */ /* 0x000fe2000bf25270 */
[----:B------:R-:W-:Y:S01]  /*5d90*/  LOP3.LUT R9, R9, 0x1, RZ, 0x3c, !PT ;  /* 0x0000000109097812 */ /* 0x000fe200078e3cff */
[----:B------:R-:W-:Y:S01]  /*5da0*/  IMAD.MOV.U32 R13, RZ, RZ, 0x1 ;  /* 0x00000001ff0d7424 */ /* 0x000fe200078e00ff */
[----:B------:R-:W-:Y:S01]  /*5db0*/  LOP3.LUT R11, R11, 0x1, RZ, 0x3c, !PT ;  /* 0x000000010b0b7812 */ /* 0x000fe200078e3cff */
[----:B------:R-:W-:Y:S01]  /*5dc0*/  USEL UR7, URZ, 0x1, UP1 ;  /* 0x00000001ff077887 */ /* 0x000fe20008800000 */
[----:B------:R-:W-:Y:S01]  /*5dd0*/  LOP3.LUT R8, R8, 0x1, RZ, 0x3c, !PT ;  /* 0x0000000108087812 */ /* 0x000fe200078e3cff */
[----:B------:R-:W-:Y:S01]  /*5de0*/  USEL UR8, UR26, URZ, UP1 ;  /* 0x000000ff1a087287 */ /* 0x000fe20008800000 */
[----:B------:R3:W-:Y:S01]  /*5df0*/  UTCBAR [UR6], URZ ;  /* 0x000000ff060073e9 */ /* 0x0007e200080000ff */
[----:B------:R-:W-:Y:S02]  /*5e00*/  VIADD R77, R77, 0xffffffff ;  /* 0xffffffff4d4d7836 */ /* 0x000fe40000000000 */
[----:B------:R-:W-:Y:S01]  /*5e10*/  LOP3.LUT R6, R6, UR7, RZ, 0x3c, !PT ;  /* 0x0000000706067c12 */ /* 0x000fe2000f8e3cff */
[----:B------:R-:W-:Y:S05]  /*5e20*/  @P0 BRA `(.L_x_133) ;  /* 0xffffffec00f80947 */ /* 0x000fea000383ffff */
.L_x_109:
[----:B------:R-:W-:Y:S05]  /*5e30*/  @!P1 BRA `(.L_x_134) ;  /* 0x0000000000049947 */ /* 0x000fea0003800000 */
[----:B--23--:R-:W-:Y:S05]  /*5e40*/  BPT.TRAP 0x1 ;  /* 0x000000040000795c */ /* 0x00cfea0000300000 */
.L_x_134:
[----:B------:R-:W-:-:S05]  /*5e50*/  HFMA2 R2, -RZ, RZ, 0, 5.9604644775390625e-08 ;  /* 0x00000001ff027431 */ /* 0x000fca00000001ff */
[----:B------:R-:W-:-:S04]  /*5e60*/  SHF.L.U32 R2, R2, 0x1f, RZ ;  /* 0x0000001f02027819 */ /* 0x000fc800000006ff */
[----:B------:R-:W4:Y:S02]  /*5e70*/  SYNCS.PHASECHK.TRANS64.TRYWAIT P0, [UR16+0x1f8b0], R2 ;  /* 0x01f8b002ff0075a7 */ /* 0x000f240008001110 */
[----:B----4-:R-:W-:Y:S05]  /*5e80*/  @!P0 BRA `(.L_x_135) ;  /* 0x0000007c00208947 */ /* 0x010fea0003800000 */
.L_x_273:
[----:B------:R-:W-:Y:S05]  /*5e90*/  @!P1 BRA `(.L_x_136) ;  /* 0x0000000000049947 */ /* 0x000fea0003800000 */
[----:B--23--:R-:W-:Y:S05]  /*5ea0*/  BPT.TRAP 0x1 ;  /* 0x000000040000795c */ /* 0x00cfea0000300000 */
.L_x_136:
[----:B------:R-:W-:-:S09]  /*5eb0*/  UIADD3 UR4, UPT, UPT, UR16, 0x1f8a0, URZ ;  /* 0x0001f8a010047890 */ /* 0x000fd2000fffe0ff */
[----:B------:R1:W-:Y:S01]  /*5ec0*/  UTCBAR [UR4], URZ ;  /* 0x000000ff040073e9 */ /* 0x0003e200080000ff */
[----:B------:R-:W-:Y:S05]  /*5ed0*/  @!P1 BRA `(.L_x_137) ;  /* 0x0000000000049947 */ /* 0x000fea0003800000 */
[----:B-123--:R-:W-:Y:S05]  /*5ee0*/  BPT.TRAP 0x1 ;  /* 0x000000040000795c */ /* 0x00efea0000300000 */
.L_x_137:
[----:B------:R-:W5:Y:S02]  /*5ef0*/  SYNCS.PHASECHK.TRANS64.TRYWAIT P0, [UR16+0x1f8b8], R2 ;  /* 0x01f8b802ff0075a7 */ /* 0x000f640008001110 */
[----:B-----5:R-:W-:Y:S05]  /*5f00*/  @!P0 BRA `(.L_x_138) ;  /* 0x0000007c00188947 */ /* 0x020fea0003800000 */
.L_x_275:
[----:B------:R-:W-:Y:S05]  /*5f10*/  @!P1 BRA `(.L_x_139) ;  /* 0x0000000000049947 */ /* 0x000fea0003800000 */
[----:B-123--:R-:W-:Y:S05]  /*5f20*/  BPT.TRAP 0x1 ;  /* 0x000000040000795c */ /* 0x00efea0000300000 */
.L_x_139:
[----:B------:R-:W-:Y:S01]  /*5f30*/  SHF.L.U32 R12, R12, 0x1f, RZ ;  /* 0x0000001f0c0c7819 */ /* 0x000fe200000006ff */
[----:B------:R-:W-:Y:S01]  /*5f40*/  IMAD.MOV.U32 R4, RZ, RZ, RZ ;  /* 0x000000ffff047224 */ /* 0x000fe200078e00ff */
[----:B------:R-:W-:Y:S02]  /*5f50*/  MOV R3, RZ ;  /* 0x000000ff00037202 */ /* 0x000fe40000000f00 */
[----:B------:R-:W5:Y:S02]  /*5f60*/  SYNCS.PHASECHK.TRANS64.TRYWAIT P0, [UR16+0x1f890], R12 ;  /* 0x01f8900cff0075a7 */ /* 0x000f640008001110 */
[----:B-----5:R-:W-:Y:S05]  /*5f70*/  @!P0 BRA `(.L_x_140) ;  /* 0x0000007c00148947 */ /* 0x020fea0003800000 */
.L_x_277:
[----:B------:R-:W-:Y:S01]  /*5f80*/  ELECT P2, URZ, PT ;  /* 0x0000000000ff782f */ /* 0x000fe20003840000 */
[----:B----4-:R-:W-:Y:S01]  /*5f90*/  IMAD.MOV.U32 R2, RZ, RZ, RZ ;  /* 0x000000ffff027224 */ /* 0x010fe200078e00ff */
[----:B------:R-:W-:Y:S01]  /*5fa0*/  R2UR UR49, R4 ;  /* 0x00000000043172ca */ /* 0x000fe200000e0000 */
[----:B------:R-:W-:Y:S01]  /*5fb0*/  IMAD.MOV.U32 R0, RZ, RZ, RZ ;  /* 0x000000ffff007224 */ /* 0x000fe200078e00ff */
[----:B------:R-:W-:Y:S01]  /*5fc0*/  R2UR UR48, R3 ;  /* 0x00000000033072ca */ /* 0x000fe200000e0000 */
[----:B-1----:R-:W-:Y:S01]  /*5fd0*/  UIMAD UR4, UR9, 0x300, UR5 ;  /* 0x00000300090478a4 */ /* 0x002fe2000f8e0205 */
[----:B------:R-:W-:Y:S01]  /*5fe0*/  R2UR UR47, R2 ;  /* 0x00000000022f72ca */ /* 0x000fe200000e0000 */
[----:B------:R-:W-:Y:S01]  /*5ff0*/  UIADD3 UR26, UPT, UPT, UR32, 0x2, URZ ;  /* 0x00000002201a7890 */ /* 0x000fe2000fffe0ff */
[----:B------:R-:W-:Y:S01]  /*6000*/  R2UR UR46, R0 ;  /* 0x00000000002e72ca */ /* 0x000fe200000e0000 */
[----:B------:R-:W-:Y:S01]  /*6010*/  UIADD3 UR42, UPT, UPT, UR4, 0x20, URZ ;  /* 0x00000020042a7890 */ /* 0x000fe2000fffe0ff */
[----:B------:R-:W-:Y:S01]  /*6020*/  R2UR UR45, R2 ;  /* 0x00000000022d72ca */ /* 0x000fe200000e0000 */
[----:B------:R-:W-:Y:S01]  /*6030*/  UIADD3 UR20, UPT, UPT, UR32, 0x4, URZ ;  /* 0x0000000420147890 */ /* 0x000fe2000fffe0ff */
[----:B------:R-:W-:Y:S01]  /*6040*/  R2UR UR44, R0 ;  /* 0x00000000002c72ca */ /* 0x000fe200000e0000 */
[----:B------:R-:W-:Y:S01]  /*6050*/  UIADD3 UR40, UPT, UPT, UR4, 0x40, URZ ;  /* 0x0000004004287890 */ /* 0x000fe2000fffe0ff */
[----:B------:R-:W-:Y:S01]  /*6060*/  @P2 ISETP.NE.U32.AND P0, PT, R13, RZ, PT ;  /* 0x000000ff0d00220c */ /* 0x000fe20003f05070 */
[----:B------:R-:W-:Y:S01]  /*6070*/  UIADD3 UR18, UPT, UPT, UR32, 0x6, URZ ;  /* 0x0000000620127890 */ /* 0x000fe2000fffe0ff */
[----:B------:R-:W-:Y:S01]  /*6080*/  R2UR UR17, R2 ;  /* 0x00000000021172ca */ /* 0x000fe200000e0000 */
[----:B------:R-:W-:Y:S01]  /*6090*/  UIADD3 UR38, UPT, UPT, UR4, 0x60, URZ ;  /* 0x0000006004267890 */ /* 0x000fe2000fffe0ff */
[----:B--2---:R-:W-:Y:S01]  /*60a0*/  R2UR UR8, R0 ;  /* 0x00000000000872ca */ /* 0x004fe200000e0000 */
[----:B------:R-:W-:-:S02]  /*60b0*/  UIADD3 UR14, UPT, UPT, UR32, 0x400, URZ ;  /* 0x00000400200e7890 */ /* 0x000fc4000fffe0ff */
[----:B------:R-:W-:Y:S02]  /*60c0*/  UIADD3 UR36, UPT, UPT, UR4, 0x80, URZ ;  /* 0x0000008004247890 */ /* 0x000fe4000fffe0ff */
[----:B------:R-:W-:Y:S02]  /*60d0*/  UIADD3 UR12, UPT, UPT, UR32, 0x402, URZ ;  /* 0x00000402200c7890 */ /* 0x000fe4000fffe0ff */
[----:B------:R-:W-:Y:S02]  /*60e0*/  UIADD3 UR34, UPT, UPT, UR4, 0xa0, URZ ;  /* 0x000000a004227890 */ /* 0x000fe4000fffe0ff */
[----:B------:R-:W-:Y:S01]  /*60f0*/  @P2 VOTEU.ANY UP0, P0 ;  /* 0x0000000000ff2886 */ /* 0x000fe20000000100 */
[----:B------:R-:W-:Y:S02]  /*6100*/  UIADD3 UR10, UPT, UPT, UR32, 0x404, URZ ;  /* 0x00000404200a7890 */ /* 0x000fe4000fffe0ff */
[----:B------:R-:W-:Y:S01]  /*6110*/  UIADD3 UR30, UPT, UPT, UR4, 0xc0, URZ ;  /* 0x000000c0041e7890 */ /* 0x000fe2000fffe0ff */
[----:B------:R-:W-:Y:S01]  /*6120*/  UMOV UR64, 0x0 ;  /* 0x0000000000407882 */ /* 0x000fe20000000000 */
[----:B------:R-:W-:Y:S01]  /*6130*/  UMOV UR65, 0x80d0010 ;  /* 0x080d001000417882 */ /* 0x000fe20000000000 */
[----:B---3--:R-:W-:Y:S01]  /*6140*/  UIADD3 UR6, UPT, UPT, UR32, 0x406, URZ ;  /* 0x0000040620067890 */ /* 0x008fe2000fffe0ff */
[----:B------:R-:W-:Y:S01]  /*6150*/  UMOV UR5, 0xc0004010 ;  /* 0xc000401000057882 */ /* 0x000fe20000000000 */
[----:B------:R-:W-:Y:S01]  /*6160*/  UIADD3 UR28, UPT, UPT, UR4, 0xe0, URZ ;  /* 0x000000e0041c7890 */ /* 0x000fe2000fffe0ff */
[----:B------:R1:W-:Y:S01]  /*6170*/  UTCHMMA gdesc[UR32], gdesc[UR4], tmem[UR49], tmem[UR64], idesc[UR65], UP0 ;  /* 0x00ff4004200075ea */ /* 0x0003e20008000031 */
        /* <DEDUP_REMOVED lines=12> */
[----:B------:R1:W-:Y:S01]  /*6240*/  UTCHMMA gdesc[UR26], gdesc[UR42], tmem[UR48], tmem[UR62], idesc[UR63], UPT ;  /* 0x00ff3e2a1a0075ea */ /* 0x0003e2000b800030 */
        /* <DEDUP_REMOVED lines=20> */
[----:B------:R1:W-:Y:S01]  /*6390*/  UTCHMMA gdesc[UR10], gdesc[UR30], tmem[UR17], tmem[UR52], idesc[UR53], UPT ;  /* 0x00ff341e0a0075ea */ /* 0x0003e2000b800011 */
[----:B------:R1:W-:Y:S01]  /*63a0*/  UTCHMMA gdesc[UR6], gdesc[UR28], tmem[UR8], tmem[UR50], idesc[UR51], UPT ;  /* 0x00ff321c060075ea */ /* 0x0003e2000b800008 */
[----:B------:R-:W-:Y:S05]  /*63b0*/  @!P1 BRA `(.L_x_141) ;  /* 0x0000000000049947 */ /* 0x000fea0003800000 */
[----:B-1----:R-:W-:Y:S05]  /*63c0*/  BPT.TRAP 0x1 ;  /* 0x000000040000795c */ /* 0x002fea0000300000 */
.L_x_141:
[----:B------:R-:W-:Y:S01]  /*63d0*/  IMAD.MOV.U32 R0, RZ, RZ, 0x60 ;  /* 0x00000060ff007424 */ /* 0x000fe200078e00ff */
[----:B-1----:R-:W-:Y:S01]  /*63e0*/  UIADD3 UR5, UPT, UPT, UR16, 0x1f8a8, URZ ;  /* 0x0001f8a810057890 */ /* 0x002fe2000fffe0ff */
[----:B------:R-:W-:Y:S01]  /*63f0*/  IMAD.MOV.U32 R2, RZ, RZ, 0x60 ;  /* 0x00000060ff027424 */ /* 0x000fe200078e00ff */
[----:B------:R-:W-:Y:S02]  /*6400*/  UIADD3 UR38, UPT, UPT, UR24, 0x20, URZ ;  /* 0x0000002018267890 */ /* 0x000fe4000fffe0ff */
[----:B------:R-:W-:Y:S01]  /*6410*/  R2UR UR45, R0 ;  /* 0x00000000002d72ca */ /* 0x000fe200000e0000 */
[----:B------:R-:W-:Y:S01]  /*6420*/  UIADD3 UR36, UPT, UPT, UR22, 0x80, URZ ;  /* 0x0000008016247890 */ /* 0x000fe2000fffe0ff */
[----:B------:R-:W-:Y:S01]  /*6430*/  R2UR UR44, R2 ;  /* 0x00000000022c72ca */ /* 0x000fe200000e0000 */
[----:B------:R-:W-:Y:S01]  /*6440*/  UIADD3 UR34, UPT, UPT, UR24, 0x40, URZ ;  /* 0x0000004018227890 */ /* 0x000fe2000fffe0ff */
[C---:B------:R-:W-:Y:S01]  /*6450*/  R2UR UR43, R0.reuse ;  /* 0x00000000002b72ca */ /* 0x040fe200000e0000 */
[----:B------:R-:W-:Y:S01]  /*6460*/  UIADD3 UR32, UPT, UPT, UR22, 0x100, URZ ;  /* 0x0000010016207890 */ /* 0x000fe2000fffe0ff */
        /* <DEDUP_REMOVED lines=10> */
[----:B------:R1:W-:Y:S01]  /*6510*/  UTCBAR [UR5], URZ ;  /* 0x000000ff050073e9 */ /* 0x0003e200080000ff */
[----:B------:R-:W-:-:S02]  /*6520*/  UIADD3 UR14, UPT, UPT, UR22, 0x280, URZ ;  /* 0x00000280160e7890 */ /* 0x000fc4000fffe0ff */
[----:B------:R-:W-:Y:S02]  /*6530*/  UIADD3 UR12, UPT, UPT, UR24, 0xc0, URZ ;  /* 0x000000c0180c7890 */ /* 0x000fe4000fffe0ff */
[----:B------:R-:W-:Y:S01]  /*6540*/  UIADD3 UR10, UPT, UPT, UR22, 0x300, URZ ;  /* 0x00000300160a7890 */ /* 0x000fe2000fffe0ff */
[----:B------:R-:W-:Y:S01]  /*6550*/  UMOV UR60, 0x0 ;  /* 0x00000000003c7882 */ /* 0x000fe20000000000 */
[----:B------:R-:W-:Y:S01]  /*6560*/  UMOV UR61, 0x80d8010 ;  /* 0x080d8010003d7882 */ /* 0x000fe20000000000 */
[----:B------:R-:W-:Y:S01]  /*6570*/  UIADD3 UR4, UPT, UPT, UR22, 0x380, URZ ;  /* 0x0000038016047890 */ /* 0x000fe2000fffe0ff */
[----:B------:R2:W-:Y:S01]  /*6580*/  UTCHMMA gdesc[UR22], gdesc[UR24], tmem[UR45], tmem[UR60], idesc[UR61], !UPT ;  /* 0x00ff3c18160075ea */ /* 0x0005e2000f80002d */
[----:B------:R-:W-:Y:S01]  /*6590*/  UIADD3 UR6, UPT, UPT, UR24, 0xe0, URZ ;  /* 0x000000e018067890 */ /* 0x000fe2000fffe0ff */
        /* <DEDUP_REMOVED lines=31> */
[----:B-1----:R-:W-:Y:S01]  /*6790*/  UMOV UR5, 0x40004040 ;  /* 0x4000404000057882 */ /* 0x002fe20000000000 */
[----:B------:R2:W-:Y:S01]  /*67a0*/  UTCHMMA gdesc[UR14], gdesc[UR18], tmem[UR40], tmem[UR50], idesc[UR51], UPT ;  /* 0x00ff32120e0075ea */ /* 0x0005e2000b800028 */
[----:B------:R2:W-:Y:S01]  /*67b0*/  UTCHMMA gdesc[UR10], gdesc[UR12], tmem[UR17], tmem[UR48], idesc[UR49], UPT ;  /* 0x00ff300c0a0075ea */ /* 0x0005e2000b800011 */
[----:B------:R2:W-:Y:S01]  /*67c0*/  UTCHMMA gdesc[UR4], gdesc[UR6], tmem[UR8], tmem[UR46], idesc[UR47], UPT ;  /* 0x00ff2e06040075ea */ /* 0x0005e2000b800008 */
[----:B------:R-:W-:Y:S05]  /*67d0*/  @!P1 BRA `(.L_x_142) ;  /* 0x0000000000049947 */ /* 0x000fea0003800000 */
[----:B--2---:R-:W-:Y:S05]  /*67e0*/  BPT.TRAP 0x1 ;  /* 0x000000040000795c */ /* 0x004fea0000300000 */
.L_x_142:
[----:B--2---:R-:W-:Y:S01]  /*67f0*/  UIADD3 UR4, UPT, UPT, UR16, 0x1f870, URZ ;  /* 0x0001f87010047890 */ /* 0x004fe2000fffe0ff */
[----:B------:R-:W-:Y:S08]  /*6800*/  BSSY.RECONVERGENT B0, `(.L_x_143) ;  /* 0x0000004000007945 */ /* 0x000ff00003800200 */
[----:B------:R1:W-:Y:S01]  /*6810*/  UTCBAR [UR4], URZ ;  /* 0x000000ff040073e9 */ /* 0x0003e200080000ff */
[----:B------:R-:W-:Y:S05]  /*6820*/  @!P3 BRA `(.L_x_144) ;  /* 0x000000000004b947 */ /* 0x000fea0003800000 */
[----:B-1----:R-:W-:Y:S05]  /*6830*/  BPT.TRAP 0x1 ;  /* 0x000000040000795c */ /* 0x002fea0000300000 */
.L_x_144:
[----:B-1----:R-:W-:Y:S05]  /*6840*/  BSYNC.RECONVERGENT B0 ;  /* 0x0000000000007941 */ /* 0x002fea0003800200 */
.L_x_143:
[----:B------:R-:W-:-:S04]  /*6850*/  ULEA UR9, UR9, UR16, 0x3 ;  /* 0x0000001009097291 */ /* 0x000fc8000f8e18ff */
[----:B------:R-:W-:-:S09]  /*6860*/  UIADD3 UR9, UPT, UPT, UR9, 0x1f810, URZ ;  /* 0x0001f81009097890 */ /* 0x000fd2000fffe0ff */
[----:B------:R1:W-:Y:S01]  /*6870*/  UTCBAR [UR9], URZ ;  /* 0x000000ff090073e9 */ /* 0x0003e200080000ff */
[----:B------:R-:W-:Y:S05]  /*6880*/  @!P1 BRA `(.L_x_145) ;  /* 0x0000000000049947 */ /* 0x000fea0003800000 */
[----:B-1----:R-:W-:Y:S05]  /*6890*/  BPT.TRAP 0x1 ;  /* 0x000000040000795c */ /* 0x002fea0000300000 */
.L_x_145:
[----:B------:R-:W-:-:S13]  /*68a0*/  ELECT P0, URZ, PT ;  /* 0x0000000000ff782f */ /* 0x000fda0003800000 */
[----:B-1----:R-:W-:Y:S05]  /*68b0*/  @!P0 EXIT ;  /* 0x000000000000894d */ /* 0x002fea0003800000 */
[----:B------:R-:W-:-:S09]  /*68c0*/  UIADD3 UR4, UPT, UPT, UR16, 0x1f898, URZ ;  /* 0x0001f89810047890 */ /* 0x000fd2000fffe0ff */
[----:B------:R1:W-:Y:S01]  /*68d0*/  UTCBAR [UR4], URZ ;  /* 0x000000ff040073e9 */ /* 0x0003e200080000ff */
[----:B------:R-:W-:Y:S01]  /*68e0*/  NOP ;  /* 0x0000000000007918 */ /* 0x000fe20000000000 */
[----:B-1----:R-:W-:Y:S05]  /*68f0*/  EXIT ;  /* 0x000000000000794d */ /* 0x002fea0003800000 */
.L_x_48:
[----:B------:R-:W-:-:S05]  /*6900*/  IMAD.MOV.U32 R4, RZ, RZ, -0x3 ;  /* 0xfffffffdff047424 */ /* 0x000fca00078e00ff */
[----:B------:R-:W-:-:S05]  /*6910*/  VIADDMNMX.U32 R4, R3, R4, 0x2, PT ;  /* 0x0000000203047446 */ /* 0x000fca0003800004 */
[----:B------:R-:W-:-:S06]  /*6920*/  IMAD.SHL.U32 R4, R4, 0x4, RZ ;  /* 0x0000000404047824 */ /* 0x000fcc00078e00ff */
[----:B------:R-:W1:Y:S02]  /*6930*/  LDC R4, c[0x2][R4+0xc] ;  /* 0x0080030004047b82 */ /* 0x000e640000000800 */
[----:B-1----:R-:W-:-:S04]  /*6940*/  SHF.R.S32.HI R5, RZ, 0x1f, R4 ;  /* 0x0000001fff057819 */ /* 0x002fc80000011404 */
.L_x_294:
[----:B------:R-:W-:Y:S05]  /*6950*/  BRX R4 -0x6960                                                                                                                                                                                                                                 (*"BRANCH_TARGETS .L_x_161,.L_x_146,.L_x_293"*) ;  /* 0xffffff9404a87949 */ /* 0x000fea000383ffff */
.L_x_146:
[----:B------:R-:W-:-:S08]  /*6960*/  NOP ;  /* 0x0000000000007918 */ /* 0x000fd00000000000 */
[----:B------:R-:W1:Y:S02]  /*6970*/  USETMAXREG.TRY_ALLOC.CTAPOOL UP0, 0x98 ;  /* 0x00000098000079c8 */ /* 0x000e640008000600 */
[----:B-1----:R-:W-:Y:S05]  /*6980*/  BRA.U !UP0, `(.L_x_146) ;  /* 0xfffffffd08f47547 */ /* 0x002fea000b83ffff */
[C---:B------:R-:W-:Y:S01]  /*6990*/  IMAD.U32 R4, R2.reuse, 0x10000, RZ ;  /* 0x0001000002047824 */ /* 0x040fe200078e00ff */
[C---:B------:R-:W-:Y:S01]  /*69a0*/  LOP3.LUT R68, R2.reuse, 0x7f, RZ, 0xc0, !PT ;  /* 0x0000007f02447812 */ /* 0x040fe200078ec0ff */
[----:B------:R-:W-:Y:S01]  /*69b0*/  IMAD.SHL.U32 R70, R2, 0x20, RZ ;  /* 0x0000002002467824 */ /* 0x000fe200078e00ff */
[----:B------:R-:W1:Y:S01]  /*69c0*/  LDCU.64 UR16, c[0x0][0x348] ;  /* 0x00006900ff1077ac */ /* 0x000e620008000a00 */
[----:B------:R-:W-:Y:S01]  /*69d0*/  IMAD.MOV.U32 R80, RZ, RZ, RZ ;  /* 0x000000ffff507224 */ /* 0x000fe200078e00ff */
[----:B------:R-:W-:Y:S02]  /*69e0*/  LOP3.LUT R4, R4, 0xe00000, RZ, 0xc0, !PT ;  /* 0x00e0000004047812 */ /* 0x000fe400078ec0ff */
[----:B------:R-:W-:Y:S01]  /*69f0*/  LOP3.LUT R70, R70, 0x1fe0, RZ, 0xc0, !PT ;  /* 0x00001fe046467812 */ /* 0x000fe200078ec0ff */
[----:B------:R-:W-:Y:S01]  /*6a00*/  UMOV UR14, URZ ;  /* 0x000000ff000e7c82 */ /* 0x000fe20008000000 */
[C---:B------:R-:W-:Y:S01]  /*6a10*/  LOP3.LUT R69, R4.reuse, 0x60, RZ, 0xfc, !PT ;  /* 0x0000006004457812 */ /* 0x040fe200078efcff */
[----:B------:R-:W-:Y:S01]  /*6a20*/  UMOV UR7, URZ ;  /* 0x000000ff00077c82 */ /* 0x000fe20008000000 */
[----:B------:R-:W-:Y:S01]  /*6a30*/  LOP3.LUT R2, R4, 0x80, RZ, 0xfc, !PT ;  /* 0x0000008004027812 */ /* 0x000fe200078efcff */
[----:B------:R-:W-:Y:S01]  /*6a40*/  UMOV UR11, URZ ;  /* 0x000000ff000b7c82 */ /* 0x000fe20008000000 */
.L_x_160:
[----:B------:R-:W-:-:S13]  /*6a50*/  ISETP.NE.AND P0, PT, R3, 0x4, PT ;  /* 0x000000040300780c */ /* 0x000fda0003f05270 */
[----:B-1----:R-:W-:Y:S05]  /*6a60*/  @!P0 BRA `(.L_x_147) ;  /* 0x0000000000048947 */ /* 0x002fea0003800000 */
[----:B-1----:R-:W-:Y:S05]  /*6a70*/  BPT.TRAP 0x1 ;  /* 0x000000040000795c */ /* 0x002fea0000300000 */
.L_x_147:
[----:B------:R-:W2:Y:S01]  /*6a80*/  S2UR UR8, SR_CgaCtaId ;  /* 0x00000000000879c3 */ /* 0x000ea20000008800 */
[----:B------:R-:W-:Y:S01]  /*6a90*/  UMOV UR6, 0x400 ;  /* 0x0000040000067882 */ /* 0x000fe20000000000 */
[----:B------:R-:W-:Y:S01]  /*6aa0*/  SHF.L.U32 R5, R80, 0x1f, RZ ;  /* 0x0000001f50057819 */ /* 0x000fe200000006ff */
[----:B--2---:R-:W-:-:S09]  /*6ab0*/  ULEA UR6, UR8, UR6, 0x18 ;  /* 0x0000000608067291 */ /* 0x004fd2000f8ec0ff */
[----:B------:R-:W2:Y:S02]  /*6ac0*/  SYNCS.PHASECHK.TRANS64.TRYWAIT P1, [UR6+0x1f870], R5 ;  /* 0x01f87005ff0075a7 */ /* 0x000ea40008021106 */
[----:B--2---:R-:W-:Y:S05]  /*6ad0*/  @!P1 BRA `(.L_x_148) ;  /* 0x0000007000549947 */ /* 0x004fea0003800000 */
.L_x_279:
[----:B------:R-:W-:Y:S02]  /*6ae0*/  R2UR UR5, R69 ;  /* 0x00000000450572ca */ /* 0x000fe400000e0000 */
[----:B------:R-:W-:-:S11]  /*6af0*/  R2UR UR4, R2 ;  /* 0x00000000020472ca */ /* 0x000fd600000e0000 */
[----:B------:R-:W3:Y:S02]  /*6b00*/  LDTM.x32 R36, tmem[UR5] ;  /* 0x00000005002479ee */ /* 0x000ee400082c0000 */
[----:B--2---:R-:W2:Y:S01]  /*6b10*/  LDTM.x32 R4, tmem[UR4] ;  /* 0x00000004000479ee */ /* 0x004ea200082c0000 */
[----:B------:R-:W-:Y:S01]  /*6b20*/  NOP ;  /* 0x0000000000007918 */ /* 0x000fe20000000000 */
[----:B------:R-:W-:Y:S05]  /*6b30*/  @!P0 BRA `(.L_x_149) ;  /* 0x0000000000088947 */ /* 0x000fea0003800000 */
[----:B-1----:R-:W-:Y:S05]  /*6b40*/  BPT.TRAP 0x1 ;  /* 0x000000040000795c */ /* 0x002fea0000300000 */
[----:B------:R-:W-:Y:S05]  /*6b50*/  BPT.TRAP 0x1 ;  /* 0x000000040000795c */ /* 0x000fea0000300000 */
.L_x_149:
[----:B------:R-:W-:Y:S01]  /*6b60*/  ISETP.NE.AND P0, PT, RZ, UR7, PT ;  /* 0x00000007ff007c0c */ /* 0x000fe2000bf05270 */
[----:B------:R-:W-:Y:S01]  /*6b70*/  UIADD3 UR4, UPT, UPT, UR6, 0x1f878, URZ ;  /* 0x0001f87806047890 */ /* 0x000fe2000fffe0ff */
[----:B------:R-:W-:Y:S02]  /*6b80*/  BSSY.RECONVERGENT B0, `(.L_x_150) ;  /* 0x0000006000007945 */ /* 0x000fe40003800200 */
[----:B------:R-:W-:Y:S01]  /*6b90*/  ISETP.EQ.AND P0, PT, R68, RZ, P0 ;  /* 0x000000ff4400720c */ /* 0x000fe20000702270 */
[----:B------:R-:W-:-:S09]  /*6ba0*/  UPRMT UR4, UR8, 0x654, UR4 ;  /* 0x0000065408047896 */ /* 0x000fd20008000004 */
[----:B--2---:R-:W-:Y:S03]  /*6bb0*/  SYNCS.ARRIVE.TRANS64.RED.A1T0 RZ, [UR4], RZ ;  /* 0x000000ffffff79a7 */ /* 0x004fe60008100404 */
[----:B------:R-:W-:Y:S05]  /*6bc0*/  @!P0 BRA `(.L_x_151) ;  /* 0x0000000000048947 */ /* 0x000fea0003800000 */
[----:B------:R-:W-:-:S04]  /*6bd0*/  DEPBAR.LE SB0, 0x1 ;  /* 0x000080400000791a */ /* 0x000fc80000000000 */
.L_x_151:
[----:B-1----:R-:W-:Y:S05]  /*6be0*/  BSYNC.RECONVERGENT B0 ;  /* 0x0000000000007941 */ /* 0x002fea0003800200 */
.L_x_150:
[----:B------:R-:W1:Y:S08]  /*6bf0*/  S2UR UR8, SR_SWINHI ;  /* 0x00000000000879c3 */ /* 0x000e700000002f00 */
[----:B------:R-:W-:Y:S01]  /*6c00*/  BAR.SYNC.DEFER_BLOCKING 0x2, 0x80 ;  /* 0x0082000000007b1d */ /* 0x000fe20000010000 */
[----:B------:R-:W-:Y:S01]  /*6c10*/  ISETP.NE.AND P6, PT, R68, RZ, PT ;  /* 0x000000ff4400720c */ /* 0x000fe20003fc5270 */
[----:B------:R-:W-:-:S04]  /*6c20*/  USHF.L.U32 UR10, UR14, 0x7, URZ ;  /* 0x000000070e0a7899 */ /* 0x000fc800080006ff */
[----:B------:R-:W-:Y:S01]  /*6c30*/  BSSY.RECONVERGENT B0, `(.L_x_152) ;  /* 0x0000043000007945 */ /* 0x000fe20003800200 */
[----:B------:R-:W-:Y:S01]  /*6c40*/  UMOV UR4, UR6 ;  /* 0x0000000600047c82 */ /* 0x000fe20008000000 */
[----:B-1----:R-:W-:Y:S01]  /*6c50*/  UMOV UR5, UR8 ;  /* 0x0000000800057c82 */ /* 0x002fe20008000000 */
[----:B------:R-:W-:Y:S02]  /*6c60*/  IMAD.U32 R82, RZ, RZ, UR4 ;  /* 0x00000004ff527e24 */ /* 0x000fe4000f8e00ff */
[----:B------:R-:W-:Y:S02]  /*6c70*/  IMAD.U32 R83, RZ, RZ, UR5 ;  /* 0x00000005ff537e24 */ /* 0x000fe4000f8e00ff */
[----:B------:R-:W-:-:S03]  /*6c80*/  IMAD.WIDE.U32 R82, R70, 0x4, R82 ;  /* 0x0000000446527825 */ /* 0x000fc600078e0052 */
[C---:B------:R-:W-:Y:S02]  /*6c90*/  IADD3 R71, P4, PT, R82.reuse, 0x17000, RZ ;  /* 0x0001700052477810 */ /* 0x040fe40007f9e0ff */
[C---:B------:R-:W-:Y:S02]  /*6ca0*/  IADD3 R73, P3, PT, R82.reuse, 0x17010, RZ ;  /* 0x0001701052497810 */ /* 0x040fe40007f7e0ff */
[C---:B------:R-:W-:Y:S01]  /*6cb0*/  IADD3 R75, P2, PT, R82.reuse, 0x17020, RZ ;  /* 0x00017020524b7810 */ /* 0x040fe20007f5e0ff */
[--C-:B------:R-:W-:Y:S01]  /*6cc0*/  IMAD.X R91, RZ, RZ, R83.reuse, P4 ;  /* 0x000000ffff5b7224 */ /* 0x100fe200020e0653 */
[----:B------:R-:W-:Y:S01]  /*6cd0*/  IADD3 R78, P1, PT, R82, 0x17030, RZ ;  /* 0x00017030524e7810 */ /* 0x000fe20007f3e0ff */
[--C-:B------:R-:W-:Y:S02]  /*6ce0*/  IMAD.X R89, RZ, RZ, R83.reuse, P3 ;  /* 0x000000ffff597224 */ /* 0x100fe400018e0653 */
[----:B------:R-:W-:Y:S01]  /*6cf0*/  IMAD.X R87, RZ, RZ, R83, P2 ;  /* 0x000000ffff577224 */ /* 0x000fe200010e0653 */
[----:B------:R-:W-:Y:S01]  /*6d00*/  SHF.R.U64 R72, R71, 0x3, R91 ;  /* 0x0000000347487819 */ /* 0x000fe2000000125b */
[----:B------:R-:W-:Y:S01]  /*6d10*/  IMAD.X R85, RZ, RZ, R83, P1 ;  /* 0x000000ffff557224 */ /* 0x000fe200008e0653 */
[----:B------:R-:W-:-:S02]  /*6d20*/  SHF.R.U64 R74, R73, 0x3, R89 ;  /* 0x00000003494a7819 */ /* 0x000fc40000001259 */
[----:B------:R-:W-:Y:S02]  /*6d30*/  SHF.R.U64 R76, R75, 0x3, R87 ;  /* 0x000000034b4c7819 */ /* 0x000fe40000001257 */
[----:B------:R-:W-:Y:S02]  /*6d40*/  SHF.R.U64 R79, R78, 0x3, R85 ;  /* 0x000000034e4f7819 */ /* 0x000fe40000001255 */
[----:B------:R-:W-:Y:S02]  /*6d50*/  LOP3.LUT R90, R71, 0x70, R72, 0x78, !PT ;  /* 0x00000070475a7812 */ /* 0x000fe400078e7848 */
[----:B------:R-:W-:Y:S02]  /*6d60*/  LOP3.LUT R88, R73, 0x70, R74, 0x78, !PT ;  /* 0x0000007049587812 */ /* 0x000fe400078e784a */
[----:B------:R-:W-:Y:S01]  /*6d70*/  IADD3 R71, P4, PT, R82, 0x17040, RZ ;  /* 0x0001704052477810 */ /* 0x000fe20007f9e0ff */
[----:B---3--:R1:W-:Y:S01]  /*6d80*/  ST.E.128 desc[UR38][R90.64], R36 ;  /* 0x000000245a007985 */ /* 0x0083e2000c101d26 */
[----:B------:R-:W-:-:S02]  /*6d90*/  LOP3.LUT R86, R75, 0x70, R76, 0x78, !PT ;  /* 0x000000704b567812 */ /* 0x000fc400078e784c */
[----:B------:R-:W-:Y:S01]  /*6da0*/  IADD3 R73, P3, PT, R82, 0x17050, RZ ;  /* 0x0001705052497810 */ /* 0x000fe20007f7e0ff */
[----:B------:R-:W-:Y:S01]  /*6db0*/  IMAD.X R99, RZ, RZ, R83, P4 ;  /* 0x000000ffff637224 */ /* 0x000fe200020e0653 */
[----:B------:R-:W-:Y:S01]  /*6dc0*/  LOP3.LUT R84, R78, 0x70, R79, 0x78, !PT ;  /* 0x000000704e547812 */ /* 0x000fe200078e784f */
[----:B------:R1:W-:Y:S01]  /*6dd0*/  ST.E.128 desc[UR38][R88.64], R40 ;  /* 0x0000002858007985 */ /* 0x0003e2000c101d26 */
[C---:B------:R-:W-:Y:S01]  /*6de0*/  IADD3 R75, P2, PT, R82.reuse, 0x17060, RZ ;  /* 0x00017060524b7810 */ /* 0x040fe20007f5e0ff */
[----:B------:R-:W-:Y:S01]  /*6df0*/  IMAD.X R97, RZ, RZ, R83, P3 ;  /* 0x000000ffff617224 */ /* 0x000fe200018e0653 */
[----:B------:R-:W-:Y:S01]  /*6e00*/  IADD3 R78, P1, PT, R82, 0x17070, RZ ;  /* 0x00017070524e7810 */ /* 0x000fe20007f3e0ff */
[----:B------:R1:W-:Y:S01]  /*6e10*/  ST.E.128 desc[UR38][R86.64], R44 ;  /* 0x0000002c56007985 */ /* 0x0003e2000c101d26 */
[----:B------:R-:W-:Y:S01]  /*6e20*/  SHF.R.U64 R72, R71, 0x3, R99 ;  /* 0x0000000347487819 */ /* 0x000fe20000001263 */
[----:B------:R-:W-:Y:S01]  /*6e30*/  IMAD.X R95, RZ, RZ, R83, P2 ;  /* 0x000000ffff5f7224 */ /* 0x000fe200010e0653 */
[----:B------:R-:W-:Y:S01]  /*6e40*/  SHF.R.U64 R74, R73, 0x3, R97 ;  /* 0x00000003494a7819 */ /* 0x000fe20000001261 */
[----:B------:R-:W-:Y:S01]  /*6e50*/  IMAD.X R93, RZ, RZ, R83, P1 ;  /* 0x000000ffff5d7224 */ /* 0x000fe200008e0653 */
[----:B------:R-:W-:Y:S01]  /*6e60*/  LOP3.LUT R98, R71, 0x70, R72, 0x78, !PT ;  /* 0x0000007047627812 */ /* 0x000fe200078e7848 */
[----:B------:R1:W-:Y:S01]  /*6e70*/  ST.E.128 desc[UR38][R84.64], R48 ;  /* 0x0000003054007985 */ /* 0x0003e2000c101d26 */
[----:B------:R-:W-:-:S02]  /*6e80*/  SHF.R.U64 R76, R75, 0x3, R95 ;  /* 0x000000034b4c7819 */ /* 0x000fc4000000125f */
[C---:B------:R-:W-:Y:S01]  /*6e90*/  SHF.R.U64 R79, R78.reuse, 0x3, R93 ;  /* 0x000000034e4f7819 */ /* 0x040fe2000000125d */
[----:B------:R1:W-:Y:S01]  /*6ea0*/  ST.E.128 desc[UR38][R98.64], R52 ;  /* 0x0000003462007985 */ /* 0x0003e2000c101d26 */
[----:B------:R-:W-:Y:S02]  /*6eb0*/  LOP3.LUT R96, R73, 0x70, R74, 0x78, !PT ;  /* 0x0000007049607812 */ /* 0x000fe400078e784a */
[----:B------:R-:W-:Y:S02]  /*6ec0*/  LOP3.LUT R94, R75, 0x70, R76, 0x78, !PT ;  /* 0x000000704b5e7812 */ /* 0x000fe400078e784c */
[----:B------:R-:W-:Y:S01]  /*6ed0*/  LOP3.LUT R92, R78, 0x70, R79, 0x78, !PT ;  /* 0x000000704e5c7812 */ /* 0x000fe200078e784f */
[----:B------:R1:W-:Y:S04]  /*6ee0*/  ST.E.128 desc[UR38][R96.64], R56 ;  /* 0x0000003860007985 */ /* 0x0003e8000c101d26 */
[----:B------:R1:W-:Y:S04]  /*6ef0*/  ST.E.128 desc[UR38][R94.64], R60 ;  /* 0x0000003c5e007985 */ /* 0x0003e8000c101d26 */
[----:B------:R1:W-:Y:S01]  /*6f00*/  ST.E.128 desc[UR38][R92.64], R64 ;  /* 0x000000405c007985 */ /* 0x0003e2000c101d26 */
[----:B------:R-:W-:Y:S01]  /*6f10*/  @!PT LDS RZ, [RZ] ;  /* 0x00000000fffff984 */ /* 0x000fe20000000800 */
[----:B------:R-:W-:Y:S01]  /*6f20*/  @!PT LDS RZ, [RZ] ;  /* 0x00000000fffff984 */ /* 0x000fe20000000800 */
[----:B------:R-:W-:Y:S01]  /*6f30*/  @!PT LDS RZ, [RZ] ;  /* 0x00000000fffff984 */ /* 0x000fe20000000800 */
[----:B------:R-:W-:Y:S01]  /*6f40*/  @!PT LDS RZ, [RZ] ;  /* 0x00000000fffff984 */ /* 0x000fe20000000800 */
[----:B------:R2:W-:Y:S06]  /*6f50*/  MEMBAR.ALL.CTA ;  /* 0x0000000000007992 */ /* 0x0005ec0000008000 */
[----:B--2---:R-:W2:Y:S02]  /*6f60*/  FENCE.VIEW.ASYNC.S ;  /* 0x00000000000073c6 */ /* 0x004ea40000000000 */
[----:B--2---:R-:W-:Y:S06]  /*6f70*/  BAR.SYNC.DEFER_BLOCKING 0x2, 0x80 ;  /* 0x0082000000007b1d */ /* 0x004fec0000010000 */
[----:B------:R-:W-:Y:S05]  /*6f80*/  @P6 BRA `(.L_x_153) ;  /* 0x0000000000346947 */ /* 0x000fea0003800000 */
[----:B------:R-:W-:Y:S01]  /*6f90*/  UIADD3 UR4, UP0, UPT, UR16, 0x500, URZ ;  /* 0x0000050010047890 */ /* 0x000fe2000ff1e0ff */
[----:B------:R-:W-:Y:S01]  /*6fa0*/  PLOP3.LUT P1, PT, PT, PT, PT, 0x80, 0x8 ;  /* 0x000000000008781c */ /* 0x000fe20003f2f070 */
[----:B------:R-:W-:Y:S02]  /*6fb0*/  UIADD3 UR8, UPT, UPT, UR6, 0x17000, URZ ;  /* 0x0001700006087890 */ /* 0x000fe4000fffe0ff */
[----:B------:R-:W-:Y:S01]  /*6fc0*/  UIADD3.X UR5, UPT, UPT, URZ, UR17, URZ, UP0, !UPT ;  /* 0x00000011ff057290 */ /* 0x000fe200087fe4ff */
[----:B------:R-:W-:-:S11]  /*6fd0*/  UMOV UR9, URZ ;  /* 0x000000ff00097c82 */ /* 0x000fd60008000000 */
.L_x_154:
[----:B------:R-:W-:Y:S01]  /*6fe0*/  @P1 ELECT P2, URZ, PT ;  /* 0x0000000000ff182f */ /* 0x000fe20003840000 */
[----:B------:R-:W-:Y:S01]  /*6ff0*/  UMOV UR12, UR29 ;  /* 0x0000001d000c7c82 */ /* 0x000fe20008000000 */
[----:B------:R-:W-:Y:S02]  /*7000*/  UMOV UR13, UR30 ;  /* 0x0000001e000d7c82 */ /* 0x000fe40008000000 */
[----:B------:R2:W-:Y:S09]  /*7010*/  UTMAREDG.5D.ADD [UR8], [UR4] ;  /* 0x00000008040073b6 */ /* 0x0005f20008020000 */
[----:B------:R-:W-:-:S02]  /*7020*/  @P2 PLOP3.LUT P1, PT, P2, PT, PT, 0x8, 0x80 ;  /* 0x000000000080281c */ /* 0x000fc4000172e170 */
[----:B------:R-:W-:-:S11]  /*7030*/  PLOP3.LUT P2, PT, PT, PT, PT, 0x8, 0x80 ;  /* 0x000000000080781c */ /* 0x000fd60003f4e170 */
[----:B--2---:R-:W-:Y:S05]  /*7040*/  @P1 BRA.U.ANY `(.L_x_154) ;  /* 0xfffffffd00e41947 */ /* 0x004fea000393ffff */
[----:B------:R0:W-:Y:S02]  /*7050*/  UTMACMDFLUSH ;  /* 0x00000000000079b7 */ /* 0x0001e40000000000 */
.L_x_153:
[----:B------:R-:W-:Y:S05]  /*7060*/  BSYNC.RECONVERGENT B0 ;  /* 0x0000000000007941 */ /* 0x000fea0003800200 */
.L_x_152:
[C---:B-1----:R-:W-:Y:S01]  /*7070*/  IADD3 R36, P3, PT, R82.reuse, 0x1b000, RZ ;  /* 0x0001b00052247810 */ /* 0x042fe20007f7e0ff */
[----:B------:R-:W-:Y:S01]  /*7080*/  BSSY.RECONVERGENT B0, `(.L_x_155) ;  /* 0x0000022000007945 */ /* 0x000fe20003800200 */
[C---:B------:R-:W-:Y:S02]  /*7090*/  IADD3 R37, P2, PT, R82.reuse, 0x1b010, RZ ;  /* 0x0001b01052257810 */ /* 0x040fe40007f5e0ff */
[C---:B------:R-:W-:Y:S01]  /*70a0*/  IADD3 R38, P1, PT, R82.reuse, 0x1b020, RZ ;  /* 0x0001b02052267810 */ /* 0x040fe20007f3e0ff */
[--C-:B------:R-:W-:Y:S01]  /*70b0*/  IMAD.X R59, RZ, RZ, R83.reuse, P3 ;  /* 0x000000ffff3b7224 */ /* 0x100fe200018e0653 */
        /* <DEDUP_REMOVED lines=8> */
[----:B------:R-:W-:Y:S01]  /*7140*/  IADD3 R43, P1, PT, R82, 0x1b070, RZ ;  /* 0x0001b070522b7810 */ /* 0x000fe20007f3e0ff */
[----:B------:R-:W-:Y:S01]  /*7150*/  IMAD.X R49, RZ, RZ, R83, P3 ;  /* 0x000000ffff317224 */ /* 0x000fe200018e0653 */
[----:B------:R-:W-:Y:S01]  /*7160*/  SHF.R.U64 R44, R36, 0x3, R59 ;  /* 0x00000003242c7819 */ /* 0x000fe2000000123b */
[----:B------:R-:W-:Y:S01]  /*7170*/  IMAD.X R45, RZ, RZ, R83, P2 ;  /* 0x000000ffff2d7224 */ /* 0x000fe200010e0653 */
[----:B------:R-:W-:Y:S01]  /*7180*/  SHF.R.U64 R46, R37, 0x3, R57 ;  /* 0x00000003252e7819 */ /* 0x000fe20000001239 */
[----:B------:R-:W-:Y:S01]  /*7190*/  IMAD.X R83, RZ, RZ, R83, P1 ;  /* 0x000000ffff537224 */ /* 0x000fe200008e0653 */
[----:B------:R-:W-:-:S02]  /*71a0*/  SHF.R.U64 R47, R38, 0x3, R55 ;  /* 0x00000003262f7819 */ /* 0x000fc40000001237 */
[----:B------:R-:W-:Y:S02]  /*71b0*/  SHF.R.U64 R48, R39, 0x3, R53 ;  /* 0x0000000327307819 */ /* 0x000fe40000001235 */
[----:B------:R-:W-:Y:S02]  /*71c0*/  LOP3.LUT R58, R36, 0x70, R44, 0x78, !PT ;  /* 0x00000070243a7812 */ /* 0x000fe400078e782c */
[----:B------:R-:W-:Y:S02]  /*71d0*/  LOP3.LUT R56, R37, 0x70, R46, 0x78, !PT ;  /* 0x0000007025387812 */ /* 0x000fe400078e782e */
[----:B------:R-:W-:Y:S02]  /*71e0*/  LOP3.LUT R54, R38, 0x70, R47, 0x78, !PT ;  /* 0x0000007026367812 */ /* 0x000fe400078e782f */
[----:B------:R-:W-:Y:S02]  /*71f0*/  LOP3.LUT R52, R39, 0x70, R48, 0x78, !PT ;  /* 0x0000007027347812 */ /* 0x000fe400078e7830 */
[----:B------:R-:W-:-:S02]  /*7200*/  SHF.R.U64 R36, R40, 0x3, R51 ;  /* 0x0000000328247819 */ /* 0x000fc40000001233 */
[----:B------:R-:W-:Y:S02]  /*7210*/  SHF.R.U64 R37, R41, 0x3, R49 ;  /* 0x0000000329257819 */ /* 0x000fe40000001231 */
[----:B------:R-:W-:Y:S02]  /*7220*/  SHF.R.U64 R38, R42, 0x3, R45 ;  /* 0x000000032a267819 */ /* 0x000fe4000000122d */
[----:B------:R-:W-:Y:S02]  /*7230*/  SHF.R.U64 R39, R43, 0x3, R83 ;  /* 0x000000032b277819 */ /* 0x000fe40000001253 */
[----:B------:R-:W-:Y:S02]  /*7240*/  LOP3.LUT R50, R40, 0x70, R36, 0x78, !PT ;  /* 0x0000007028327812 */ /* 0x000fe400078e7824 */
[----:B------:R-:W-:Y:S02]  /*7250*/  LOP3.LUT R48, R41, 0x70, R37, 0x78, !PT ;  /* 0x0000007029307812 */ /* 0x000fe400078e7825 */
[----:B------:R-:W-:-:S02]  /*7260*/  LOP3.LUT R44, R42, 0x70, R38, 0x78, !PT ;  /* 0x000000702a2c7812 */ /* 0x000fc400078e7826 */
[----:B------:R-:W-:Y:S01]  /*7270*/  LOP3.LUT R82, R43, 0x70, R39, 0x78, !PT ;  /* 0x000000702b527812 */ /* 0x000fe200078e7827 */
[----:B------:R-:W-:Y:S05]  /*7280*/  @!P0 BRA `(.L_x_156) ;  /* 0x0000000000048947 */ /* 0x000fea0003800000 */
[----:B------:R-:W-:-:S04]  /*7290*/  DEPBAR.LE SB0, 0x1 ;  /* 0x000080400000791a */ /* 0x000fc80000000000 */
.L_x_156:
[----:B------:R-:W-:Y:S05]  /*72a0*/  BSYNC.RECONVERGENT B0 ;  /* 0x0000000000007941 */ /* 0x000fea0003800200 */
.L_x_155:
[----:B------:R-:W-:Y:S06]  /*72b0*/  BAR.SYNC.DEFER_BLOCKING 0x2, 0x80 ;  /* 0x0082000000007b1d */ /* 0x000fec0000010000 */
[----:B------:R-:W-:Y:S01]  /*72c0*/  BSSY.RECONVERGENT B0, `(.L_x_157) ;  /* 0x000001e000007945 */ /* 0x000fe20003800200 */
[----:B------:R1:W-:Y:S04]  /*72d0*/  ST.E.128 desc[UR38][R58.64], R4 ;  /* 0x000000043a007985 */ /* 0x0003e8000c101d26 */
[----:B------:R1:W-:Y:S04]  /*72e0*/  ST.E.128 desc[UR38][R56.64], R8 ;  /* 0x0000000838007985 */ /* 0x0003e8000c101d26 */
[----:B------:R1:W-:Y:S04]  /*72f0*/  ST.E.128 desc[UR38][R54.64], R12 ;  /* 0x0000000c36007985 */ /* 0x0003e8000c101d26 */
[----:B------:R1:W-:Y:S04]  /*7300*/  ST.E.128 desc[UR38][R52.64], R16 ;  /* 0x0000001034007985 */ /* 0x0003e8000c101d26 */
[----:B------:R1:W-:Y:S04]  /*7310*/  ST.E.128 desc[UR38][R50.64], R20 ;  /* 0x0000001432007985 */ /* 0x0003e8000c101d26 */
        /* <DEDUP_REMOVED lines=15> */
[----:B------:R-:W-:-:S11]  /*7410*/  UMOV UR9, 0x20 ;  /* 0x0000002000097882 */ /* 0x000fd60000000000 */
.L_x_159:
        /* <DEDUP_REMOVED lines=8> */
.L_x_158:
[----:B------:R-:W-:Y:S05]  /*74a0*/  BSYNC.RECONVERGENT B0 ;  /* 0x0000000000007941 */ /* 0x000fea0003800200 */
.L_x_157:
[----:B------:R-:W-:Y:S01]  /*74b0*/  R2UR UR4, R0 ;  /* 0x00000000000472ca */ /* 0x000fe200000e0000 */
[----:B------:R-:W-:Y:S01]  /*74c0*/  UIADD3 UR5, UPT, UPT, UR14, 0x1, URZ ;  /* 0x000000010e057890 */ /* 0x000fe2000fffe0ff */
[C---:B------:R-:W-:Y:S01]  /*74d0*/  ISETP.GT.U32.AND P0, PT, R77.reuse, 0x1, PT ;  /* 0x000000014d00780c */ /* 0x040fe20003f04070 */
[----:B------:R-:W-:Y:S01]  /*74e0*/  UIADD3 UR7, UPT, UPT, UR7, 0x2, URZ ;  /* 0x0000000207077890 */ /* 0x000fe2000fffe0ff */
[----:B------:R-:W-:Y:S01]  /*74f0*/  VIADD R77, R77, 0xffffffff ;  /* 0xffffffff4d4d7836 */ /* 0x000fe20000000000 */
[----:B------:R-:W-:-:S08]  /*7500*/  LOP3.LUT R80, R80, 0x1, RZ, 0x3c, !PT ;  /* 0x0000000150507812 */ /* 0x000fd000078e3cff */
[----:B------:R-:W-:Y:S02]  /*7510*/  UISETP.NE.AND UP0, UPT, UR5, UR4, UPT ;  /* 0x000000040500728c */ /* 0x000fe4000bf05270 */
[----:B------:R-:W-:Y:S02]  /*7520*/  UIADD3 UR4, UPT, UPT, UR11, 0x1, URZ ;  /* 0x000000010b047890 */ /* 0x000fe4000fffe0ff */
[----:B------:R-:W-:-:S07]  /*7530*/  USEL UR14, UR5, URZ, UP0 ;  /* 0x000000ff050e7287 */ /* 0x000fce0008000000 */
[----:B------:R-:W-:-:S07]  /*7540*/  @UP0 UIADD3 UR4, UPT, UPT, UR11, URZ, URZ ;  /* 0x000000ff0b040290 */ /* 0x000fce000fffe0ff */
[----:B------:R-:W-:Y:S01]  /*7550*/  UMOV UR11, UR4 ;  /* 0x00000004000b7c82 */ /* 0x000fe20008000000 */
[----:B------:R-:W-:Y:S05]  /*7560*/  @P0 BRA `(.L_x_160) ;  /* 0xfffffff400380947 */ /* 0x000fea000383ffff */
[----:B------:R-:W-:-:S04]  /*7570*/  DEPBAR.LE SB0, 0x0 ;  /* 0x000080000000791a */ /* 0x000fc80000000000 */
[----:B------:R-:W-:Y:S05]  /*7580*/  EXIT ;  /* 0x000000000000794d */ /* 0x000fea0003800000 */
.L_x_293:
[----:B------:R-:W-:-:S08]  /*7590*/  NOP ;  /* 0x0000000000007918 */ /* 0x000fd00000000000 */
[----:B------:R-:W-:-:S00]  /*75a0*/  USETMAXREG.DEALLOC.CTAPOOL 0x60 ;  /* 0x00000060000079c8 */ /* 0x000fc000080e0500 */
[----:B------:R-:W-:Y:S05]  /*75b0*/  EXIT ;  /* 0x000000000000794d */ /* 0x000fea0003800000 */
.L_x_161:
[----:B------:R-:W-:-:S08]  /*75c0*/  NOP ;  /* 0x0000000000007918 */ /* 0x000fd00000000000 */
[----:B------:R-:W1:Y:S02]  /*75d0*/  USETMAXREG.TRY_ALLOC.CTAPOOL UP0, 0x80 ;  /* 0x00000080000079c8 */ /* 0x000e640008000600 */
[----:B-1----:R-:W-:Y:S05]  /*75e0*/  BRA.U !UP0, `(.L_x_161) ;  /* 0xfffffffd08f47547 */ /* 0x002fea000b83ffff */
[----:B------:R-:W2:Y:S01]  /*75f0*/  LDL R0, [R1+0x18] ;  /* 0x0000180001007983 */ /* 0x000ea20000100800 */
[----:B------:R-:W-:-:S03]  /*7600*/  HFMA2 R2, -RZ, RZ, 0, 5.9604644775390625e-08 ;  /* 0x00000001ff027431 */ /* 0x000fc600000001ff */
[----:B------:R1:W-:Y:S04]  /*7610*/  STL [R1+0x50], RZ ;  /* 0x000050ff01007387 */ /* 0x0003e80000100800 */
[----:B------:R1:W-:Y:S04]  /*7620*/  STL [R1+0x4c], R2 ;  /* 0x00004c0201007387 */ /* 0x0003e80000100800 */
[----:B------:R1:W-:Y:S01]  /*7630*/  STL [R1+0x44], RZ ;  /* 0x000044ff01007387 */ /* 0x0003e20000100800 */
[----:B--2---:R-:W-:Y:S02]  /*7640*/  SHF.L.U32 R76, R0, 0x2, RZ ;  /* 0x00000002004c7819 */ /* 0x004fe400000006ff */
[----:B------:R-:W-:-:S05]  /*7650*/  MOV R0, 0x1 ;  /* 0x0000000100007802 */ /* 0x000fca0000000f00 */
[----:B------:R1:W-:Y:S04]  /*7660*/  STL [R1+0x48], R0 ;  /* 0x0000480001007387 */ /* 0x0003e80000100800 */
[----:B------:R1:W-:Y:S04]  /*7670*/  STL [R1+0x40], RZ ;  /* 0x000040ff01007387 */ /* 0x0003e80000100800 */
[----:B------:R1:W-:Y:S02]  /*7680*/  STL [R1+0x1c], RZ ;  /* 0x00001cff01007387 */ /* 0x0003e40000100800 */
.L_x_209:
[----:B-12---:R-:W-:Y:S01]  /*7690*/  IMAD.MOV.U32 R0, RZ, RZ, 0x33334444 ;  /* 0x33334444ff007424 */ /* 0x006fe200078e00ff */
[----:B------:R-:W-:Y:S05]  /*76a0*/  YIELD ;  /* 0x0000000000007946 */ /* 0x000fea0003800000 */
[----:B------:R-:W-:Y:S01]  /*76b0*/  SHF.R.U64 R0, R0, R76, 0x123333 ;  /* 0x0012333300007419 */ /* 0x000fe2000000124c */
[----:B------:R-:W-:Y:S03]  /*76c0*/  BSSY.RECONVERGENT B0, `(.L_x_162) ;  /* 0x0000007000007945 */ /* 0x000fe60003800200 */
[----:B------:R-:W-:Y:S04]  /*76d0*/  LOP3.LUT R2, R0, 0x7, RZ, 0xc0, !PT ;  /* 0x0000000700027812 */ /* 0x000fe800078ec0ff */
[----:B------:R-:W-:Y:S01]  /*76e0*/  ISETP.NE.AND P0, PT, R2, 0x3, PT ;  /* 0x000000030200780c */ /* 0x000fe20003f05270 */
[----:B------:R1:W-:Y:S11]  /*76f0*/  STL [R1+0x54], R2 ;  /* 0x0000540201007387 */ /* 0x0003f60000100800 */
[----:B------:R-:W-:Y:S01]  /*7700*/  @!UPT UIADD3 URZ, UPT, UPT, URZ, URZ, URZ ;  /* 0x000000fffffff290 */ /* 0x000fe2000fffe0ff */
[----:B------:R-:W-:Y:S05]  /*7710*/  @!P0 BRA `(.L_x_163) ;  /* 0x0000000000048947 */ /* 0x000fea0003800000 */
[----:B------:R-:W-:Y:S05]  /*7720*/  BPT.TRAP 0x1 ;  /* 0x000000040000795c */ /* 0x000fea0000300000 */
.L_x_163:
[----:B------:R-:W-:Y:S05]  /*7730*/  BSYNC.RECONVERGENT B0 ;  /* 0x0000000000007941 */ /* 0x000fea0003800200 */
.L_x_162:
[----:B------:R-:W2:Y:S01]  /*7740*/  LDL R0, [R1+0x44] ;  /* 0x0000440001007983 */ /* 0x000ea20000100800 */
[----:B------:R-:W-:Y:S01]  /*7750*/  MOV R73, 0x400 ;  /* 0x0000040000497802 */ /* 0x000fe20000000f00 */
[----:B------:R-:W-:Y:S01]  /*7760*/  BSSY B0, `(.L_x_164) ;  /* 0x0000006000007945 */ /* 0x000fe20003800000 */
[----:B------:R-:W3:Y:S01]  /*7770*/  S2R R74, SR_CgaCtaId ;  /* 0x00000000004a7919 */ /* 0x000ee20000008800 */
[----:B--2---:R-:W-:Y:S02]  /*7780*/  SHF.L.U32 R0, R0, 0x1f, RZ ;  /* 0x0000001f00007819 */ /* 0x004fe400000006ff */
[----:B---3--:R-:W-:Y:S04]  /*7790*/  LEA R73, R74, R73, 0x18 ;  /* 0x000000494a497211 */ /* 0x008fe800078ec0ff */
[----:B------:R-:W2:Y:S02]  /*77a0*/  SYNCS.PHASECHK.TRANS64.TRYWAIT P1, [R73+URZ+0x1f850], R0 ;  /* 0x01f85000490075a7 */ /* 0x000ea400080211ff */
[----:B--2---:R-:W-:Y:S05]  /*77b0*/  @!P1 BRA `(.L_x_165) ;  /* 0x0000006400349947 */ /* 0x004fea0003800000 */
.L_x_280:
[----:B------:R-:W-:Y:S05]  /*77c0*/  BSYNC B0 ;  /* 0x0000000000007941 */ /* 0x000fea0003800000 */
.L_x_164:
[----:B------:R-:W-:Y:S04]  /*77d0*/  BSSY.RECONVERGENT B0, `(.L_x_166) ;  /* 0x0000003000007945 */ /* 0x000fe80003800200 */
[----:B------:R-:W-:Y:S05]  /*77e0*/  @!P0 BRA `(.L_x_167) ;  /* 0x0000000000048947 */ /* 0x000fea0003800000 */
[----:B------:R-:W-:Y:S05]  /*77f0*/  BPT.TRAP 0x1 ;  /* 0x000000040000795c */ /* 0x000fea0000300000 */
.L_x_167:
[----:B------:R-:W-:Y:S05]  /*7800*/  BSYNC.RECONVERGENT B0 ;  /* 0x0000000000007941 */ /* 0x000fea0003800200 */
.L_x_166:
[----:B--2---:R-:W2:Y:S01]  /*7810*/  LDL R0, [R1+0x48] ;  /* 0x0000480001007983 */ /* 0x004ea20000100800 */
[----:B------:R-:W-:Y:S01]  /*7820*/  BSSY B0, `(.L_x_168) ;  /* 0x0000004000007945 */ /* 0x000fe20003800000 */
[----:B--2---:R-:W-:Y:S04]  /*7830*/  SHF.L.U32 R0, R0, 0x1f, RZ ;  /* 0x0000001f00007819 */ /* 0x004fe800000006ff */
[----:B------:R-:W2:Y:S02]  /*7840*/  SYNCS.PHASECHK.TRANS64.TRYWAIT P1, [R73+URZ+0x1f888], R0 ;  /* 0x01f88800490075a7 */ /* 0x000ea400080211ff */
[----:B--2---:R-:W-:Y:S05]  /*7850*/  @!P1 BRA `(.L_x_169) ;  /* 0x0000006400209947 */ /* 0x004fea0003800000 */
.L_x_281:
[----:B------:R-:W-:Y:S05]  /*7860*/  BSYNC B0 ;  /* 0x0000000000007941 */ /* 0x000fea0003800000 */
.L_x_168:
[----:B------:R-:W-:Y:S04]  /*7870*/  BSSY.RECONVERGENT B0, `(.L_x_170) ;  /* 0x0000003000007945 */ /* 0x000fe80003800200 */
[----:B------:R-:W-:Y:S05]  /*7880*/  @!P0 BRA `(.L_x_171) ;  /* 0x0000000000048947 */ /* 0x000fea0003800000 */
[----:B------:R-:W-:Y:S05]  /*7890*/  BPT.TRAP 0x1 ;  /* 0x000000040000795c */ /* 0x000fea0000300000 */
.L_x_171:
[----:B------:R-:W-:Y:S05]  /*78a0*/  BSYNC.RECONVERGENT B0 ;  /* 0x0000000000007941 */ /* 0x000fea0003800200 */
.L_x_170:
[----:B--2---:R-:W2:Y:S01]  /*78b0*/  LDL R0, [R1+0x1c] ;  /* 0x00001c0001007983 */ /* 0x004ea20000100800 */
[----:B------:R-:W-:Y:S01]  /*78c0*/  BSSY B0, `(.L_x_172) ;  /* 0x000000e000007945 */ /* 0x000fe20003800000 */
[----:B-1----:R-:W1:Y:S01]  /*78d0*/  S2R R2, SR_TID.X ;  /* 0x0000000000027919 */ /* 0x002e620000002100 */
[----:B--2---:R-:W-:Y:S01]  /*78e0*/  SHF.L.U32 R0, R0, 0x1f, RZ ;  /* 0x0000001f00007819 */ /* 0x004fe200000006ff */
[----:B-1----:R-:W-:Y:S01]  /*78f0*/  IMAD.U32 R75, R2, 0x10000, RZ ;  /* 0x00010000024b7824 */ /* 0x002fe200078e00ff */
[--C-:B------:R-:W-:Y:S02]  /*7900*/  SHF.R.U32.HI R3, RZ, 0x5, R2.reuse ;  /* 0x00000005ff037819 */ /* 0x100fe40000011602 */
[----:B------:R-:W1:Y:S01]  /*7910*/  SYNCS.PHASECHK.TRANS64.TRYWAIT P1, [R73+URZ+0x1f830], R0 ;  /* 0x01f83000490075a7 */ /* 0x000e6200080211ff */
[----:B------:R-:W-:Y:S02]  /*7920*/  SHF.R.U32.HI R72, RZ, 0x3, R2 ;  /* 0x00000003ff487819 */ /* 0x000fe40000011602 */
[----:B------:R-:W-:Y:S02]  /*7930*/  LOP3.LUT R75, R75, 0x600000, RZ, 0xc0, !PT ;  /* 0x006000004b4b7812 */ /* 0x000fe400078ec0ff */
[----:B------:R-:W-:Y:S02]  /*7940*/  LOP3.LUT R4, R3, 0x3, RZ, 0xc0, !PT ;  /* 0x0000000303047812 */ /* 0x000fe400078ec0ff */
[----:B------:R-:W-:Y:S02]  /*7950*/  SHF.R.U32.HI R3, RZ, 0x15, R75 ;  /* 0x00000015ff037819 */ /* 0x000fe4000001164b */
[----:B------:R-:W-:Y:S02]  /*7960*/  LOP3.LUT R72, R72, 0x10, RZ, 0xc0, !PT ;  /* 0x0000001048487812 */ /* 0x000fe400078ec0ff */
[----:B------:R-:W-:Y:S01]  /*7970*/  ISETP.NE.AND P0, PT, R4, R3, PT ;  /* 0x000000030400720c */ /* 0x000fe20003f05270 */
[----:B------:R-:W-:Y:S01]  /*7980*/  @!UPT UIADD3 URZ, UPT, UPT, URZ, URZ, URZ ;  /* 0x000000fffffff290 */ /* 0x000fe2000fffe0ff */
[----:B-1----:R-:W-:Y:S11]  /*7990*/  @!P1 BRA `(.L_x_173) ;  /* 0x0000006000e49947 */ /* 0x002ff60003800000 */
.L_x_282:
[----:B------:R-:W-:Y:S05]  /*79a0*/  BSYNC B0 ;  /* 0x0000000000007941 */ /* 0x000fea0003800000 */
.L_x_172:
[----:B------:R-:W-:Y:S01]  /*79b0*/  LOP3.LUT R76, R75, 0xe0, R72, 0xfe, !PT ;  /* 0x000000e04b4c7812 */ /* 0x000fe200078efe48 */
[----:B------:R-:W-:Y:S06]  /*79c0*/  @!P0 BRA `(.L_x_174) ;  /* 0x0000000000408947 */ /* 0x000fec0003800000 */
[----:B------:R-:W2:Y:S01]  /*79d0*/  LDCU.64 UR8, c[0x4][0x80] ;  /* 0x01001000ff0877ac */ /* 0x000ea20008000a00 */
[----:B------:R-:W-:Y:S01]  /*79e0*/  MOV R15, 0x0 ;  /* 0x00000000000f7802 */ /* 0x000fe20000000f00 */
[----:B------:R-:W-:Y:S02]  /*79f0*/  HFMA2 R12, -RZ, RZ, 0, 5.9604644775390625e-08 ;  /* 0x00000001ff0c7431 */ /* 0x000fe400000001ff */
[----:B------:R-:W-:Y:S02]  /*7a00*/  IMAD.MOV.U32 R8, RZ, RZ, 0x192 ;  /* 0x00000192ff087424 */ /* 0x000fe400078e00ff */
[----:B------:R-:W-:Y:S01]  /*7a10*/  IMAD.MOV.U32 R13, RZ, RZ, RZ ;  /* 0x000000ffff0d7224 */ /* 0x000fe200078e00ff */
[----:B------:R-:W3:Y:S01]  /*7a20*/  LDCU.64 UR6, c[0x4][0x88] ;  /* 0x01001100ff0677ac */ /* 0x000ee20008000a00 */
[----:B------:R-:W4:Y:S01]  /*7a30*/  LDC.64 R14, c[0x4][R15] ;  /* 0x010000000f0e7b82 */ /* 0x000f220000000a00 */
[----:B------:R-:W5:Y:S01]  /*7a40*/  LDCU.64 UR4, c[0x4][0x8] ;  /* 0x01000100ff0477ac */ /* 0x000f620008000a00 */
[----:B--2---:R-:W-:Y:S01]  /*7a50*/  MOV R5, UR9 ;  /* 0x0000000900057c02 */ /* 0x004fe20008000f00 */
[----:B------:R-:W-:Y:S01]  /*7a60*/  IMAD.U32 R4, RZ, RZ, UR8 ;  /* 0x00000008ff047e24 */ /* 0x000fe2000f8e00ff */
[----:B---3--:R-:W-:Y:S01]  /*7a70*/  MOV R7, UR7 ;  /* 0x0000000700077c02 */ /* 0x008fe20008000f00 */
[----:B------:R-:W-:Y:S01]  /*7a80*/  IMAD.U32 R6, RZ, RZ, UR6 ;  /* 0x00000006ff067e24 */ /* 0x000fe2000f8e00ff */
[----:B-----5:R-:W-:Y:S01]  /*7a90*/  MOV R11, UR5 ;  /* 0x00000005000b7c02 */ /* 0x020fe20008000f00 */
[----:B------:R-:W-:Y:S02]  /*7aa0*/  IMAD.U32 R10, RZ, RZ, UR4 ;  /* 0x00000004ff0a7e24 */ /* 0x000fe4000f8e00ff */
[----:B------:R-:W-:Y:S07]  /*7ab0*/  LEPC R20, `(.L_x_174) ;  /* 0x000000001014794e */ /* 0x000fee0000000000 */
[----:B-1--4-:R-:W-:Y:S05]  /*7ac0*/  CALL.ABS.NOINC R14 ;  /* 0x000000000e007343 */ /* 0x012fea0003c00000 */
.L_x_174:
[----:B------:R-:W-:Y:S01]  /*7ad0*/  SHF.R.U32.HI R16, RZ, 0x5, R2 ;  /* 0x00000005ff107819 */ /* 0x000fe20000011602 */
[----:B------:R-:W-:Y:S05]  /*7ae0*/  WARPSYNC.ALL ;  /* 0x0000000000007948 */ /* 0x000fea0003800000 */
[C---:B------:R-:W-:Y:S01]  /*7af0*/  R2UR UR4, R76.reuse ;  /* 0x000000004c0472ca */ /* 0x040fe200000e0000 */
[----:B-1----:R-:W-:Y:S01]  /*7b00*/  VIADD R0, R76, 0x20 ;  /* 0x000000204c007836 */ /* 0x002fe20000000000 */
[----:B------:R-:W-:Y:S04]  /*7b10*/  LOP3.LUT R16, R16, 0x3, RZ, 0xc0, !PT ;  /* 0x0000000310107812 */ /* 0x000fe800078ec0ff */
[----:B------:R-:W-:Y:S04]  /*7b20*/  SHF.R.U32.HI R0, RZ, 0x15, R0 ;  /* 0x00000015ff007819 */ /* 0x000fe80000011600 */
[----:B------:R-:W-:Y:S03]  /*7b30*/  ISETP.NE.AND P0, PT, R16, R0, PT ;  /* 0x000000001000720c */ /* 0x000fe60003f05270 */
[----:B------:R-:W1:Y:S10]  /*7b40*/  LDTM.x16 R56, tmem[UR4] ;  /* 0x00000004003879ee */ /* 0x000e740008240000 */
[----:B-1----:R-:W-:Y:S05]  /*7b50*/  @!P0 BRA `(.L_x_175) ;  /* 0x0000000000408947 */ /* 0x002fea0003800000 */
[----:B------:R-:W1:Y:S01]  /*7b60*/  LDCU.64 UR8, c[0x4][0x80] ;  /* 0x01001000ff0877ac */ /* 0x000e620008000a00 */
[----:B------:R-:W-:Y:S01]  /*7b70*/  MOV R15, 0x0 ;  /* 0x00000000000f7802 */ /* 0x000fe20000000f00 */
[----:B------:R-:W-:Y:S02]  /*7b80*/  HFMA2 R12, -RZ, RZ, 0, 5.9604644775390625e-08 ;  /* 0x00000001ff0c7431 */ /* 0x000fe400000001ff */
[----:B------:R-:W-:Y:S02]  /*7b90*/  IMAD.MOV.U32 R8, RZ, RZ, 0x192 ;  /* 0x00000192ff087424 */ /* 0x000fe400078e00ff */
[----:B------:R-:W-:Y:S01]  /*7ba0*/  IMAD.MOV.U32 R13, RZ, RZ, RZ ;  /* 0x000000ffff0d7224 */ /* 0x000fe200078e00ff */
[----:B------:R-:W2:Y:S01]  /*7bb0*/  LDCU.64 UR6, c[0x4][0x88] ;  /* 0x01001100ff0677ac */ /* 0x000ea20008000a00 */
[----:B------:R-:W3:Y:S01]  /*7bc0*/  LDC.64 R14, c[0x4][R15] ;  /* 0x010000000f0e7b82 */ /* 0x000ee20000000a00 */
[----:B------:R-:W4:Y:S01]  /*7bd0*/  LDCU.64 UR4, c[0x4][0x8] ;  /* 0x01000100ff0477ac */ /* 0x000f220008000a00 */
[----:B-1----:R-:W-:Y:S01]  /*7be0*/  MOV R5, UR9 ;  /* 0x0000000900057c02 */ /* 0x002fe20008000f00 */
[----:B------:R-:W-:Y:S01]  /*7bf0*/  IMAD.U32 R4, RZ, RZ, UR8 ;  /* 0x00000008ff047e24 */ /* 0x000fe2000f8e00ff */
[----:B--2---:R-:W-:Y:S01]  /*7c00*/  MOV R7, UR7 ;  /* 0x0000000700077c02 */ /* 0x004fe20008000f00 */
[----:B------:R-:W-:Y:S01]  /*7c10*/  IMAD.U32 R6, RZ, RZ, UR6 ;  /* 0x00000006ff067e24 */ /* 0x000fe2000f8e00ff */
[----:B----4-:R-:W-:Y:S01]  /*7c20*/  MOV R11, UR5 ;  /* 0x00000005000b7c02 */ /* 0x010fe20008000f00 */
[----:B------:R-:W-:Y:S02]  /*7c30*/  IMAD.U32 R10, RZ, RZ, UR4 ;  /* 0x00000004ff0a7e24 */ /* 0x000fe4000f8e00ff */
[----:B------:R-:W-:Y:S07]  /*7c40*/  LEPC R20, `(.L_x_175) ;  /* 0x000000001014794e */ /* 0x000fee0000000000 */
[----:B---3--:R-:W-:Y:S05]  /*7c50*/  CALL.ABS.NOINC R14 ;  /* 0x000000000e007343 */ /* 0x008fea0003c00000 */
.L_x_175:
[----:B------:R-:W-:Y:S05]  /*7c60*/  WARPSYNC.ALL ;  /* 0x0000000000007948 */ /* 0x000fea0003800000 */
[C---:B------:R-:W-:Y:S01]  /*7c70*/  R2UR UR4, R76.reuse ;  /* 0x000000004c0472ca */ /* 0x040fe200000e0000 */
[----:B------:R-:W-:Y:S05]  /*7c80*/  VIADD R0, R76, 0x40 ;  /* 0x000000404c007836 */ /* 0x000fea0000000000 */
[----:B------:R-:W-:Y:S04]  /*7c90*/  SHF.R.U32.HI R0, RZ, 0x15, R0 ;  /* 0x00000015ff007819 */ /* 0x000fe80000011600 */
[----:B------:R-:W-:Y:S03]  /*7ca0*/  ISETP.NE.AND P0, PT, R16, R0, PT ;  /* 0x000000001000720c */ /* 0x000fe60003f05270 */
[----:B------:R-:W1:Y:S10]  /*7cb0*/  LDTM.x16 R40, tmem[UR4+0x20] ;  /* 0x00002004002879ee */ /* 0x000e740008240000 */
        /* <DEDUP_REMOVED lines=17> */
.L_x_176:
[----:B------:R-:W-:Y:S05]  /*7dd0*/  WARPSYNC.ALL ;  /* 0x0000000000007948 */ /* 0x000fea0003800000 */
[C---:B------:R-:W-:Y:S01]  /*7de0*/  R2UR UR4, R76.reuse ;  /* 0x000000004c0472ca */ /* 0x040fe200000e0000 */
[----:B------:R-:W-:Y:S01]  /*7df0*/  VIADD R0, R76, 0x60 ;  /* 0x000000604c007836 */ /* 0x000fe20000000000 */
[----:B------:R-:W-:Y:S04]  /*7e00*/  BSSY.RECONVERGENT B6, `(.L_x_177) ;  /* 0x0000015000067945 */ /* 0x000fe80003800200 */
        /* <DEDUP_REMOVED lines=20> */
.L_x_178:
[----:B------:R-:W-:Y:S05]  /*7f50*/  BSYNC.RECONVERGENT B6 ;  /* 0x0000000000067941 */ /* 0x000fea0003800200 */
.L_x_177:
[----:B------:R-:W1:Y:S01]  /*7f60*/  LDC R3, c[0x0][0x448] ;  /* 0x00011200ff037b82 */ /* 0x000e620000000800 */
[----:B------:R-:W-:Y:S01]  /*7f70*/  LEA R0, R72, R73, 0x2 ;  /* 0x0000004948007211 */ /* 0x000fe200078e10ff */
[----:B------:R-:W-:Y:S05]  /*7f80*/  WARPSYNC.ALL ;  /* 0x0000000000007948 */ /* 0x000fea0003800000 */
[----:B------:R-:W2:Y:S08]  /*7f90*/  LDS.128 R4, [R0+0x1f000] ;  /* 0x01f0000000047984 */ /* 0x000eb00000000c00 */
[----:B------:R-:W3:Y:S08]  /*7fa0*/  LDS.128 R8, [R0+0x1f010] ;  /* 0x01f0100000087984 */ /* 0x000ef00000000c00 */
[----:B------:R-:W4:Y:S08]  /*7fb0*/  LDS.128 R12, [R0+0x1f020] ;  /* 0x01f02000000c7984 */ /* 0x000f300000000c00 */
[----:B------:R-:W5:Y:S08]  /*7fc0*/  LDS.128 R16, [R0+0x1f030] ;  /* 0x01f0300000107984 */ /* 0x000f700000000c00 */
[----:B------:R-:W-:Y:S01]  /*7fd0*/  LDS.128 R20, [R0+0x1f130] ;  /* 0x01f1300000147984 */ /* 0x000fe20000000c00 */
[----:B-1----:R-:W-:Y:S04]  /*7fe0*/  FMUL R3, R3, 1.4426950216293334961 ;  /* 0x3fb8aa3b03037820 */ /* 0x002fe80000400000 */
[C---:B--2---:R-:W-:Y:S01]  /*7ff0*/  FFMA2 R4, R3.reuse.F32, R56.F32x2.HI_LO, R4.F32x2.HI_LO ;  /* 0x0000003803047249 */ /* 0x044fe20000040004 */
[----:B------:R-:W-:Y:S01]  /*8000*/  SHF.R.U32.HI R57, RZ, 0x5, R2 ;  /* 0x00000005ff397819 */ /* 0x000fe20000011602 */
[----:B------:R-:W-:Y:S03]  /*8010*/  FFMA2 R6, R3.F32, R58.F32x2.HI_LO, R6.F32x2.HI_LO ;  /* 0x0000003a03067249 */ /* 0x000fe60000040006 */
[----:B------:R-:W-:Y:S02]  /*8020*/  FSETP.GEU.AND P2, PT, R4, -126, PT ;  /* 0xc2fc00000400780b */ /* 0x000fe40003f4e000 */
[----:B------:R-:W-:Y:S01]  /*8030*/  FSETP.GEU.AND P1, PT, R5, -126, PT ;  /* 0xc2fc00000500780b */ /* 0x000fe20003f2e000 */
[C---:B---3--:R-:W-:Y:S01]  /*8040*/  FFMA2 R8, R3.reuse.F32, R60.F32x2.HI_LO, R8.F32x2.HI_LO ;  /* 0x0000003c03087249 */ /* 0x048fe20000040008 */
[----:B------:R-:W-:Y:S01]  /*8050*/  FSETP.GEU.AND P6, PT, R6, -126, PT ;  /* 0xc2fc00000600780b */ /* 0x000fe20003fce000 */
[----:B------:R-:W-:Y:S01]  /*8060*/  FFMA2 R10, R3.F32, R62.F32x2.HI_LO, R10.F32x2.HI_LO ;  /* 0x0000003e030a7249 */ /* 0x000fe2000004000a */
[----:B------:R-:W-:Y:S02]  /*8070*/  FSETP.GEU.AND P5, PT, R7, -126, PT ;  /* 0xc2fc00000700780b */ /* 0x000fe40003fae000 */
[----:B------:R-:W-:Y:S02]  /*8080*/  FSETP.GEU.AND P4, PT, R8, -126, PT ;  /* 0xc2fc00000800780b */ /* 0x000fe40003f8e000 */
[----:B------:R-:W-:Y:S01]  /*8090*/  FSETP.GEU.AND P3, PT, R9, -126, PT ;  /* 0xc2fc00000900780b */ /* 0x000fe20003f6e000 */
[C---:B----4-:R-:W-:Y:S01]  /*80a0*/  FFMA2 R12, R3.reuse.F32, R64.F32x2.HI_LO, R12.F32x2.HI_LO ;  /* 0x00000040030c7249 */ /* 0x050fe2000004000c */
[----:B------:R-:W-:Y:S01]  /*80b0*/  FSETP.GEU.AND P0, PT, R10, -126, PT ;  /* 0xc2fc00000a00780b */ /* 0x000fe20003f0e000 */
[----:B------:R-:W-:Y:S01]  /*80c0*/  @!P2 FMUL R4, R4, 0.5 ;  /* 0x3f0000000404a820 */ /* 0x000fe20000400000 */
[----:B------:R-:W-:Y:S01]  /*80d0*/  FFMA2 R14, R3.F32, R66.F32x2.HI_LO, R14.F32x2.HI_LO ;  /* 0x00000042030e7249 */ /* 0x000fe2000004000e */
[----:B------:R-:W-:Y:S01]  /*80e0*/  LOP3.LUT R57, R57, 0x3, RZ, 0xc0, !PT ;  /* 0x0000000339397812 */ /* 0x000fe200078ec0ff */
[----:B------:R-:W-:Y:S01]  /*80f0*/  @!P1 FMUL R5, R5, 0.5 ;  /* 0x3f00000005059820 */ /* 0x000fe20000400000 */
[----:B------:R-:W1:Y:S01]  /*8100*/  MUFU.EX2 R78, R4 ;  /* 0x00000004004e7308 */ /* 0x000e620000000800 */
[----:B------:R-:W-:Y:S01]  /*8110*/  @!P6 FMUL R6, R6, 0.5 ;  /* 0x3f0000000606e820 */ /* 0x000fe20000400000 */
[----:B------:R-:W-:Y:S01]  /*8120*/  @!P5 FMUL R7, R7, 0.5 ;  /* 0x3f0000000707d820 */ /* 0x000fe20000400000 */
[----:B-----5:R-:W-:Y:S02]  /*8130*/  FFMA2 R16, R3.F32, R68.F32x2.HI_LO, R16.F32x2.HI_LO ;  /* 0x0000004403107249 */ /* 0x020fe40000040010 */
[----:B------:R-:W-:Y:S01]  /*8140*/  @!P4 FMUL R8, R8, 0.5 ;  /* 0x3f0000000808c820 */ /* 0x000fe20000400000 */
[----:B------:R-:W-:Y:S01]  /*8150*/  @!P3 FMUL R9, R9, 0.5 ;  /* 0x3f0000000909b820 */ /* 0x000fe20000400000 */
[----:B------:R-:W-:Y:S03]  /*8160*/  FFMA2 R18, R3.F32, R70.F32x2.HI_LO, R18.F32x2.HI_LO ;  /* 0x0000004603127249 */ /* 0x000fe60000040012 */
[----:B------:R-:W2:Y:S01]  /*8170*/  MUFU.EX2 R79, R5 ;  /* 0x00000005004f7308 */ /* 0x000ea20000000800 */
[----:B------:R-:W-:Y:S09]  /*8180*/  @!P0 FMUL R10, R10, 0.5 ;  /* 0x3f0000000a0a8820 */ /* 0x000ff20000400000 */
[----:B------:R-:W3:Y:S01]  /*8190*/  MUFU.EX2 R80, R6 ;  /* 0x0000000600507308 */ /* 0x000ee20000000800 */
[----:B-1----:R-:W-:Y:S01]  /*81a0*/  @!P2 FMUL R78, R78, R78 ;  /* 0x0000004e4e4ea220 */ /* 0x002fe20000400000 */
[----:B------:R-:W-:Y:S08]  /*81b0*/  FSETP.GEU.AND P2, PT, R11, -126, PT ;  /* 0xc2fc00000b00780b */ /* 0x000ff00003f4e000 */
[----:B------:R1:W4:Y:S01]  /*81c0*/  MUFU.EX2 R81, R7 ;  /* 0x0000000700517308 */ /* 0x0003220000000800 */
[----:B--2---:R-:W-:Y:S01]  /*81d0*/  @!P1 FMUL R79, R79, R79 ;  /* 0x0000004f4f4f9220 */ /* 0x004fe20000400000 */
[----:B------:R-:W-:Y:S03]  /*81e0*/  FSETP.GEU.AND P1, PT, R12, -126, PT ;  /* 0xc2fc00000c00780b */ /* 0x000fe60003f2e000 */
[----:B------:R-:W-:Y:S05]  /*81f0*/  @!P2 FMUL R11, R11, 0.5 ;  /* 0x3f0000000b0ba820 */ /* 0x000fea0000400000 */
[----:B------:R-:W2:Y:S01]  /*8200*/  MUFU.EX2 R82, R8 ;  /* 0x0000000800527308 */ /* 0x000ea20000000800 */
[----:B---3--:R-:W-:Y:S01]  /*8210*/  @!P6 FMUL R80, R80, R80 ;  /* 0x000000505050e220 */ /* 0x008fe20000400000 */
[----:B------:R-:W-:Y:S03]  /*8220*/  FSETP.GEU.AND P6, PT, R13, -126, PT ;  /* 0xc2fc00000d00780b */ /* 0x000fe60003fce000 */
[----:B------:R-:W-:Y:S05]  /*8230*/  @!P1 FMUL R12, R12, 0.5 ;  /* 0x3f0000000c0c9820 */ /* 0x000fea0000400000 */
[----:B------:R-:W3:Y:S01]  /*8240*/  MUFU.EX2 R83, R9 ;  /* 0x0000000900537308 */ /* 0x000ee20000000800 */
[----:B-1----:R-:W1:Y:S01]  /*8250*/  LDS.128 R4, [R0+0x1f080] ;  /* 0x01f0800000047984 */ /* 0x002e620000000c00 */
[----:B----4-:R-:W-:Y:S01]  /*8260*/  @!P5 FMUL R81, R81, R81 ;  /* 0x000000515151d220 */ /* 0x010fe20000400000 */
[----:B------:R-:W-:Y:S02]  /*8270*/  FSETP.GEU.AND P5, PT, R14, -126, PT ;  /* 0xc2fc00000e00780b */ /* 0x000fe40003fae000 */
[----:B------:R-:W-:Y:S05]  /*8280*/  @!P6 FMUL R13, R13, 0.5 ;  /* 0x3f0000000d0de820 */ /* 0x000fea0000400000 */
[----:B------:R-:W4:Y:S01]  /*8290*/  MUFU.EX2 R84, R10 ;  /* 0x0000000a00547308 */ /* 0x000f220000000800 */
[----:B--2---:R-:W-:Y:S01]  /*82a0*/  @!P4 FMUL R82, R82, R82 ;  /* 0x000000525252c220 */ /* 0x004fe20000400000 */
[----:B------:R-:W-:Y:S08]  /*82b0*/  FSETP.GEU.AND P4, PT, R15, -126, PT ;  /* 0xc2fc00000f00780b */ /* 0x000ff00003f8e000 */
[----:B------:R2:W5:Y:S01]  /*82c0*/  MUFU.EX2 R85, R11 ;  /* 0x0000000b00557308 */ /* 0x0005620000000800 */
[----:B------:R-:W-:Y:S01]  /*82d0*/  @!P5 FMUL R14, R14, 0.5 ;  /* 0x3f0000000e0ed820 */ /* 0x000fe20000400000 */
[----:B---3--:R-:W-:Y:S01]  /*82e0*/  @!P3 FMUL R83, R83, R83 ;  /* 0x000000535353b220 */ /* 0x008fe20000400000 */
[----:B------:R-:W-:Y:S02]  /*82f0*/  FSETP.GEU.AND P3, PT, R16, -126, PT ;  /* 0xc2fc00001000780b */ /* 0x000fe40003f6e000 */
[----:B------:R-:W-:Y:S05]  /*8300*/  @!P4 FMUL R15, R15, 0.5 ;  /* 0x3f0000000f0fc820 */ /* 0x000fea0000400000 */
[----:B------:R-:W3:Y:S01]  /*8310*/  MUFU.EX2 R86, R12 ;  /* 0x0000000c00567308 */ /* 0x000ee20000000800 */
[----:B----4-:R-:W-:Y:S01]  /*8320*/  @!P0 FMUL R84, R84, R84 ;  /* 0x0000005454548220 */ /* 0x010fe20000400000 */
[----:B------:R-:W-:Y:S08]  /*8330*/  FSETP.GEU.AND P0, PT, R17, -126, PT ;  /* 0xc2fc00001100780b */ /* 0x000ff00003f0e000 */
[----:B------:R-:W4:Y:S01]  /*8340*/  MUFU.EX2 R87, R13 ;  /* 0x0000000d00577308 */ /* 0x000f220000000800 */
[----:B--2---:R-:W2:Y:S01]  /*8350*/  LDS.128 R8, [R0+0x1f090] ;  /* 0x01f0900000087984 */ /* 0x004ea20000000c00 */
[----:B------:R-:W-:Y:S01]  /*8360*/  @!P3 FMUL R16, R16, 0.5 ;  /* 0x3f0000001010b820 */ /* 0x000fe20000400000 */
[----:B-----5:R-:W-:Y:S01]  /*8370*/  @!P2 FMUL R85, R85, R85 ;  /* 0x000000555555a220 */ /* 0x020fe20000400000 */
[----:B------:R-:W-:Y:S01]  /*8380*/  FSETP.GEU.AND P2, PT, R18, -126, PT ;  /* 0xc2fc00001200780b */ /* 0x000fe20003f4e000 */
[----:B------:R-:W-:Y:S05]  /*8390*/  @!P0 FMUL R17, R17, 0.5 ;  /* 0x3f00000011118820 */ /* 0x000fea0000400000 */
[----:B------:R-:W5:Y:S01]  /*83a0*/  MUFU.EX2 R88, R14 ;  /* 0x0000000e00587308 */ /* 0x000f620000000800 */
[C---:B-1----:R-:W-:Y:S02]  /*83b0*/  FFMA2 R4, R3.reuse.F32, R40.F32x2.HI_LO, R4.F32x2.HI_LO ;  /* 0x0000002803047249 */ /* 0x042fe40000040004 */
[----:B------:R-:W-:Y:S02]  /*83c0*/  FFMA2 R6, R3.F32, R42.F32x2.HI_LO, R6.F32x2.HI_LO ;  /* 0x0000002a03067249 */ /* 0x000fe40000040006 */
[----:B---3--:R-:W-:Y:S01]  /*83d0*/  @!P1 FMUL R86, R86, R86 ;  /* 0x0000005656569220 */ /* 0x008fe20000400000 */
[----:B------:R-:W-:Y:S04]  /*83e0*/  FSETP.GEU.AND P1, PT, R19, -126, PT ;  /* 0xc2fc00001300780b */ /* 0x000fe80003f2e000 */
[----:B------:R1:W3:Y:S01]  /*83f0*/  MUFU.EX2 R89, R15 ;  /* 0x0000000f00597308 */ /* 0x0002e20000000800 */
[----:B------:R-:W-:Y:S01]  /*8400*/  @!P2 FMUL R18, R18, 0.5 ;  /* 0x3f0000001212a820 */ /* 0x000fe20000400000 */
[----:B----4-:R-:W-:Y:S01]  /*8410*/  @!P6 FMUL R87, R87, R87 ;  /* 0x000000575757e220 */ /* 0x010fe20000400000 */
[----:B------:R-:W-:Y:S07]  /*8420*/  FSETP.GEU.AND P6, PT, R4, -126, PT ;  /* 0xc2fc00000400780b */ /* 0x000fee0003fce000 */
[----:B------:R-:W4:Y:S01]  /*8430*/  MUFU.EX2 R90, R16 ;  /* 0x00000010005a7308 */ /* 0x000f220000000800 */
[----:B-----5:R-:W-:Y:S01]  /*8440*/  @!P5 FMUL R88, R88, R88 ;  /* 0x000000585858d220 */ /* 0x020fe20000400000 */
[----:B------:R-:W-:Y:S01]  /*8450*/  FSETP.GEU.AND P5, PT, R5, -126, PT ;  /* 0xc2fc00000500780b */ /* 0x000fe20003fae000 */
[----:B------:R-:W-:Y:S07]  /*8460*/  @!P1 FMUL R19, R19, 0.5 ;  /* 0x3f00000013139820 */ /* 0x000fee0000400000 */
[----:B------:R-:W5:Y:S01]  /*8470*/  MUFU.EX2 R91, R17 ;  /* 0x00000011005b7308 */ /* 0x000f620000000800 */
[----:B-1----:R-:W1:Y:S01]  /*8480*/  LDS.128 R12, [R0+0x1f0a0] ;  /* 0x01f0a000000c7984 */ /* 0x002e620000000c00 */
[----:B------:R-:W-:Y:S01]  /*8490*/  @!P6 FMUL R4, R4, 0.5 ;  /* 0x3f0000000404e820 */ /* 0x000fe20000400000 */
[----:B---3--:R-:W-:Y:S01]  /*84a0*/  @!P4 FMUL R89, R89, R89 ;  /* 0x000000595959c220 */ /* 0x008fe20000400000 */
[----:B------:R-:W-:Y:S01]  /*84b0*/  FSETP.GEU.AND P4, PT, R6, -126, PT ;  /* 0xc2fc00000600780b */ /* 0x000fe20003f8e000 */
[----:B------:R-:W-:Y:S05]  /*84c0*/  @!P5 FMUL R5, R5, 0.5 ;  /* 0x3f0000000505d820 */ /* 0x000fea0000400000 */
[----:B------:R-:W3:Y:S01]  /*84d0*/  MUFU.EX2 R92, R18 ;  /* 0x00000012005c7308 */ /* 0x000ee20000000800 */
[C---:B--2---:R-:W-:Y:S02]  /*84e0*/  FFMA2 R8, R3.reuse.F32, R44.F32x2.HI_LO, R8.F32x2.HI_LO ;  /* 0x0000002c03087249 */ /* 0x044fe40000040008 */
[----:B------:R-:W-:Y:S02]  /*84f0*/  FFMA2 R10, R3.F32, R46.F32x2.HI_LO, R10.F32x2.HI_LO ;  /* 0x0000002e030a7249 */ /* 0x000fe4000004000a */
[----:B----4-:R-:W-:Y:S01]  /*8500*/  @!P3 FMUL R90, R90, R90 ;  /* 0x0000005a5a5ab220 */ /* 0x010fe20000400000 */
[----:B------:R-:W-:Y:S04]  /*8510*/  FSETP.GEU.AND P3, PT, R7, -126, PT ;  /* 0xc2fc00000700780b */ /* 0x000fe80003f6e000 */
[----:B------:R2:W4:Y:S01]  /*8520*/  MUFU.EX2 R93, R19 ;  /* 0x00000013005d7308 */ /* 0x0005220000000800 */
[----:B------:R-:W-:Y:S01]  /*8530*/  @!P4 FMUL R6, R6, 0.5 ;  /* 0x3f0000000606c820 */ /* 0x000fe20000400000 */
[----:B-----5:R-:W-:Y:S01]  /*8540*/  @!P0 FMUL R91, R91, R91 ;  /* 0x0000005b5b5b8220 */ /* 0x020fe20000400000 */
[----:B------:R-:W-:Y:S07]  /*8550*/  FSETP.GEU.AND P0, PT, R8, -126, PT ;  /* 0xc2fc00000800780b */ /* 0x000fee0003f0e000 */
[----:B------:R-:W5:Y:S01]  /*8560*/  MUFU.EX2 R94, R4 ;  /* 0x00000004005e7308 */ /* 0x000f620000000800 */
[----:B---3--:R-:W-:Y:S01]  /*8570*/  @!P2 FMUL R92, R92, R92 ;  /* 0x0000005c5c5ca220 */ /* 0x008fe20000400000 */
[----:B------:R-:W-:Y:S01]  /*8580*/  FSETP.GEU.AND P2, PT, R9, -126, PT ;  /* 0xc2fc00000900780b */ /* 0x000fe20003f4e000 */
[----:B------:R-:W-:Y:S07]  /*8590*/  @!P3 FMUL R7, R7, 0.5 ;  /* 0x3f0000000707b820 */ /* 0x000fee0000400000 */
[----:B------:R-:W3:Y:S01]  /*85a0*/  MUFU.EX2 R95, R5 ;  /* 0x00000005005f7308 */ /* 0x000ee20000000800 */
[----:B--2---:R-:W2:Y:S01]  /*85b0*/  LDS.128 R16, [R0+0x1f0b0] ;  /* 0x01f0b00000107984 */ /* 0x004ea20000000c00 */
[----:B------:R-:W-:Y:S01]  /*85c0*/  @!P0 FMUL R8, R8, 0.5 ;  /* 0x3f00000008088820 */ /* 0x000fe20000400000 */
[----:B----4-:R-:W-:Y:S01]  /*85d0*/  @!P1 FMUL R93, R93, R93 ;  /* 0x0000005d5d5d9220 */ /* 0x010fe20000400000 */
[----:B------:R-:W-:Y:S01]  /*85e0*/  FSETP.GEU.AND P1, PT, R10, -126, PT ;  /* 0xc2fc00000a00780b */ /* 0x000fe20003f2e000 */
[----:B------:R-:W-:Y:S05]  /*85f0*/  @!P2 FMUL R9, R9, 0.5 ;  /* 0x3f0000000909a820 */ /* 0x000fea0000400000 */
[----:B------:R-:W4:Y:S01]  /*8600*/  MUFU.EX2 R96, R6 ;  /* 0x0000000600607308 */ /* 0x000f220000000800 */
[----:B-1----:R-:W-:Y:S01]  /*8610*/  FFMA2 R12, R3.F32, R48.F32x2.HI_LO, R12.F32x2.HI_LO ;  /* 0x00000030030c7249 */ /* 0x002fe2000004000c */
[----:B------:R-:W-:Y:S01]  /*8620*/  F2FP.F16.F32.PACK_AB R48, R79, R78 ;  /* 0x0000004e4f30723e */ /* 0x000fe200000000ff */
[----:B------:R-:W-:Y:S01]  /*8630*/  FFMA2 R14, R3.F32, R50.F32x2.HI_LO, R14.F32x2.HI_LO ;  /* 0x00000032030e7249 */ /* 0x000fe2000004000e */
[----:B------:R-:W-:Y:S01]  /*8640*/  F2FP.F16.F32.PACK_AB R49, R81, R80 ;  /* 0x000000505131723e */ /* 0x000fe200000000ff */
[----:B-----5:R-:W-:Y:S01]  /*8650*/  @!P6 FMUL R94, R94, R94 ;  /* 0x0000005e5e5ee220 */ /* 0x020fe20000400000 */
[----:B------:R-:W-:Y:S04]  /*8660*/  FSETP.GEU.AND P6, PT, R11, -126, PT ;  /* 0xc2fc00000b00780b */ /* 0x000fe80003fce000 */
[----:B------:R1:W5:Y:S01]  /*8670*/  MUFU.EX2 R97, R7 ;  /* 0x0000000700617308 */ /* 0x0003620000000800 */
[----:B------:R-:W-:Y:S01]  /*8680*/  @!P1 FMUL R10, R10, 0.5 ;  /* 0x3f0000000a0a9820 */ /* 0x000fe20000400000 */
[----:B---3--:R-:W-:Y:S01]  /*8690*/  @!P5 FMUL R95, R95, R95 ;  /* 0x0000005f5f5fd220 */ /* 0x008fe20000400000 */
[----:B------:R-:W-:Y:S02]  /*86a0*/  FSETP.GEU.AND P5, PT, R12, -126, PT ;  /* 0xc2fc00000c00780b */ /* 0x000fe40003fae000 */
[----:B------:R-:W-:Y:S02]  /*86b0*/  F2FP.F16.F32.PACK_AB R50, R83, R82 ;  /* 0x000000525332723e */ /* 0x000fe400000000ff */
[----:B------:R-:W-:Y:S03]  /*86c0*/  F2FP.F16.F32.PACK_AB R51, R85, R84 ;  /* 0x000000545533723e */ /* 0x000fe600000000ff */
[----:B------:R-:W3:Y:S01]  /*86d0*/  MUFU.EX2 R98, R8 ;  /* 0x0000000800627308 */ /* 0x000ee20000000800 */
[----:B----4-:R-:W-:Y:S01]  /*86e0*/  @!P4 FMUL R96, R96, R96 ;  /* 0x000000606060c220 */ /* 0x010fe20000400000 */
[----:B------:R-:W-:Y:S01]  /*86f0*/  FSETP.GEU.AND P4, PT, R13, -126, PT ;  /* 0xc2fc00000d00780b */ /* 0x000fe20003f8e000 */
[----:B------:R-:W-:Y:S01]  /*8700*/  @!P6 FMUL R11, R11, 0.5 ;  /* 0x3f0000000b0be820 */ /* 0x000fe20000400000 */
[----:B------:R-:W-:Y:S06]  /*8710*/  F2FP.F16.F32.PACK_AB R40, R95, R94 ;  /* 0x0000005e5f28723e */ /* 0x000fec00000000ff */
[----:B------:R-:W4:Y:S01]  /*8720*/  MUFU.EX2 R99, R9 ;  /* 0x0000000900637308 */ /* 0x000f220000000800 */
[----:B-1----:R-:W1:Y:S01]  /*8730*/  LDS.128 R4, [R0+0x1f100] ;  /* 0x01f1000000047984 */ /* 0x002e620000000c00 */
[----:B------:R-:W-:Y:S01]  /*8740*/  @!P5 FMUL R12, R12, 0.5 ;  /* 0x3f0000000c0cd820 */ /* 0x000fe20000400000 */
[----:B-----5:R-:W-:Y:S01]  /*8750*/  @!P3 FMUL R97, R97, R97 ;  /* 0x000000616161b220 */ /* 0x020fe20000400000 */
[----:B------:R-:W-:Y:S01]  /*8760*/  FSETP.GEU.AND P3, PT, R14, -126, PT ;  /* 0xc2fc00000e00780b */ /* 0x000fe20003f6e000 */
[----:B------:R-:W-:Y:S05]  /*8770*/  @!P4 FMUL R13, R13, 0.5 ;  /* 0x3f0000000d0dc820 */ /* 0x000fea0000400000 */
[----:B------:R-:W5:Y:S01]  /*8780*/  MUFU.EX2 R100, R10 ;  /* 0x0000000a00647308 */ /* 0x000f620000000800 */
[----:B--2---:R-:W-:Y:S01]  /*8790*/  FFMA2 R16, R3.F32, R52.F32x2.HI_LO, R16.F32x2.HI_LO ;  /* 0x0000003403107249 */ /* 0x004fe20000040010 */
[----:B------:R-:W-:Y:S01]  /*87a0*/  F2FP.F16.F32.PACK_AB R52, R87, R86 ;  /* 0x000000565734723e */ /* 0x000fe200000000ff */
[----:B------:R-:W-:Y:S01]  /*87b0*/  FFMA2 R18, R3.F32, R54.F32x2.HI_LO, R18.F32x2.HI_LO ;  /* 0x0000003603127249 */ /* 0x000fe20000040012 */
[----:B------:R-:W-:Y:S01]  /*87c0*/  F2FP.F16.F32.PACK_AB R53, R89, R88 ;  /* 0x000000585935723e */ /* 0x000fe200000000ff */
[----:B---3--:R-:W-:Y:S01]  /*87d0*/  @!P0 FMUL R98, R98, R98 ;  /* 0x0000006262628220 */ /* 0x008fe20000400000 */
[----:B------:R-:W-:Y:S04]  /*87e0*/  FSETP.GEU.AND P0, PT, R15, -126, PT ;  /* 0xc2fc00000f00780b */ /* 0x000fe80003f0e000 */
[----:B------:R2:W3:Y:S01]  /*87f0*/  MUFU.EX2 R101, R11 ;  /* 0x0000000b00657308 */ /* 0x0004e20000000800 */
[----:B------:R-:W-:Y:S01]  /*8800*/  @!P3 FMUL R14, R14, 0.5 ;  /* 0x3f0000000e0eb820 */ /* 0x000fe20000400000 */
[----:B----4-:R-:W-:Y:S01]  /*8810*/  @!P2 FMUL R99, R99, R99 ;  /* 0x000000636363a220 */ /* 0x010fe20000400000 */
[----:B------:R-:W-:Y:S02]  /*8820*/  FSETP.GEU.AND P2, PT, R16, -126, PT ;  /* 0xc2fc00001000780b */ /* 0x000fe40003f4e000 */
[----:B------:R-:W-:Y:S02]  /*8830*/  F2FP.F16.F32.PACK_AB R54, R91, R90 ;  /* 0x0000005a5b36723e */ /* 0x000fe400000000ff */
[----:B------:R-:W-:Y:S03]  /*8840*/  F2FP.F16.F32.PACK_AB R55, R93, R92 ;  /* 0x0000005c5d37723e */ /* 0x000fe600000000ff */
[----:B------:R-:W4:Y:S01]  /*8850*/  MUFU.EX2 R102, R12 ;  /* 0x0000000c00667308 */ /* 0x000f220000000800 */
[----:B-----5:R-:W-:Y:S01]  /*8860*/  @!P1 FMUL R100, R100, R100 ;  /* 0x0000006464649220 */ /* 0x020fe20000400000 */
[----:B------:R-:W-:Y:S01]  /*8870*/  FSETP.GEU.AND P1, PT, R17, -126, PT ;  /* 0xc2fc00001100780b */ /* 0x000fe20003f2e000 */
[----:B------:R-:W-:Y:S01]  /*8880*/  @!P0 FMUL R15, R15, 0.5 ;  /* 0x3f0000000f0f8820 */ /* 0x000fe20000400000 */
[----:B------:R-:W-:Y:S02]  /*8890*/  F2FP.F16.F32.PACK_AB R41, R97, R96 ;  /* 0x000000606129723e */ /* 0x000fe400000000ff */
[----:B------:R-:W-:Y:S04]  /*88a0*/  F2FP.F16.F32.PACK_AB R42, R99, R98 ;  /* 0x00000062632a723e */ /* 0x000fe800000000ff */
[----:B------:R-:W5:Y:S01]  /*88b0*/  MUFU.EX2 R103, R13 ;  /* 0x0000000d00677308 */ /* 0x000f620000000800 */
[----:B--2---:R-:W2:Y:S01]  /*88c0*/  LDS.128 R8, [R0+0x1f110] ;  /* 0x01f1100000087984 */ /* 0x004ea20000000c00 */
[----:B------:R-:W-:Y:S01]  /*88d0*/  @!P2 FMUL R16, R16, 0.5 ;  /* 0x3f0000001010a820 */ /* 0x000fe20000400000 */
[----:B---3--:R-:W-:Y:S01]  /*88e0*/  @!P6 FMUL R101, R101, R101 ;  /* 0x000000656565e220 */ /* 0x008fe20000400000 */
[----:B------:R-:W-:Y:S01]  /*88f0*/  FSETP.GEU.AND P6, PT, R18, -126, PT ;  /* 0xc2fc00001200780b */ /* 0x000fe20003fce000 */
[----:B------:R-:W-:Y:S05]  /*8900*/  @!P1 FMUL R17, R17, 0.5 ;  /* 0x3f00000011119820 */ /* 0x000fea0000400000 */
[----:B------:R-:W3:Y:S01]  /*8910*/  MUFU.EX2 R104, R14 ;  /* 0x0000000e00687308 */ /* 0x000ee20000000800 */
[----:B-1----:R-:W-:Y:S01]  /*8920*/  FFMA2 R4, R3.F32, R24.F32x2.HI_LO, R4.F32x2.HI_LO ;  /* 0x0000001803047249 */ /* 0x002fe20000040004 */
[----:B------:R-:W-:Y:S01]  /*8930*/  F2FP.F16.F32.PACK_AB R43, R101, R100 ;  /* 0x00000064652b723e */ /* 0x000fe200000000ff */
[----:B------:R-:W-:Y:S02]  /*8940*/  FFMA2 R6, R3.F32, R26.F32x2.HI_LO, R6.F32x2.HI_LO ;  /* 0x0000001a03067249 */ /* 0x000fe40000040006 */
[----:B------:R-:W-:Y:S01]  /*8950*/  LDS.128 R24, [R0+0x1f180] ;  /* 0x01f1800000187984 */ /* 0x000fe20000000c00 */
[----:B----4-:R-:W-:Y:S01]  /*8960*/  @!P5 FMUL R102, R102, R102 ;  /* 0x000000666666d220 */ /* 0x010fe20000400000 */
[----:B------:R-:W-:Y:S03]  /*8970*/  FSETP.GEU.AND P5, PT, R19, -126, PT ;  /* 0xc2fc00001300780b */ /* 0x000fe60003fae000 */
[----:B------:R1:W4:Y:S01]  /*8980*/  MUFU.EX2 R105, R15 ;  /* 0x0000000f00697308 */ /* 0x0003220000000800 */
[----:B------:R-:W-:Y:S01]  /*8990*/  @!P6 FMUL R18, R18, 0.5 ;  /* 0x3f0000001212e820 */ /* 0x000fe20000400000 */
[----:B-----5:R-:W-:Y:S01]  /*89a0*/  @!P4 FMUL R103, R103, R103 ;  /* 0x000000676767c220 */ /* 0x020fe20000400000 */
[----:B------:R-:W-:Y:S04]  /*89b0*/  FSETP.GEU.AND P4, PT, R4, -126, PT ;  /* 0xc2fc00000400780b */ /* 0x000fe80003f8e000 */
[----:B------:R-:W-:Y:S03]  /*89c0*/  F2FP.F16.F32.PACK_AB R44, R103, R102 ;  /* 0x00000066672c723e */ /* 0x000fe600000000ff */
[----:B------:R-:W5:Y:S01]  /*89d0*/  MUFU.EX2 R106, R16 ;  /* 0x00000010006a7308 */ /* 0x000f620000000800 */
[----:B---3--:R-:W-:Y:S01]  /*89e0*/  @!P3 FMUL R104, R104, R104 ;  /* 0x000000686868b220 */ /* 0x008fe20000400000 */
[----:B------:R-:W-:Y:S01]  /*89f0*/  FSETP.GEU.AND P3, PT, R5, -126, PT ;  /* 0xc2fc00000500780b */ /* 0x000fe20003f6e000 */
[----:B------:R-:W-:Y:S07]  /*8a00*/  @!P5 FMUL R19, R19, 0.5 ;  /* 0x3f0000001313d820 */ /* 0x000fee0000400000 */
[----:B------:R-:W3:Y:S01]  /*8a10*/  MUFU.EX2 R107, R17 ;  /* 0x00000011006b7308 */ /* 0x000ee20000000800 */
[----:B-1----:R-:W1:Y:S01]  /*8a20*/  LDS.128 R12, [R0+0x1f120] ;  /* 0x01f12000000c7984 */ /* 0x002e620000000c00 */
[----:B------:R-:W-:Y:S01]  /*8a30*/  @!P4 FMUL R4, R4, 0.5 ;  /* 0x3f0000000404c820 */ /* 0x000fe20000400000 */
[----:B----4-:R-:W-:Y:S01]  /*8a40*/  @!P0 FMUL R105, R105, R105 ;  /* 0x0000006969698220 */ /* 0x010fe20000400000 */
[----:B------:R-:W-:Y:S01]  /*8a50*/  FSETP.GEU.AND P0, PT, R6, -126, PT ;  /* 0xc2fc00000600780b */ /* 0x000fe20003f0e000 */
[----:B------:R-:W-:Y:S05]  /*8a60*/  @!P3 FMUL R5, R5, 0.5 ;  /* 0x3f0000000505b820 */ /* 0x000fea0000400000 */
[----:B------:R-:W4:Y:S01]  /*8a70*/  MUFU.EX2 R108, R18 ;  /* 0x00000012006c7308 */ /* 0x000f220000000800 */
[----:B--2---:R-:W-:Y:S01]  /*8a80*/  FFMA2 R8, R3.F32, R28.F32x2.HI_LO, R8.F32x2.HI_LO ;  /* 0x0000001c03087249 */ /* 0x004fe20000040008 */
[----:B------:R-:W-:Y:S01]  /*8a90*/  F2FP.F16.F32.PACK_AB R45, R105, R104 ;  /* 0x00000068692d723e */ /* 0x000fe200000000ff */
[----:B------:R-:W-:Y:S02]  /*8aa0*/  FFMA2 R10, R3.F32, R30.F32x2.HI_LO, R10.F32x2.HI_LO ;  /* 0x0000001e030a7249 */ /* 0x000fe4000004000a */
[----:B------:R-:W2:Y:S01]  /*8ab0*/  LDS.128 R28, [R0+0x1f190] ;  /* 0x01f19000001c7984 */ /* 0x000ea20000000c00 */
[----:B-----5:R-:W-:Y:S01]  /*8ac0*/  @!P2 FMUL R106, R106, R106 ;  /* 0x0000006a6a6aa220 */ /* 0x020fe20000400000 */
[----:B------:R-:W-:Y:S03]  /*8ad0*/  FSETP.GEU.AND P2, PT, R7, -126, PT ;  /* 0xc2fc00000700780b */ /* 0x000fe60003f4e000 */
[----:B------:R-:W5:Y:S01]  /*8ae0*/  MUFU.EX2 R109, R19 ;  /* 0x00000013006d7308 */ /* 0x000f620000000800 */
[----:B------:R-:W-:Y:S01]  /*8af0*/  @!P0 FMUL R6, R6, 0.5 ;  /* 0x3f00000006068820 */ /* 0x000fe20000400000 */
[----:B---3--:R-:W-:Y:S01]  /*8b00*/  @!P1 FMUL R107, R107, R107 ;  /* 0x0000006b6b6b9220 */ /* 0x008fe20000400000 */
[----:B------:R-:W-:Y:S04]  /*8b10*/  FSETP.GEU.AND P1, PT, R8, -126, PT ;  /* 0xc2fc00000800780b */ /* 0x000fe80003f2e000 */
[----:B------:R-:W-:Y:S03]  /*8b20*/  F2FP.F16.F32.PACK_AB R46, R107, R106 ;  /* 0x0000006a6b2e723e */ /* 0x000fe600000000ff */
[----:B------:R3:W1:Y:S01]  /*8b30*/  MUFU.EX2 R110, R4 ;  /* 0x00000004006e7308 */ /* 0x0006620000000800 */
[----:B----4-:R-:W-:Y:S01]  /*8b40*/  @!P6 FMUL R108, R108, R108 ;  /* 0x0000006c6c6ce220 */ /* 0x010fe20000400000 */
[----:B------:R-:W-:Y:S01]  /*8b50*/  FSETP.GEU.AND P6, PT, R9, -126, PT ;  /* 0xc2fc00000900780b */ /* 0x000fe20003fce000 */
[----:B------:R-:W-:Y:S07]  /*8b60*/  @!P2 FMUL R7, R7, 0.5 ;  /* 0x3f0000000707a820 */ /* 0x000fee0000400000 */
[----:B------:R-:W4:Y:S01]  /*8b70*/  MUFU.EX2 R111, R5 ;  /* 0x00000005006f7308 */ /* 0x000f220000000800 */
[----:B------:R-:W-:Y:S01]  /*8b80*/  @!P1 FMUL R8, R8, 0.5 ;  /* 0x3f00000008089820 */ /* 0x000fe20000400000 */
[----:B-----5:R-:W-:Y:S01]  /*8b90*/  @!P5 FMUL R109, R109, R109 ;  /* 0x0000006d6d6dd220 */ /* 0x020fe20000400000 */
[----:B------:R-:W-:Y:S02]  /*8ba0*/  FSETP.GEU.AND P5, PT, R10, -126, PT ;  /* 0xc2fc00000a00780b */ /* 0x000fe40003fae000 */
[----:B------:R-:W-:Y:S05]  /*8bb0*/  @!P6 FMUL R9, R9, 0.5 ;  /* 0x3f0000000909e820 */ /* 0x000fea0000400000 */
[----:B------:R-:W5:Y:S01]  /*8bc0*/  MUFU.EX2 R112, R6 ;  /* 0x0000000600707308 */ /* 0x000f620000000800 */
[----:B---3--:R-:W-:Y:S01]  /*8bd0*/  LOP3.LUT R4, R75, 0x140, R72, 0xfe, !PT ;  /* 0x000001404b047812 */ /* 0x008fe200078efe48 */
[----:B-1----:R-:W-:Y:S01]  /*8be0*/  FFMA2 R12, R3.F32, R32.F32x2.HI_LO, R12.F32x2.HI_LO ;  /* 0x00000020030c7249 */ /* 0x002fe2000004000c */
[----:B------:R-:W-:Y:S01]  /*8bf0*/  F2FP.F16.F32.PACK_AB R47, R109, R108 ;  /* 0x0000006c6d2f723e */ /* 0x000fe200000000ff */
[----:B------:R-:W-:Y:S01]  /*8c00*/  FFMA2 R34, R3.F32, R34.F32x2.HI_LO, R14.F32x2.HI_LO ;  /* 0x0000002203227249 */ /* 0x000fe2000004000e */
[----:B------:R-:W-:Y:S01]  /*8c10*/  R2UR UR4, R4 ;  /* 0x00000000040472ca */ /* 0x000fe200000e0000 */
[----:B------:R-:W-:Y:S01]  /*8c20*/  @!P4 FMUL R110, R110, R110 ;  /* 0x0000006e6e6ec220 */ /* 0x000fe20000400000 */
[----:B------:R-:W-:Y:S03]  /*8c30*/  FSETP.GEU.AND P4, PT, R11, -126, PT ;  /* 0xc2fc00000b00780b */ /* 0x000fe60003f8e000 */
[----:B------:R-:W1:Y:S01]  /*8c40*/  MUFU.EX2 R113, R7 ;  /* 0x0000000700717308 */ /* 0x000e620000000800 */
[----:B------:R-:W-:Y:S01]  /*8c50*/  @!P5 FMUL R10, R10, 0.5 ;  /* 0x3f0000000a0ad820 */ /* 0x000fe20000400000 */
[----:B----4-:R-:W-:Y:S01]  /*8c60*/  @!P3 FMUL R111, R111, R111 ;  /* 0x0000006f6f6fb220 */ /* 0x010fe20000400000 */
[----:B------:R-:W-:Y:S01]  /*8c70*/  FSETP.GEU.AND P3, PT, R12, -126, PT ;  /* 0xc2fc00000c00780b */ /* 0x000fe20003f6e000 */
[C---:B------:R-:W-:Y:S02]  /*8c80*/  FFMA2 R20, R3.reuse.F32, R36.F32x2.HI_LO, R20.F32x2.HI_LO ;  /* 0x0000002403147249 */ /* 0x040fe40000040014 */
[----:B------:R-:W-:Y:S01]  /*8c90*/  FFMA2 R22, R3.F32, R38.F32x2.HI_LO, R22.F32x2.HI_LO ;  /* 0x0000002603167249 */ /* 0x000fe20000040016 */
[----:B------:R-:W-:Y:S03]  /*8ca0*/  F2FP.F16.F32.PACK_AB R32, R111, R110 ;  /* 0x0000006e6f20723e */ /* 0x000fe600000000ff */
[----:B------:R-:W3:Y:S01]  /*8cb0*/  MUFU.EX2 R116, R8 ;  /* 0x0000000800747308 */ /* 0x000ee20000000800 */
[----:B-----5:R-:W-:Y:S01]  /*8cc0*/  @!P0 FMUL R112, R112, R112 ;  /* 0x0000007070708220 */ /* 0x020fe20000400000 */
[----:B------:R-:W-:Y:S01]  /*8cd0*/  FSETP.GEU.AND P0, PT, R13, -126, PT ;  /* 0xc2fc00000d00780b */ /* 0x000fe20003f0e000 */
[----:B------:R-:W-:Y:S07]  /*8ce0*/  @!P4 FMUL R11, R11, 0.5 ;  /* 0x3f0000000b0bc820 */ /* 0x000fee0000400000 */
[----:B------:R-:W4:Y:S01]  /*8cf0*/  MUFU.EX2 R117, R9 ;  /* 0x0000000900757308 */ /* 0x000f220000000800 */
[----:B------:R-:W-:Y:S01]  /*8d00*/  @!P3 FMUL R12, R12, 0.5 ;  /* 0x3f0000000c0cb820 */ /* 0x000fe20000400000 */
[----:B-1----:R-:W-:Y:S01]  /*8d10*/  @!P2 FMUL R113, R113, R113 ;  /* 0x000000717171a220 */ /* 0x002fe20000400000 */
[----:B------:R-:W-:Y:S02]  /*8d20*/  FSETP.GEU.AND P2, PT, R34, -126, PT ;  /* 0xc2fc00002200780b */ /* 0x000fe40003f4e000 */
[----:B------:R-:W-:Y:S05]  /*8d30*/  @!P0 FMUL R13, R13, 0.5 ;  /* 0x3f0000000d0d8820 */ /* 0x000fea0000400000 */
[----:B------:R-:W1:Y:S01]  /*8d40*/  MUFU.EX2 R120, R10 ;  /* 0x0000000a00787308 */ /* 0x000e620000000800 */
[----:B---3--:R-:W-:Y:S01]  /*8d50*/  @!P1 FMUL R116, R116, R116 ;  /* 0x0000007474749220 */ /* 0x008fe20000400000 */
[----:B------:R-:W-:Y:S02]  /*8d60*/  FSETP.GEU.AND P1, PT, R35, -126, PT ;  /* 0xc2fc00002300780b */ /* 0x000fe40003f2e000 */
[----:B------:R-:W-:Y:S06]  /*8d70*/  F2FP.F16.F32.PACK_AB R33, R113, R112 ;  /* 0x000000707121723e */ /* 0x000fec00000000ff */
[----:B------:R-:W3:Y:S01]  /*8d80*/  MUFU.EX2 R121, R11 ;  /* 0x0000000b00797308 */ /* 0x000ee20000000800 */
[----:B------:R-:W-:Y:S01]  /*8d90*/  @!P2 FMUL R34, R34, 0.5 ;  /* 0x3f0000002222a820 */ /* 0x000fe20000400000 */
[----:B----4-:R-:W-:Y:S01]  /*8da0*/  @!P6 FMUL R117, R117, R117 ;  /* 0x000000757575e220 */ /* 0x010fe20000400000 */
[----:B------:R-:W-:Y:S02]  /*8db0*/  FSETP.GEU.AND P6, PT, R20, -126, PT ;  /* 0xc2fc00001400780b */ /* 0x000fe40003fce000 */
[----:B------:R-:W-:Y:S05]  /*8dc0*/  @!P1 FMUL R35, R35, 0.5 ;  /* 0x3f00000023239820 */ /* 0x000fea0000400000 */
[----:B------:R-:W4:Y:S01]  /*8dd0*/  MUFU.EX2 R114, R12 ;  /* 0x0000000c00727308 */ /* 0x000f220000000800 */
[----:B-1----:R-:W-:Y:S01]  /*8de0*/  @!P5 FMUL R120, R120, R120 ;  /* 0x000000787878d220 */ /* 0x002fe20000400000 */
        /* <DEDUP_REMOVED lines=10> */
[----:B-1----:R-:W1:Y:S01]  /*8e90*/  LDTM.x16 R4, tmem[UR4] ;  /* 0x00000004000479ee */ /* 0x002e620008240000 */
[----:B------:R-:W-:Y:S01]  /*8ea0*/  @!P4 FMUL R22, R22, 0.5 ;  /* 0x3f0000001616c820 */ /* 0x000fe20000400000 */
[----:B-----5:R-:W-:Y:S02]  /*8eb0*/  @!P0 FMUL R115, R115, R115 ;  /* 0x0000007373738220 */ /* 0x020fe40000400000 */
[----:B------:R-:W-:Y:S05]  /*8ec0*/  @!P3 FMUL R23, R23, 0.5 ;  /* 0x3f0000001717b820 */ /* 0x000fea0000400000 */
[----:B------:R-:W5:Y:S01]  /*8ed0*/  MUFU.EX2 R122, R20 ;  /* 0x00000014007a7308 */ /* 0x000f620000000800 */
[----:B---3--:R-:W-:Y:S01]  /*8ee0*/  @!P2 FMUL R118, R118, R118 ;  /* 0x000000767676a220 */ /* 0x008fe20000400000 */
[----:B------:R-:W-:Y:S02]  /*8ef0*/  F2FP.F16.F32.PACK_AB R34, R117, R116 ;  /* 0x000000747522723e */ /* 0x000fe400000000ff */
[----:B------:R-:W-:Y:S06]  /*8f00*/  F2FP.F16.F32.PACK_AB R36, R115, R114 ;  /* 0x000000727324723e */ /* 0x000fec00000000ff */
[----:B------:R-:W3:Y:S01]  /*8f10*/  MUFU.EX2 R123, R21 ;  /* 0x00000015007b7308 */ /* 0x000ee20000000800 */
[----:B----4-:R-:W-:Y:S01]  /*8f20*/  @!P1 FMUL R119, R119, R119 ;  /* 0x0000007777779220 */ /* 0x010fe20000400000 */
[----:B------:R-:W-:Y:S04]  /*8f30*/  F2FP.F16.F32.PACK_AB R35, R121, R120 ;  /* 0x000000787923723e */ /* 0x000fe800000000ff */
[----:B------:R-:W-:Y:S04]  /*8f40*/  F2FP.F16.F32.PACK_AB R37, R119, R118 ;  /* 0x000000767725723e */ /* 0x000fe800000000ff */
[----:B------:R-:W4:Y:S01]  /*8f50*/  MUFU.EX2 R22, R22 ;  /* 0x0000001600167308 */ /* 0x000f220000000800 */
[C---:B-1----:R-:W-:Y:S02]  /*8f60*/  FFMA2 R24, R3.reuse.F32, R4.F32x2.HI_LO, R24.F32x2.HI_LO ;  /* 0x0000000403187249 */ /* 0x042fe40000040018 */
[----:B------:R-:W-:Y:S02]  /*8f70*/  FFMA2 R26, R3.F32, R6.F32x2.HI_LO, R26.F32x2.HI_LO ;  /* 0x00000006031a7249 */ /* 0x000fe4000004001a */
[----:B------:R-:W1:Y:S01]  /*8f80*/  LDS.128 R4, [R0+0x1f1a0] ;  /* 0x01f1a00000047984 */ /* 0x000e620000000c00 */
[----:B------:R-:W-:Y:S01]  /*8f90*/  FSETP.GEU.AND P2, PT, R25, -126, PT ;  /* 0xc2fc00001900780b */ /* 0x000fe20003f4e000 */
[C---:B--2---:R-:W-:Y:S03]  /*8fa0*/  FFMA2 R28, R3.reuse.F32, R8.F32x2.HI_LO, R28.F32x2.HI_LO ;  /* 0x00000008031c7249 */ /* 0x044fe6000004001c */
[----:B------:R-:W2:Y:S01]  /*8fb0*/  MUFU.EX2 R23, R23 ;  /* 0x0000001700177308 */ /* 0x000ea20000000800 */
[----:B------:R-:W-:Y:S01]  /*8fc0*/  FSETP.GEU.AND P1, PT, R26, -126, PT ;  /* 0xc2fc00001a00780b */ /* 0x000fe20003f2e000 */
[----:B------:R-:W-:Y:S01]  /*8fd0*/  FFMA2 R30, R3.F32, R10.F32x2.HI_LO, R30.F32x2.HI_LO ;  /* 0x0000000a031e7249 */ /* 0x000fe2000004001e */
[----:B------:R-:W-:Y:S01]  /*8fe0*/  FSETP.GEU.AND P0, PT, R24, -126, PT ;  /* 0xc2fc00001800780b */ /* 0x000fe20003f0e000 */
[----:B-----5:R-:W-:Y:S01]  /*8ff0*/  @!P6 FMUL R122, R122, R122 ;  /* 0x0000007a7a7ae220 */ /* 0x020fe20000400000 */
[----:B------:R5:W1:Y:S01]  /*9000*/  LDS.128 R8, [R0+0x1f1b0] ;  /* 0x01f1b00000087984 */ /* 0x000a620000000c00 */
[----:B------:R-:W-:Y:S01]  /*9010*/  NOP ;  /* 0x0000000000007918 */ /* 0x000fe20000000000 */
[----:B------:R-:W-:Y:S01]  /*9020*/  FSETP.GEU.AND P6, PT, R27, -126, PT ;  /* 0xc2fc00001b00780b */ /* 0x000fe20003fce000 */
[----:B---3--:R-:W-:Y:S01]  /*9030*/  @!P5 FMUL R123, R123, R123 ;  /* 0x0000007b7b7bd220 */ /* 0x008fe20000400000 */
[----:B------:R-:W-:Y:S01]  /*9040*/  FSETP.GEU.AND P5, PT, R28, -126, PT ;  /* 0xc2fc00001c00780b */ /* 0x000fe20003fae000 */
[----:B----4-:R-:W-:Y:S01]  /*9050*/  @!P4 FMUL R22, R22, R22 ;  /* 0x000000161616c220 */ /* 0x010fe20000400000 */
[----:B------:R-:W-:Y:S01]  /*9060*/  FSETP.GEU.AND P4, PT, R29, -126, PT ;  /* 0xc2fc00001d00780b */ /* 0x000fe20003f8e000 */
[----:B------:R-:W-:Y:S01]  /*9070*/  @!P2 FMUL R25, R25, 0.5 ;  /* 0x3f0000001919a820 */ /* 0x000fe20000400000 */
[----:B------:R-:W-:Y:S01]  /*9080*/  BAR.SYNC.DEFER_BLOCKING 0x3, 0x100 ;  /* 0x00c4000000007b1d */ /* 0x000fe20000010000 */
[----:B------:R-:W-:Y:S01]  /*9090*/  @!P1 FMUL R26, R26, 0.5 ;  /* 0x3f0000001a1a9820 */ /* 0x000fe20000400000 */
[----:B------:R-:W-:Y:S01]  /*90a0*/  F2FP.F16.F32.PACK_AB R38, R123, R122 ;  /* 0x0000007a7b26723e */ /* 0x000fe200000000ff */
[----:B------:R-:W-:Y:S01]  /*90b0*/  @!P0 FMUL R24, R24, 0.5 ;  /* 0x3f00000018188820 */ /* 0x000fe20000400000 */
[----:B--2---:R-:W-:Y:S01]  /*90c0*/  @!P3 FMUL R23, R23, R23 ;  /* 0x000000171717b220 */ /* 0x004fe20000400000 */
[----:B------:R-:W-:Y:S01]  /*90d0*/  FSETP.GEU.AND P3, PT, R30, -126, PT ;  /* 0xc2fc00001e00780b */ /* 0x000fe20003f6e000 */
[----:B------:R-:W2:Y:S01]  /*90e0*/  MUFU.EX2 R125, R25 ;  /* 0x00000019007d7308 */ /* 0x000ea20000000800 */
[----:B------:R-:W-:Y:S02]  /*90f0*/  @!P6 FMUL R27, R27, 0.5 ;  /* 0x3f0000001b1be820 */ /* 0x000fe40000400000 */
[----:B------:R-:W-:Y:S01]  /*9100*/  @!P5 FMUL R28, R28, 0.5 ;  /* 0x3f0000001c1cd820 */ /* 0x000fe20000400000 */
[----:B------:R-:W-:Y:S01]  /*9110*/  F2FP.F16.F32.PACK_AB R39, R23, R22 ;  /* 0x000000161727723e */ /* 0x000fe200000000ff */
[----:B------:R-:W-:Y:S05]  /*9120*/  @!P4 FMUL R29, R29, 0.5 ;  /* 0x3f0000001d1dc820 */ /* 0x000fea0000400000 */
[----:B------:R-:W3:Y:S01]  /*9130*/  MUFU.EX2 R68, R26 ;  /* 0x0000001a00447308 */ /* 0x000ee20000000800 */
[----:B-----5:R-:W-:Y:S01]  /*9140*/  SHF.R.U32.HI R0, RZ, 0x4, R2 ;  /* 0x00000004ff007819 */ /* 0x020fe20000011602 */
[----:B------:R-:W-:Y:S03]  /*9150*/  @!P3 FMUL R30, R30, 0.5 ;  /* 0x3f0000001e1eb820 */ /* 0x000fe60000400000 */
[----:B------:R-:W-:Y:S05]  /*9160*/  LOP3.LUT R0, R0, 0x8, RZ, 0xc0, !PT ;  /* 0x0000000800007812 */ /* 0x000fea00078ec0ff */
[----:B------:R-:W4:Y:S01]  /*9170*/  MUFU.EX2 R124, R24 ;  /* 0x00000018007c7308 */ /* 0x000f220000000800 */
[----:B--2---:R-:W-:Y:S01]  /*9180*/  @!P2 FMUL R125, R125, R125 ;  /* 0x0000007d7d7da220 */ /* 0x004fe20000400000 */
[C---:B-1----:R-:W-:Y:S02]  /*9190*/  FFMA2 R4, R3.reuse.F32, R12.F32x2.HI_LO, R4.F32x2.HI_LO ;  /* 0x0000000c03047249 */ /* 0x042fe40000040004 */
[----:B------:R-:W-:Y:S03]  /*91a0*/  FFMA2 R6, R3.F32, R14.F32x2.HI_LO, R6.F32x2.HI_LO ;  /* 0x0000000e03067249 */ /* 0x000fe60000040006 */
[----:B------:R-:W-:Y:S03]  /*91b0*/  FSETP.GEU.AND P2, PT, R4, -126, PT ;  /* 0xc2fc00000400780b */ /* 0x000fe60003f4e000 */
[----:B------:R-:W1:Y:S01]  /*91c0*/  MUFU.EX2 R71, R27 ;  /* 0x0000001b00477308 */ /* 0x000e620000000800 */
[----:B---3--:R-:W-:Y:S01]  /*91d0*/  @!P1 FMUL R68, R68, R68 ;  /* 0x0000004444449220 */ /* 0x008fe20000400000 */
[----:B------:R-:W-:Y:S01]  /*91e0*/  FSETP.GEU.AND P1, PT, R5, -126, PT ;  /* 0xc2fc00000500780b */ /* 0x000fe20003f2e000 */
[C---:B------:R-:W-:Y:S01]  /*91f0*/  FFMA2 R8, R3.reuse.F32, R16.F32x2.HI_LO, R8.F32x2.HI_LO ;  /* 0x0000001003087249 */ /* 0x040fe20000040008 */
[----:B------:R-:W-:Y:S01]  /*9200*/  IADD3 R16, PT, PT, R76, -R0, RZ ;  /* 0x800000004c107210 */ /* 0x000fe20007ffe0ff */
[----:B------:R-:W-:Y:S01]  /*9210*/  FFMA2 R10, R3.F32, R18.F32x2.HI_LO, R10.F32x2.HI_LO ;  /* 0x00000012030a7249 */ /* 0x000fe2000004000a */
[----:B------:R2:W-:Y:S04]  /*9220*/  STL [R1], R68 ;  /* 0x0000004401007387 */ /* 0x0005e80000100800 */
[----:B------:R-:W3:Y:S01]  /*9230*/  MUFU.EX2 R66, R28 ;  /* 0x0000001c00427308 */ /* 0x000ee20000000800 */
[----:B----4-:R-:W-:Y:S01]  /*9240*/  @!P0 FMUL R124, R124, R124 ;  /* 0x0000007c7c7c8220 */ /* 0x010fe20000400000 */
[----:B------:R-:W-:Y:S01]  /*9250*/  FSETP.GEU.AND P0, PT, R31, -126, PT ;  /* 0xc2fc00001f00780b */ /* 0x000fe20003f0e000 */
[----:B------:R-:W-:Y:S01]  /*9260*/  @!P2 FMUL R4, R4, 0.5 ;  /* 0x3f0000000404a820 */ /* 0x000fe20000400000 */
[----:B------:R-:W-:Y:S01]  /*9270*/  SHF.R.U32.HI R0, RZ, 0x15, R16 ;  /* 0x00000015ff007819 */ /* 0x000fe20000011610 */
[----:B------:R-:W-:Y:S05]  /*9280*/  @!P1 FMUL R5, R5, 0.5 ;  /* 0x3f00000005059820 */ /* 0x000fea0000400000 */
[----:B------:R-:W4:Y:S01]  /*9290*/  MUFU.EX2 R69, R29 ;  /* 0x0000001d00457308 */ /* 0x000f220000000800 */
[----:B-1----:R-:W-:Y:S01]  /*92a0*/  @!P6 FMUL R71, R71, R71 ;  /* 0x000000474747e220 */ /* 0x002fe20000400000 */
[----:B------:R-:W-:Y:S02]  /*92b0*/  FSETP.GEU.AND P6, PT, R6, -126, PT ;  /* 0xc2fc00000600780b */ /* 0x000fe40003fce000 */
[----:B------:R-:W-:Y:S02]  /*92c0*/  F2FP.F16.F32.PACK_AB R24, R125, R124 ;  /* 0x0000007c7d18723e */ /* 0x000fe400000000ff */
[----:B------:R2:W-:Y:S01]  /*92d0*/  STL [R1+0x4], R71 ;  /* 0x0000044701007387 */ /* 0x0005e20000100800 */
[----:B------:R-:W-:Y:S03]  /*92e0*/  @!P0 FMUL R31, R31, 0.5 ;  /* 0x3f0000001f1f8820 */ /* 0x000fe60000400000 */
[----:B------:R-:W1:Y:S01]  /*92f0*/  MUFU.EX2 R64, R30 ;  /* 0x0000001e00407308 */ /* 0x000e620000000800 */
[----:B---3--:R-:W-:Y:S01]  /*9300*/  @!P5 FMUL R66, R66, R66 ;  /* 0x000000424242d220 */ /* 0x008fe20000400000 */
[----:B------:R-:W-:Y:S02]  /*9310*/  FSETP.GEU.AND P5, PT, R7, -126, PT ;  /* 0xc2fc00000700780b */ /* 0x000fe40003fae000 */
[----:B------:R-:W-:Y:S02]  /*9320*/  F2FP.F16.F32.PACK_AB R25, R71, R68 ;  /* 0x000000444719723e */ /* 0x000fe400000000ff */
[----:B------:R2:W-:Y:S01]  /*9330*/  STL [R1+0x8], R66 ;  /* 0x0000084201007387 */ /* 0x0005e20000100800 */
[----:B------:R-:W-:Y:S03]  /*9340*/  @!P6 FMUL R6, R6, 0.5 ;  /* 0x3f0000000606e820 */ /* 0x000fe60000400000 */
[----:B------:R-:W3:Y:S01]  /*9350*/  MUFU.EX2 R62, R4 ;  /* 0x00000004003e7308 */ /* 0x000ee20000000800 */
[----:B----4-:R-:W-:Y:S01]  /*9360*/  @!P4 FMUL R69, R69, R69 ;  /* 0x000000454545c220 */ /* 0x010fe20000400000 */
[----:B------:R-:W-:Y:S04]  /*9370*/  FSETP.GEU.AND P4, PT, R8, -126, PT ;  /* 0xc2fc00000800780b */ /* 0x000fe80003f8e000 */
[----:B------:R2:W-:Y:S01]  /*9380*/  STL [R1+0xc], R69 ;  /* 0x00000c4501007387 */ /* 0x0005e20000100800 */
[----:B------:R-:W-:Y:S03]  /*9390*/  @!P5 FMUL R7, R7, 0.5 ;  /* 0x3f0000000707d820 */ /* 0x000fe60000400000 */
        /* <DEDUP_REMOVED lines=8> */
[C---:B------:R-:W-:Y:S03]  /*9420*/  FSETP.GEU.AND P2, PT, R10.reuse, -126, PT ;  /* 0xc2fc00000a00780b */ /* 0x040fe60003f4e000 */
[----:B------:R-:W-:Y:S05]  /*9430*/  @!P3 FMUL R9, R9, 0.5 ;  /* 0x3f0000000909b820 */ /* 0x000fea0000400000 */
[----:B------:R-:W3:Y:S01]  /*9440*/  MUFU.EX2 R60, R6 ;  /* 0x00000006003c7308 */ /* 0x000ee20000000800 */
[----:B----4-:R-:W-:Y:S01]  /*9450*/  @!P1 FMUL R65, R65, R65 ;  /* 0x0000004141419220 */ /* 0x010fe20000400000 */
[----:B------:R-:W-:Y:S04]  /*9460*/  FSETP.GEU.AND P1, PT, R11, -126, PT ;  /* 0xc2fc00000b00780b */ /* 0x000fe80003f2e000 */
[----:B------:R-:W-:Y:S01]  /*9470*/  F2FP.F16.F32.PACK_AB R28, R65, R62 ;  /* 0x0000003e411c723e */ /* 0x000fe200000000ff */
[----:B------:R-:W-:Y:S03]  /*9480*/  @!P2 FMUL R10, R10, 0.5 ;  /* 0x3f0000000a0aa820 */ /* 0x000fe60000400000 */
[----:B------:R-:W4:Y:S01]  /*9490*/  MUFU.EX2 R63, R7 ;  /* 0x00000007003f7308 */ /* 0x000f220000000800 */
[----:B-1----:R-:W-:Y:S01]  /*94a0*/  @!P0 FMUL R67, R67, R67 ;  /* 0x0000004343438220 */ /* 0x002fe20000400000 */
[----:B------:R-:W-:Y:S04]  /*94b0*/  ISETP.NE.AND P0, PT, R57, R0, PT ;  /* 0x000000003900720c */ /* 0x000fe80003f05270 */
[----:B------:R2:W-:Y:S01]  /*94c0*/  STL [R1+0x14], R67 ;  /* 0x0000144301007387 */ /* 0x0005e20000100800 */
[----:B------:R-:W-:Y:S03]  /*94d0*/  @!P1 FMUL R11, R11, 0.5 ;  /* 0x3f0000000b0b9820 */ /* 0x000fe60000400000 */
[----:B------:R-:W1:Y:S01]  /*94e0*/  MUFU.EX2 R58, R8 ;  /* 0x00000008003a7308 */ /* 0x000e620000000800 */
[----:B---3--:R-:W-:Y:S01]  /*94f0*/  @!P6 FMUL R60, R60, R60 ;  /* 0x0000003c3c3ce220 */ /* 0x008fe20000400000 */
[----:B------:R2:W-:Y:S01]  /*9500*/  STL [R1+0x20], R62 ;  /* 0x0000203e01007387 */ /* 0x0005e20000100800 */
[----:B------:R-:W-:Y:S03]  /*9510*/  F2FP.F16.F32.PACK_AB R27, R67, R64 ;  /* 0x00000040431b723e */ /* 0x000fe600000000ff */
[----:B------:R2:W-:Y:S04]  /*9520*/  STL [R1+0x24], R65 ;  /* 0x0000244101007387 */ /* 0x0005e80000100800 */
[----:B------:R-:W3:Y:S01]  /*9530*/  MUFU.EX2 R61, R9 ;  /* 0x00000009003d7308 */ /* 0x000ee20000000800 */
[----:B----4-:R-:W-:Y:S01]  /*9540*/  @!P5 FMUL R63, R63, R63 ;  /* 0x0000003f3f3fd220 */ /* 0x010fe20000400000 */
[----:B------:R2:W-:Y:S04]  /*9550*/  STL [R1+0x28], R60 ;  /* 0x0000283c01007387 */ /* 0x0005e80000100800 */
[----:B------:R2:W-:Y:S01]  /*9560*/  STL [R1+0x2c], R63 ;  /* 0x00002c3f01007387 */ /* 0x0005e20000100800 */
[----:B------:R-:W-:Y:S03]  /*9570*/  F2FP.F16.F32.PACK_AB R29, R63, R60 ;  /* 0x0000003c3f1d723e */ /* 0x000fe600000000ff */
[----:B------:R-:W4:Y:S01]  /*9580*/  MUFU.EX2 R56, R10 ;  /* 0x0000000a00387308 */ /* 0x000f220000000800 */
[----:B-1----:R-:W-:Y:S05]  /*9590*/  @!P4 FMUL R58, R58, R58 ;  /* 0x0000003a3a3ac220 */ /* 0x002fea0000400000 */
[----:B------:R2:W-:Y:S04]  /*95a0*/  STL [R1+0x30], R58 ;  /* 0x0000303a01007387 */ /* 0x0005e80000100800 */
[----:B------:R-:W1:Y:S01]  /*95b0*/  MUFU.EX2 R59, R11 ;  /* 0x0000000b003b7308 */ /* 0x000e620000000800 */
[----:B---3--:R-:W-:Y:S05]  /*95c0*/  @!P3 FMUL R61, R61, R61 ;  /* 0x0000003d3d3db220 */ /* 0x008fea0000400000 */
[----:B------:R2:W-:Y:S01]  /*95d0*/  STL [R1+0x34], R61 ;  /* 0x0000343d01007387 */ /* 0x0005e20000100800 */
[----:B------:R-:W-:Y:S01]  /*95e0*/  F2FP.F16.F32.PACK_AB R30, R61, R58 ;  /* 0x0000003a3d1e723e */ /* 0x000fe200000000ff */
[----:B----4-:R-:W-:Y:S05]  /*95f0*/  @!P2 FMUL R56, R56, R56 ;  /* 0x000000383838a220 */ /* 0x010fea0000400000 */
[----:B------:R2:W-:Y:S01]  /*9600*/  STL [R1+0x38], R56 ;  /* 0x0000383801007387 */ /* 0x0005e20000100800 */
[----:B-1----:R-:W-:Y:S05]  /*9610*/  @!P1 FMUL R59, R59, R59 ;  /* 0x0000003b3b3b9220 */ /* 0x002fea0000400000 */
[----:B------:R2:W-:Y:S01]  /*9620*/  STL [R1+0x3c], R59 ;  /* 0x00003c3b01007387 */ /* 0x0005e20000100800 */
[----:B------:R-:W-:Y:S01]  /*9630*/  F2FP.F16.F32.PACK_AB R31, R59, R56 ;  /* 0x000000383b1f723e */ /* 0x000fe200000000ff */
[----:B------:R-:W-:Y:S06]  /*9640*/  @!P0 BRA `(.L_x_179) ;  /* 0x0000000000408947 */ /* 0x000fec0003800000 */
[----:B------:R-:W1:Y:S01]  /*9650*/  LDCU.64 UR6, c[0x4][0x80] ;  /* 0x01001000ff0677ac */ /* 0x000e620008000a00 */
[----:B------:R-:W-:Y:S01]  /*9660*/  MOV R15, 0x0 ;  /* 0x00000000000f7802 */ /* 0x000fe20000000f00 */
[----:B------:R-:W-:Y:S02]  /*9670*/  HFMA2 R12, -RZ, RZ, 0, 5.9604644775390625e-08 ;  /* 0x00000001ff0c7431 */ /* 0x000fe400000001ff */
[----:B------:R-:W-:Y:S02]  /*9680*/  IMAD.MOV.U32 R8, RZ, RZ, 0x1be ;  /* 0x000001beff087424 */ /* 0x000fe400078e00ff */
[----:B------:R-:W-:Y:S01]  /*9690*/  IMAD.MOV.U32 R13, RZ, RZ, RZ ;  /* 0x000000ffff0d7224 */ /* 0x000fe200078e00ff */
[----:B------:R-:W3:Y:S01]  /*96a0*/  LDCU.64 UR4, c[0x4][0x88] ;  /* 0x01001100ff0477ac */ /* 0x000ee20008000a00 */
[----:B------:R-:W4:Y:S01]  /*96b0*/  LDC.64 R14, c[0x4][R15] ;  /* 0x010000000f0e7b82 */ /* 0x000f220000000a00 */
[----:B------:R-:W5:Y:S01]  /*96c0*/  LDCU.64 UR8, c[0x4][0x10] ;  /* 0x01000200ff0877ac */ /* 0x000f620008000a00 */
[----:B-1----:R-:W-:Y:S01]  /*96d0*/  MOV R5, UR7 ;  /* 0x0000000700057c02 */ /* 0x002fe20008000f00 */
[----:B------:R-:W-:Y:S01]  /*96e0*/  IMAD.U32 R4, RZ, RZ, UR6 ;  /* 0x00000006ff047e24 */ /* 0x000fe2000f8e00ff */
[----:B---3--:R-:W-:Y:S01]  /*96f0*/  MOV R7, UR5 ;  /* 0x0000000500077c02 */ /* 0x008fe20008000f00 */
[----:B------:R-:W-:Y:S01]  /*9700*/  IMAD.U32 R6, RZ, RZ, UR4 ;  /* 0x00000004ff067e24 */ /* 0x000fe2000f8e00ff */
[----:B-----5:R-:W-:Y:S01]  /*9710*/  MOV R11, UR9 ;  /* 0x00000009000b7c02 */ /* 0x020fe20008000f00 */
[----:B------:R-:W-:Y:S02]  /*9720*/  IMAD.U32 R10, RZ, RZ, UR8 ;  /* 0x00000008ff0a7e24 */ /* 0x000fe4000f8e00ff */
[----:B------:R-:W-:Y:S07]  /*9730*/  LEPC R20, `(.L_x_179) ;  /* 0x000000001014794e */ /* 0x000fee0000000000 */
[----:B--2-4-:R-:W-:Y:S05]  /*9740*/  CALL.ABS.NOINC R14 ;  /* 0x000000000e007343 */ /* 0x014fea0003c00000 */
.L_x_179:
[----:B------:R-:W-:Y:S05]  /*9750*/  WARPSYNC.ALL ;  /* 0x0000000000007948 */ /* 0x000fea0003800000 */
[C---:B------:R-:W-:Y:S01]  /*9760*/  R2UR UR4, R16.reuse ;  /* 0x00000000100472ca */ /* 0x040fe200000e0000 */
[----:B------:R-:W-:Y:S05]  /*9770*/  VIADD R0, R16, 0x10 ;  /* 0x0000001010007836 */ /* 0x000fea0000000000 */
[----:B------:R-:W-:Y:S04]  /*9780*/  SHF.R.U32.HI R0, RZ, 0x15, R0 ;  /* 0x00000015ff007819 */ /* 0x000fe80000011600 */
[----:B------:R-:W-:Y:S03]  /*9790*/  ISETP.NE.AND P0, PT, R57, R0, PT ;  /* 0x000000003900720c */ /* 0x000fe60003f05270 */
[----:B------:R1:W-:Y:S10]  /*97a0*/  STTM.x8 tmem[UR4], R48 ;  /* 0x00000030000079ed */ /* 0x0003f400081c0004 */
[----:B------:R-:W-:Y:S05]  /*97b0*/  @!P0 BRA `(.L_x_180) ;  /* 0x0000000000408947 */ /* 0x000fea0003800000 */
[----:B------:R-:W3:Y:S01]  /*97c0*/  LDCU.64 UR8, c[0x4][0x80] ;  /* 0x01001000ff0877ac */ /* 0x000ee20008000a00 */
[----:B------:R-:W-:Y:S01]  /*97d0*/  MOV R15, 0x0 ;  /* 0x00000000000f7802 */ /* 0x000fe20000000f00 */
[----:B------:R-:W-:Y:S02]  /*97e0*/  HFMA2 R12, -RZ, RZ, 0, 5.9604644775390625e-08 ;  /* 0x00000001ff0c7431 */ /* 0x000fe400000001ff */
[----:B------:R-:W-:Y:S02]  /*97f0*/  IMAD.MOV.U32 R8, RZ, RZ, 0x1be ;  /* 0x000001beff087424 */ /* 0x000fe400078e00ff */
[----:B------:R-:W-:Y:S01]  /*9800*/  IMAD.MOV.U32 R13, RZ, RZ, RZ ;  /* 0x000000ffff0d7224 */ /* 0x000fe200078e00ff */
[----:B------:R-:W4:Y:S01]  /*9810*/  LDCU.64 UR6, c[0x4][0x88] ;  /* 0x01001100ff0677ac */ /* 0x000f220008000a00 */
[----:B------:R-:W1:Y:S01]  /*9820*/  LDC.64 R14, c[0x4][R15] ;  /* 0x010000000f0e7b82 */ /* 0x000e620000000a00 */
[----:B------:R-:W5:Y:S01]  /*9830*/  LDCU.64 UR4, c[0x4][0x10] ;  /* 0x01000200ff0477ac */ /* 0x000f620008000a00 */
[----:B---3--:R-:W-:Y:S01]  /*9840*/  MOV R5, UR9 ;  /* 0x0000000900057c02 */ /* 0x008fe20008000f00 */
[----:B------:R-:W-:Y:S01]  /*9850*/  IMAD.U32 R4, RZ, RZ, UR8 ;  /* 0x00000008ff047e24 */ /* 0x000fe2000f8e00ff */
[----:B----4-:R-:W-:Y:S01]  /*9860*/  MOV R7, UR7 ;  /* 0x0000000700077c02 */ /* 0x010fe20008000f00 */
[----:B------:R-:W-:Y:S01]  /*9870*/  IMAD.U32 R6, RZ, RZ, UR6 ;  /* 0x00000006ff067e24 */ /* 0x000fe2000f8e00ff */
[----:B-----5:R-:W-:Y:S01]  /*9880*/  MOV R11, UR5 ;  /* 0x00000005000b7c02 */ /* 0x020fe20008000f00 */
[----:B------:R-:W-:Y:S02]  /*9890*/  IMAD.U32 R10, RZ, RZ, UR4 ;  /* 0x00000004ff0a7e24 */ /* 0x000fe4000f8e00ff */
[----:B------:R-:W-:Y:S07]  /*98a0*/  LEPC R20, `(.L_x_180) ;  /* 0x000000001014794e */ /* 0x000fee0000000000 */
[----:B-12---:R-:W-:Y:S05]  /*98b0*/  CALL.ABS.NOINC R14 ;  /* 0x000000000e007343 */ /* 0x006fea0003c00000 */
.L_x_180:
[----:B------:R-:W-:Y:S05]  /*98c0*/  WARPSYNC.ALL ;  /* 0x0000000000007948 */ /* 0x000fea0003800000 */
[C---:B------:R-:W-:Y:S01]  /*98d0*/  R2UR UR4, R16.reuse ;  /* 0x00000000100472ca */ /* 0x040fe200000e0000 */
[----:B------:R-:W-:Y:S05]  /*98e0*/  VIADD R0, R16, 0x20 ;  /* 0x0000002010007836 */ /* 0x000fea0000000000 */
[----:B------:R-:W-:Y:S04]  /*98f0*/  SHF.R.U32.HI R0, RZ, 0x15, R0 ;  /* 0x00000015ff007819 */ /* 0x000fe80000011600 */
[----:B------:R-:W-:Y:S03]  /*9900*/  ISETP.NE.AND P0, PT, R57, R0, PT ;  /* 0x000000003900720c */ /* 0x000fe60003f05270 */
[----:B------:R3:W-:Y:S10]  /*9910*/  STTM.x8 tmem[UR4+0x10], R40 ;  /* 0x00001028000079ed */ /* 0x0007f400081c0004 */
[----:B------:R-:W-:Y:S05]  /*9920*/  @!P0 BRA `(.L_x_181) ;  /* 0x0000000000408947 */ /* 0x000fea0003800000 */
[----:B------:R-:W4:Y:S01]  /*9930*/  LDCU.64 UR8, c[0x4][0x80] ;  /* 0x01001000ff0877ac */ /* 0x000f220008000a00 */
[----:B------:R-:W-:Y:S01]  /*9940*/  MOV R15, 0x0 ;  /* 0x00000000000f7802 */ /* 0x000fe20000000f00 */
[----:B------:R-:W-:Y:S02]  /*9950*/  HFMA2 R12, -RZ, RZ, 0, 5.9604644775390625e-08 ;  /* 0x00000001ff0c7431 */ /* 0x000fe400000001ff */
[----:B------:R-:W-:Y:S02]  /*9960*/  IMAD.MOV.U32 R8, RZ, RZ, 0x1be ;  /* 0x000001beff087424 */ /* 0x000fe400078e00ff */
[----:B------:R-:W-:Y:S01]  /*9970*/  IMAD.MOV.U32 R13, RZ, RZ, RZ ;  /* 0x000000ffff0d7224 */ /* 0x000fe200078e00ff */
[----:B------:R-:W5:Y:S01]  /*9980*/  LDCU.64 UR6, c[0x4][0x88] ;  /* 0x01001100ff0677ac */ /* 0x000f620008000a00 */
[----:B------:R-:W1:Y:S01]  /*9990*/  LDC.64 R14, c[0x4][R15] ;  /* 0x010000000f0e7b82 */ /* 0x000e620000000a00 */
[----:B------:R-:W2:Y:S01]  /*99a0*/  LDCU.64 UR4, c[0x4][0x10] ;  /* 0x01000200ff0477ac */ /* 0x000ea20008000a00 */
[----:B----4-:R-:W-:Y:S01]  /*99b0*/  MOV R5, UR9 ;  /* 0x0000000900057c02 */ /* 0x010fe20008000f00 */
[----:B------:R-:W-:Y:S01]  /*99c0*/  IMAD.U32 R4, RZ, RZ, UR8 ;  /* 0x00000008ff047e24 */ /* 0x000fe2000f8e00ff */
[----:B-----5:R-:W-:Y:S01]  /*99d0*/  MOV R7, UR7 ;  /* 0x0000000700077c02 */ /* 0x020fe20008000f00 */
[----:B------:R-:W-:Y:S01]  /*99e0*/  IMAD.U32 R6, RZ, RZ, UR6 ;  /* 0x00000006ff067e24 */ /* 0x000fe2000f8e00ff */
[----:B--2---:R-:W-:Y:S01]  /*99f0*/  MOV R11, UR5 ;  /* 0x00000005000b7c02 */ /* 0x004fe20008000f00 */
[----:B------:R-:W-:Y:S02]  /*9a00*/  IMAD.U32 R10, RZ, RZ, UR4 ;  /* 0x00000004ff0a7e24 */ /* 0x000fe4000f8e00ff */
[----:B------:R-:W-:Y:S07]  /*9a10*/  LEPC R20, `(.L_x_181) ;  /* 0x000000001014794e */ /* 0x000fee0000000000 */
[----:B-1-3--:R-:W-:Y:S05]  /*9a20*/  CALL.ABS.NOINC R14 ;  /* 0x000000000e007343 */ /* 0x00afea0003c00000 */
.L_x_181:
[----:B------:R-:W-:Y:S05]  /*9a30*/  WARPSYNC.ALL ;  /* 0x0000000000007948 */ /* 0x000fea0003800000 */
[C---:B------:R-:W-:Y:S01]  /*9a40*/  R2UR UR4, R16.reuse ;  /* 0x00000000100472ca */ /* 0x040fe200000e0000 */
[----:B------:R-:W-:Y:S05]  /*9a50*/  VIADD R0, R16, 0x30 ;  /* 0x0000003010007836 */ /* 0x000fea0000000000 */
[----:B------:R-:W-:Y:S04]  /*9a60*/  SHF.R.U32.HI R0, RZ, 0x15, R0 ;  /* 0x00000015ff007819 */ /* 0x000fe80000011600 */
[----:B------:R-:W-:Y:S03]  /*9a70*/  ISETP.NE.AND P0, PT, R57, R0, PT ;  /* 0x000000003900720c */ /* 0x000fe60003f05270 */
[----:B------:R4:W-:Y:S10]  /*9a80*/  STTM.x8 tmem[UR4+0x20], R32 ;  /* 0x00002020000079ed */ /* 0x0009f400081c0004 */
[----:B------:R-:W-:Y:S05]  /*9a90*/  @!P0 BRA `(.L_x_182) ;  /* 0x0000000000408947 */ /* 0x000fea0003800000 */
[----:B------:R-:W5:Y:S01]  /*9aa0*/  LDCU.64 UR8, c[0x4][0x80] ;  /* 0x01001000ff0877ac */ /* 0x000f620008000a00 */
[----:B------:R-:W-:Y:S01]  /*9ab0*/  MOV R15, 0x0 ;  /* 0x00000000000f7802 */ /* 0x000fe20000000f00 */
[----:B------:R-:W-:Y:S02]  /*9ac0*/  HFMA2 R12, -RZ, RZ, 0, 5.9604644775390625e-08 ;  /* 0x00000001ff0c7431 */ /* 0x000fe400000001ff */
[----:B------:R-:W-:Y:S02]  /*9ad0*/  IMAD.MOV.U32 R8, RZ, RZ, 0x1be ;  /* 0x000001beff087424 */ /* 0x000fe400078e00ff */
[----:B------:R-:W-:Y:S01]  /*9ae0*/  IMAD.MOV.U32 R13, RZ, RZ, RZ ;  /* 0x000000ffff0d7224 */ /* 0x000fe200078e00ff */
[----:B------:R-:W1:Y:S01]  /*9af0*/  LDCU.64 UR6, c[0x4][0x88] ;  /* 0x01001100ff0677ac */ /* 0x000e620008000a00 */
[----:B------:R-:W2:Y:S01]  /*9b00*/  LDC.64 R14, c[0x4][R15] ;  /* 0x010000000f0e7b82 */ /* 0x000ea20000000a00 */
[----:B------:R-:W3:Y:S01]  /*9b10*/  LDCU.64 UR4, c[0x4][0x10] ;  /* 0x01000200ff0477ac */ /* 0x000ee20008000a00 */
[----:B-----5:R-:W-:Y:S01]  /*9b20*/  MOV R5, UR9 ;  /* 0x0000000900057c02 */ /* 0x020fe20008000f00 */
[----:B------:R-:W-:Y:S01]  /*9b30*/  IMAD.U32 R4, RZ, RZ, UR8 ;  /* 0x00000008ff047e24 */ /* 0x000fe2000f8e00ff */
[----:B-1----:R-:W-:Y:S01]  /*9b40*/  MOV R7, UR7 ;  /* 0x0000000700077c02 */ /* 0x002fe20008000f00 */
[----:B------:R-:W-:Y:S01]  /*9b50*/  IMAD.U32 R6, RZ, RZ, UR6 ;  /* 0x00000006ff067e24 */ /* 0x000fe2000f8e00ff */
[----:B---3--:R-:W-:Y:S01]  /*9b60*/  MOV R11, UR5 ;  /* 0x00000005000b7c02 */ /* 0x008fe20008000f00 */
[----:B------:R-:W-:Y:S02]  /*9b70*/  IMAD.U32 R10, RZ, RZ, UR4 ;  /* 0x00000004ff0a7e24 */ /* 0x000fe4000f8e00ff */
[----:B------:R-:W-:Y:S07]  /*9b80*/  LEPC R20, `(.L_x_182) ;  /* 0x000000001014794e */ /* 0x000fee0000000000 */
[----:B--2-4-:R-:W-:Y:S05]  /*9b90*/  CALL.ABS.NOINC R14 ;  /* 0x000000000e007343 */ /* 0x014fea0003c00000 */
.L_x_182:
[----:B------:R-:W5:Y:S01]  /*9ba0*/  LDL.LU R17, [R1+0x54] ;  /* 0x0000540001117983 */ /* 0x000f620000300800 */
[----:B------:R-:W-:Y:S05]  /*9bb0*/  WARPSYNC.ALL ;  /* 0x0000000000007948 */ /* 0x000fea0003800000 */
[----:B------:R-:W-:Y:S01]  /*9bc0*/  R2UR UR4, R16 ;  /* 0x00000000100472ca */ /* 0x000fe200000e0000 */
[----:B------:R-:W-:Y:S11]  /*9bd0*/  BSSY.RECONVERGENT B0, `(.L_x_183) ;  /* 0x0000008000007945 */ /* 0x000ff60003800200 */
[----:B------:R-:W-:Y:S01]  /*9be0*/  @!UPT UIADD3 URZ, UPT, UPT, URZ, URZ, URZ ;  /* 0x000000fffffff290 */ /* 0x000fe2000fffe0ff */
[----:B------:R1:W-:Y:S01]  /*9bf0*/  STTM.x8 tmem[UR4+0x30], R24 ;  /* 0x00003018000079ed */ /* 0x0003e200081c0004 */
[----:B------:R-:W1:Y:S01]  /*9c00*/  FENCE.VIEW.ASYNC.T ;  /* 0x00000000000073c6 */ /* 0x000e620000000200 */
[----:B-----5:R-:W-:Y:S11]  /*9c10*/  ISETP.NE.AND P0, PT, R17, 0x3, PT ;  /* 0x000000031100780c */ /* 0x020ff60003f05270 */
[----:B------:R-:W-:Y:S02]  /*9c20*/  @!UPT UIADD3 URZ, UPT, UPT, URZ, URZ, URZ ;  /* 0x000000fffffff290 */ /* 0x000fe4000fffe0ff */
[----:B-1----:R-:W-:Y:S05]  /*9c30*/  @!P0 BRA `(.L_x_184) ;  /* 0x0000000000048947 */ /* 0x002fea0003800000 */
[----:B------:R-:W-:Y:S05]  /*9c40*/  BPT.TRAP 0x1 ;  /* 0x000000040000795c */ /* 0x000fea0000300000 */
.L_x_184:
[----:B------:R-:W-:Y:S05]  /*9c50*/  BSYNC.RECONVERGENT B0 ;  /* 0x0000000000007941 */ /* 0x000fea0003800200 */
.L_x_183:
[----:B------:R1:W-:Y:S01]  /*9c60*/  SYNCS.ARRIVE.TRANS64.A1T0 RZ, [R73+URZ+0x1f880], RZ ;  /* 0x01f880ff49ff79a7 */ /* 0x0003e200081000ff */
[----:B------:R-:W-:Y:S04]  /*9c70*/  BSSY.RECONVERGENT B0, `(.L_x_185) ;  /* 0x0000004000007945 */ /* 0x000fe80003800200 */
[----:B------:R-:W-:Y:S05]  /*9c80*/  @!P0 BRA `(.L_x_186) ;  /* 0x0000000000088947 */ /* 0x000fea0003800000 */
[----:B------:R-:W-:Y:S05]  /*9c90*/  BPT.TRAP 0x1 ;  /* 0x000000040000795c */ /* 0x000fea0000300000 */
[----:B------:R-:W-:Y:S05]  /*9ca0*/  BPT.TRAP 0x1 ;  /* 0x000000040000795c */ /* 0x000fea0000300000 */
.L_x_186:
[----:B------:R-:W-:Y:S05]  /*9cb0*/  BSYNC.RECONVERGENT B0 ;  /* 0x0000000000007941 */ /* 0x000fea0003800200 */
.L_x_185:
[----:B------:R-:W-:Y:S01]  /*9cc0*/  IADD3 R0, PT, PT, R73, 0x1f858, RZ ;  /* 0x0001f85849007810 */ /* 0x000fe20007ffe0ff */
[----:B------:R-:W-:Y:S03]  /*9cd0*/  BSSY.RECONVERGENT B0, `(.L_x_187) ;  /* 0x0000005000007945 */ /* 0x000fe60003800200 */
[----:B------:R-:W-:Y:S04]  /*9ce0*/  PRMT R0, R74, 0x654, R0 ;  /* 0x000006544a007816 */ /* 0x000fe80000000000 */
[----:B------:R1:W-:Y:S01]  /*9cf0*/  SYNCS.ARRIVE.TRANS64.RED.A1T0 RZ, [R0+URZ], RZ ;  /* 0x000000ff00ff79a7 */ /* 0x0003e200081004ff */
[----:B------:R-:W-:Y:S05]  /*9d00*/  @!P0 BRA `(.L_x_188) ;  /* 0x0000000000048947 */ /* 0x000fea0003800000 */
[----:B------:R-:W-:Y:S05]  /*9d10*/  BPT.TRAP 0x1 ;  /* 0x000000040000795c */ /* 0x000fea0000300000 */
.L_x_188:
[----:B------:R-:W-:Y:S05]  /*9d20*/  BSYNC.RECONVERGENT B0 ;  /* 0x0000000000007941 */ /* 0x000fea0003800200 */
.L_x_187:
[----:B-1----:R-:W-:Y:S01]  /*9d30*/  IADD3 R0, PT, PT, R73, 0x1f838, RZ ;  /* 0x0001f83849007810 */ /* 0x002fe20007ffe0ff */
[----:B------:R-:W-:Y:S03]  /*9d40*/  BSSY.RECONVERGENT B0, `(.L_x_189) ;  /* 0x0000005000007945 */ /* 0x000fe60003800200 */
[----:B------:R-:W-:Y:S04]  /*9d50*/  PRMT R0, R74, 0x654, R0 ;  /* 0x000006544a007816 */ /* 0x000fe80000000000 */
[----:B------:R1:W-:Y:S01]  /*9d60*/  SYNCS.ARRIVE.TRANS64.RED.A1T0 RZ, [R0+URZ], RZ ;  /* 0x000000ff00ff79a7 */ /* 0x0003e200081004ff */
[----:B------:R-:W-:Y:S05]  /*9d70*/  @!P0 BRA `(.L_x_190) ;  /* 0x0000000000048947 */ /* 0x000fea0003800000 */
[----:B------:R-:W-:Y:S05]  /*9d80*/  BPT.TRAP 0x1 ;  /* 0x000000040000795c */ /* 0x000fea0000300000 */
.L_x_190:
[----:B------:R-:W-:Y:S05]  /*9d90*/  BSYNC.RECONVERGENT B0 ;  /* 0x0000000000007941 */ /* 0x000fea0003800200 */
.L_x_189:
[----:B-1----:R-:W5:Y:S01]  /*9da0*/  LDL R0, [R1+0x40] ;  /* 0x0000400001007983 */ /* 0x002f620000100800 */
[----:B------:R-:W-:Y:S01]  /*9db0*/  BSSY B0, `(.L_x_191) ;  /* 0x0000004000007945 */ /* 0x000fe20003800000 */
[----:B-----5:R-:W-:Y:S04]  /*9dc0*/  SHF.L.U32 R0, R0, 0x1f, RZ ;  /* 0x0000001f00007819 */ /* 0x020fe800000006ff */
[----:B------:R-:W1:Y:S02]  /*9dd0*/  SYNCS.PHASECHK.TRANS64.TRYWAIT P1, [R73+URZ+0x1f840], R0 ;  /* 0x01f84000490075a7 */ /* 0x000e6400080211ff */
[----:B-1----:R-:W-:Y:S05]  /*9de0*/  @!P1 BRA `(.L_x_192) ;  /* 0x0000003c00e49947 */ /* 0x002fea0003800000 */
.L_x_283:
[----:B------:R-:W-:Y:S05]  /*9df0*/  BSYNC B0 ;  /* 0x0000000000007941 */ /* 0x000fea0003800000 */
.L_x_191:
[----:B------:R-:W-:Y:S04]  /*9e00*/  BSSY.RECONVERGENT B0, `(.L_x_193) ;  /* 0x0000003000007945 */ /* 0x000fe80003800200 */
[----:B------:R-:W-:Y:S05]  /*9e10*/  @!P0 BRA `(.L_x_194) ;  /* 0x0000000000048947 */ /* 0x000fea0003800000 */
[----:B------:R-:W-:Y:S05]  /*9e20*/  BPT.TRAP 0x1 ;  /* 0x000000040000795c */ /* 0x000fea0000300000 */
.L_x_194:
[----:B------:R-:W-:Y:S05]  /*9e30*/  BSYNC.RECONVERGENT B0 ;  /* 0x0000000000007941 */ /* 0x000fea0003800200 */
.L_x_193:
[----:B------:R-:W5:Y:S01]  /*9e40*/  LDL R0, [R1+0x50] ;  /* 0x0000500001007983 */ /* 0x000f620000100800 */
[----:B------:R-:W-:Y:S01]  /*9e50*/  BSSY B0, `(.L_x_195) ;  /* 0x0000004000007945 */ /* 0x000fe20003800000 */
[----:B-----5:R-:W-:Y:S04]  /*9e60*/  SHF.L.U32 R0, R0, 0x1f, RZ ;  /* 0x0000001f00007819 */ /* 0x020fe800000006ff */
[----:B------:R-:W1:Y:S02]  /*9e70*/  SYNCS.PHASECHK.TRANS64.TRYWAIT P1, [R73+URZ+0x1f860], R0 ;  /* 0x01f86000490075a7 */ /* 0x000e6400080211ff */
[----:B-1----:R-:W-:Y:S05]  /*9e80*/  @!P1 BRA `(.L_x_196) ;  /* 0x0000003c00d09947 */ /* 0x002fea0003800000 */
.L_x_284:
[----:B------:R-:W-:Y:S05]  /*9e90*/  BSYNC B0 ;  /* 0x0000000000007941 */ /* 0x000fea0003800000 */
.L_x_195:
[----:B------:R-:W-:Y:S04]  /*9ea0*/  BSSY.RECONVERGENT B0, `(.L_x_197) ;  /* 0x0000003000007945 */ /* 0x000fe80003800200 */
[----:B------:R-:W-:Y:S05]  /*9eb0*/  @!P0 BRA `(.L_x_198) ;  /* 0x0000000000048947 */ /* 0x000fea0003800000 */
[----:B------:R-:W-:Y:S05]  /*9ec0*/  BPT.TRAP 0x1 ;  /* 0x000000040000795c */ /* 0x000fea0000300000 */
.L_x_198:
[----:B------:R-:W-:Y:S05]  /*9ed0*/  BSYNC.RECONVERGENT B0 ;  /* 0x0000000000007941 */ /* 0x000fea0003800200 */
.L_x_197:
[----:B------:R-:W5:Y:S01]  /*9ee0*/  LDL R0, [R1+0x4c] ;  /* 0x00004c0001007983 */ /* 0x000f620000100800 */
[----:B------:R-:W-:Y:S01]  /*9ef0*/  VIADD R3, R76, 0xffffff80 ;  /* 0xffffff804c037836 */ /* 0x000fe20000000000 */
[----:B------:R-:W-:Y:S01]  /*9f00*/  SHF.R.U32.HI R4, RZ, 0x5, R2 ;  /* 0x00000005ff047819 */ /* 0x000fe20000011602 */
[----:B------:R-:W-:Y:S03]  /*9f10*/  BSSY B0, `(.L_x_199) ;  /* 0x0000007000007945 */ /* 0x000fe60003800000 */
[----:B------:R-:W-:Y:S02]  /*9f20*/  LOP3.LUT R4, R4, 0x3, RZ, 0xc0, !PT ;  /* 0x0000000304047812 */ /* 0x000fe400078ec0ff */
[----:B------:R-:W-:Y:S04]  /*9f30*/  SHF.R.U32.HI R3, RZ, 0x15, R3 ;  /* 0x00000015ff037819 */ /* 0x000fe80000011603 */
[----:B------:R-:W-:Y:S02]  /*9f40*/  ISETP.NE.AND P0, PT, R4, R3, PT ;  /* 0x000000030400720c */ /* 0x000fe40003f05270 */
[----:B-----5:R-:W-:Y:S04]  /*9f50*/  SHF.L.U32 R0, R0, 0x1f, RZ ;  /* 0x0000001f00007819 */ /* 0x020fe800000006ff */
[----:B------:R-:W1:Y:S02]  /*9f60*/  SYNCS.PHASECHK.TRANS64.TRYWAIT P1, [R73+URZ+0x1f898], R0 ;  /* 0x01f89800490075a7 */ /* 0x000e6400080211ff */
[----:B-1----:R-:W-:Y:S05]  /*9f70*/  @!P1 BRA `(.L_x_200) ;  /* 0x0000003c00a89947 */ /* 0x002fea0003800000 */
.L_x_285:
[----:B------:R-:W-:Y:S05]  /*9f80*/  BSYNC B0 ;  /* 0x0000000000007941 */ /* 0x000fea0003800000 */
.L_x_199:
[----:B------:R-:W-:Y:S05]  /*9f90*/  @!P0 BRA `(.L_x_201) ;  /* 0x0000000000408947 */ /* 0x000fea0003800000 */
[----:B------:R-:W1:Y:S01]  /*9fa0*/  LDCU.64 UR8, c[0x4][0x80] ;  /* 0x01001000ff0877ac */ /* 0x000e620008000a00 */
[----:B------:R-:W-:Y:S01]  /*9fb0*/  MOV R15, 0x0 ;  /* 0x00000000000f7802 */ /* 0x000fe20000000f00 */
[----:B------:R-:W-:Y:S02]  /*9fc0*/  HFMA2 R12, -RZ, RZ, 0, 5.9604644775390625e-08 ;  /* 0x00000001ff0c7431 */ /* 0x000fe400000001ff */
[----:B------:R-:W-:Y:S02]  /*9fd0*/  IMAD.MOV.U32 R8, RZ, RZ, 0x192 ;  /* 0x00000192ff087424 */ /* 0x000fe400078e00ff */
[----:B------:R-:W-:Y:S01]  /*9fe0*/  IMAD.MOV.U32 R13, RZ, RZ, RZ ;  /* 0x000000ffff0d7224 */ /* 0x000fe200078e00ff */
[----:B------:R-:W5:Y:S01]  /*9ff0*/  LDCU.64 UR6, c[0x4][0x88] ;  /* 0x01001100ff0677ac */ /* 0x000f620008000a00 */
[----:B------:R-:W2:Y:S01]  /*a000*/  LDC.64 R14, c[0x4][R15] ;  /* 0x010000000f0e7b82 */ /* 0x000ea20000000a00 */
[----:B------:R-:W3:Y:S01]  /*a010*/  LDCU.64 UR4, c[0x4][0x8] ;  /* 0x01000100ff0477ac */ /* 0x000ee20008000a00 */
[----:B-1----:R-:W-:Y:S01]  /*a020*/  MOV R5, UR9 ;  /* 0x0000000900057c02 */ /* 0x002fe20008000f00 */
[----:B------:R-:W-:Y:S01]  /*a030*/  IMAD.U32 R4, RZ, RZ, UR8 ;  /* 0x00000008ff047e24 */ /* 0x000fe2000f8e00ff */
[----:B-----5:R-:W-:Y:S01]  /*a040*/  MOV R7, UR7 ;  /* 0x0000000700077c02 */ /* 0x020fe20008000f00 */
[----:B------:R-:W-:Y:S01]  /*a050*/  IMAD.U32 R6, RZ, RZ, UR6 ;  /* 0x00000006ff067e24 */ /* 0x000fe2000f8e00ff */
[----:B---3--:R-:W-:Y:S01]  /*a060*/  MOV R11, UR5 ;  /* 0x00000005000b7c02 */ /* 0x008fe20008000f00 */
[----:B------:R-:W-:Y:S02]  /*a070*/  IMAD.U32 R10, RZ, RZ, UR4 ;  /* 0x00000004ff0a7e24 */ /* 0x000fe4000f8e00ff */
[----:B------:R-:W-:Y:S07]  /*a080*/  LEPC R20, `(.L_x_201) ;  /* 0x000000001014794e */ /* 0x000fee0000000000 */
[----:B--2-4-:R-:W-:Y:S05]  /*a090*/  CALL.ABS.NOINC R14 ;  /* 0x000000000e007343 */ /* 0x014fea0003c00000 */
.L_x_201:
[----:B------:R-:W-:Y:S01]  /*a0a0*/  SHF.R.U32.HI R16, RZ, 0x5, R2 ;  /* 0x00000005ff107819 */ /* 0x000fe20000011602 */
[----:B------:R-:W-:Y:S05]  /*a0b0*/  WARPSYNC.ALL ;  /* 0x0000000000007948 */ /* 0x000fea0003800000 */
[C---:B------:R-:W-:Y:S01]  /*a0c0*/  R2UR UR4, R76.reuse ;  /* 0x000000004c0472ca */ /* 0x040fe200000e0000 */
[----:B------:R-:W-:Y:S01]  /*a0d0*/  VIADD R0, R76, 0xffffffa0 ;  /* 0xffffffa04c007836 */ /* 0x000fe20000000000 */
[----:B------:R-:W-:Y:S04]  /*a0e0*/  LOP3.LUT R16, R16, 0x3, RZ, 0xc0, !PT ;  /* 0x0000000310107812 */ /* 0x000fe800078ec0ff */
[----:B------:R-:W-:Y:S04]  /*a0f0*/  SHF.R.U32.HI R0, RZ, 0x15, R0 ;  /* 0x00000015ff007819 */ /* 0x000fe80000011600 */
[----:B------:R-:W-:Y:S03]  /*a100*/  ISETP.NE.AND P0, PT, R16, R0, PT ;  /* 0x000000001000720c */ /* 0x000fe60003f05270 */
[----:B--2---:R-:W1:Y:S10]  /*a110*/  LDTM.x16 R56, tmem[UR4+-0x80] ;  /* 0xffff8004003879ee */ /* 0x004e74000824ff00 */
        /* <DEDUP_REMOVED lines=8> */
[----:B------:R-:W5:Y:S01]  /*a1a0*/  LDCU.64 UR4, c[0x4][0x8] ;  /* 0x01000100ff0477ac */ /* 0x000f620008000a00 */
[----:B-1----:R-:W-:Y:S01]  /*a1b0*/  MOV R5, UR9 ;  /* 0x0000000900057c02 */ /* 0x002fe20008000f00 */
[----:B------:R-:W-:Y:S01]  /*a1c0*/  IMAD.U32 R4, RZ, RZ, UR8 ;  /* 0x00000008ff047e24 */ /* 0x000fe2000f8e00ff */
[----:B--2---:R-:W-:Y:S01]  /*a1d0*/  MOV R7, UR7 ;  /* 0x0000000700077c02 */ /* 0x004fe20008000f00 */
[----:B------:R-:W-:Y:S01]  /*a1e0*/  IMAD.U32 R6, RZ, RZ, UR6 ;  /* 0x00000006ff067e24 */ /* 0x000fe2000f8e00ff */
[----:B-----5:R-:W-:Y:S01]  /*a1f0*/  MOV R11, UR5 ;  /* 0x00000005000b7c02 */ /* 0x020fe20008000f00 */
[----:B------:R-:W-:Y:S02]  /*a200*/  IMAD.U32 R10, RZ, RZ, UR4 ;  /* 0x00000004ff0a7e24 */ /* 0x000fe4000f8e00ff */
[----:B------:R-:W-:Y:S07]  /*a210*/  LEPC R20, `(.L_x_202) ;  /* 0x000000001014794e */ /* 0x000fee0000000000 */
[----:B---34-:R-:W-:Y:S05]  /*a220*/  CALL.ABS.NOINC R14 ;  /* 0x000000000e007343 */ /* 0x018fea0003c00000 */
.L_x_202:
[----:B------:R-:W-:Y:S01]  /*a230*/  LOP3.LUT R72, R75, 0x80, R72, 0xfe, !PT ;  /* 0x000000804b487812 */ /* 0x000fe200078efe48 */
[----:B------:R-:W-:Y:S05]  /*a240*/  WARPSYNC.ALL ;  /* 0x0000000000007948 */ /* 0x000fea0003800000 */
[----:B------:R-:W-:Y:S02]  /*a250*/  R2UR UR4, R72 ;  /* 0x00000000480472ca */ /* 0x000fe400000e0000 */
[----:B------:R-:W-:Y:S02]  /*a260*/  SHF.R.U32.HI R16, RZ, 0x5, R2 ;  /* 0x00000005ff107819 */ /* 0x000fe40000011602 */
[----:B------:R-:W-:Y:S02]  /*a270*/  SHF.R.U32.HI R75, RZ, 0x15, R75 ;  /* 0x00000015ff4b7819 */ /* 0x000fe4000001164b */
[----:B------:R-:W-:Y:S04]  /*a280*/  LOP3.LUT R16, R16, 0x3, RZ, 0xc0, !PT ;  /* 0x0000000310107812 */ /* 0x000fe800078ec0ff */
[----:B------:R-:W-:Y:S03]  /*a290*/  ISETP.NE.AND P0, PT, R16, R75, PT ;  /* 0x0000004b1000720c */ /* 0x000fe60003f05270 */
[----:B---3--:R-:W1:Y:S10]  /*a2a0*/  LDTM.x16 R40, tmem[UR4] ;  /* 0x00000004002879ee */ /* 0x008e740008240000 */
        /* <DEDUP_REMOVED lines=17> */
.L_x_203:
[----:B------:R-:W-:Y:S01]  /*a3c0*/  IMAD.U32 R0, R2, 0x10000, RZ ;  /* 0x0001000002007824 */ /* 0x000fe200078e00ff */
[----:B------:R-:W-:Y:S01]  /*a3d0*/  SHF.R.U32.HI R2, RZ, 0x3, R2 ;  /* 0x00000003ff027819 */ /* 0x000fe20000011602 */
[----:B------:R-:W-:Y:S05]  /*a3e0*/  WARPSYNC.ALL ;  /* 0x0000000000007948 */ /* 0x000fea0003800000 */
[----:B------:R-:W-:Y:S04]  /*a3f0*/  LOP3.LUT R0, R0, 0xe0, R2, 0xfe, !PT ;  /* 0x000000e000007812 */ /* 0x000fe800078efe02 */
[----:B------:R-:W-:Y:S04]  /*a400*/  LOP3.LUT R0, R0, 0x6000f0, RZ, 0xc0, !PT ;  /* 0x006000f000007812 */ /* 0x000fe800078ec0ff */
[C---:B------:R-:W-:Y:S01]  /*a410*/  R2UR UR4, R0.reuse ;  /* 0x00000000000472ca */ /* 0x040fe200000e0000 */
[----:B------:R-:W-:Y:S05]  /*a420*/  VIADD R0, R0, 0xffffffe0 ;  /* 0xffffffe000007836 */ /* 0x000fea0000000000 */
[----:B------:R-:W-:Y:S04]  /*a430*/  SHF.R.U32.HI R0, RZ, 0x15, R0 ;  /* 0x00000015ff007819 */ /* 0x000fe80000011600 */
[----:B------:R-:W-:Y:S03]  /*a440*/  ISETP.NE.AND P0, PT, R16, R0, PT ;  /* 0x000000001000720c */ /* 0x000fe60003f05270 */
[----:B----4-:R-:W1:Y:S10]  /*a450*/  LDTM.x16 R24, tmem[UR4+-0x40] ;  /* 0xffffc004001879ee */ /* 0x010e74000824ff00 */
        /* <DEDUP_REMOVED lines=17> */
.L_x_204:
[----:B------:R-:W2:Y:S01]  /*a570*/  LDL R2, [R1+0x18] ;  /* 0x0000180001027983 */ /* 0x000ea20000100800 */
[----:B------:R-:W-:Y:S01]  /*a580*/  IMAD.MOV.U32 R72, RZ, RZ, 0x33334444 ;  /* 0x33334444ff487424 */ /* 0x000fe200078e00ff */
[----:B------:R-:W-:Y:S05]  /*a590*/  WARPSYNC.ALL ;  /* 0x0000000000007948 */ /* 0x000fea0003800000 */
[----:B------:R-:W1:Y:S02]  /*a5a0*/  S2R R75, SR_TID.X ;  /* 0x00000000004b7919 */ /* 0x000e640000002100 */
[----:B-1----:R-:W-:Y:S01]  /*a5b0*/  SHF.R.U32.HI R73, RZ, 0x3, R75 ;  /* 0x00000003ff497819 */ /* 0x002fe2000001164b */
[----:B------:R-:W-:Y:S05]  /*a5c0*/  IMAD.U32 R74, R75, 0x10000, RZ ;  /* 0x000100004b4a7824 */ /* 0x000fea00078e00ff */
[----:B------:R-:W-:Y:S04]  /*a5d0*/  LOP3.LUT R0, R74, 0x600010, R73, 0xc8, !PT ;  /* 0x006000104a007812 */ /* 0x000fe800078ec849 */
[----:B------:R-:W-:Y:S01]  /*a5e0*/  LOP3.LUT R0, R0, 0xc0, RZ, 0xfc, !PT ;  /* 0x000000c000007812 */ /* 0x000fe200078efcff */
[----:B--2---:R-:W-:Y:S05]  /*a5f0*/  IMAD.SHL.U32 R76, R2, 0x4, RZ ;  /* 0x00000004024c7824 */ /* 0x004fea00078e00ff */
[----:B------:R-:W-:Y:S04]  /*a600*/  SHF.R.U64 R72, R72, R76, 0x123333 ;  /* 0x0012333348487419 */ /* 0x000fe8000000124c */
[----:B------:R-:W-:Y:S04]  /*a610*/  LOP3.LUT R72, R72, 0x7, RZ, 0xc0, !PT ;  /* 0x0000000748487812 */ /* 0x000fe800078ec0ff */
[----:B------:R-:W-:Y:S02]  /*a620*/  ISETP.NE.AND P0, PT, R72, 0x3, PT ;  /* 0x000000034800780c */ /* 0x000fe40003f05270 */
[----:B------:R-:W-:Y:S01]  /*a630*/  SHF.R.U32.HI R20, RZ, 0x1, R75 ;  /* 0x00000001ff147819 */ /* 0x000fe2000001164b */
[----:B------:R-:W1:Y:S01]  /*a640*/  S2UR UR37, SR_CgaCtaId ;  /* 0x00000000002579c3 */ /* 0x000e620000008800 */
[----:B------:R-:W-:Y:S02]  /*a650*/  UMOV UR4, 0x400 ;  /* 0x0000040000047882 */ /* 0x000fe40000000000 */
[----:B------:R-:W-:Y:S01]  /*a660*/  LOP3.LUT R20, R20, 0x40, RZ, 0xc0, !PT ;  /* 0x0000004014147812 */ /* 0x000fe200078ec0ff */
[----:B-1----:R-:W-:Y:S01]  /*a670*/  ULEA UR36, UR37, UR4, 0x18 ;  /* 0x0000000425247291 */ /* 0x002fe2000f8ec0ff */
[----:B------:R-:W-:Y:S08]  /*a680*/  R2UR UR4, R0 ;  /* 0x00000000000472ca */ /* 0x000ff000000e0000 */
[----:B------:R-:W1:Y:S06]  /*a690*/  LDS.128 R4, [R20+UR36+0x1f200] ;  /* 0x01f2002414047984 */ /* 0x000e6c0008000c00 */
[----:B------:R-:W2:Y:S06]  /*a6a0*/  LDS.128 R8, [R20+UR36+0x1f210] ;  /* 0x01f2102414087984 */ /* 0x000eac0008000c00 */
[----:B------:R-:W3:Y:S06]  /*a6b0*/  LDS.128 R12, [R20+UR36+0x1f220] ;  /* 0x01f22024140c7984 */ /* 0x000eec0008000c00 */
[----:B------:R-:W4:Y:S01]  /*a6c0*/  LDS.128 R16, [R20+UR36+0x1f230] ;  /* 0x01f2302414107984 */ /* 0x000f220008000c00 */
[----:B-1----:R-:W-:Y:S02]  /*a6d0*/  FADD2 R56, R56.F32x2.HI_LO, R4.F32x2.HI_LO ;  /* 0x000000043838724b */ /* 0x002fe40000000000 */
[----:B------:R-:W-:Y:S02]  /*a6e0*/  FADD2 R58, R58.F32x2.HI_LO, R6.F32x2.HI_LO ;  /* 0x000000063a3a724b */ /* 0x000fe40000000000 */
[----:B------:R-:W-:Y:S02]  /*a6f0*/  FMUL2 R2, R56.F32x2.HI_LO, R78.F32x2.HI_LO ;  /* 0x0000004e3802724a */ /* 0x000fe40000000000 */
[----:B------:R-:W-:Y:S02]  /*a700*/  FMUL2 R4, R58.F32x2.HI_LO, R80.F32x2.HI_LO ;  /* 0x000000503a04724a */ /* 0x000fe40000000000 */
[----:B------:R-:W1:Y:S01]  /*a710*/  LDS.128 R56, [R20+UR36+0x1f280] ;  /* 0x01f2802414387984 */ /* 0x000e620008000c00 */
[----:B------:R-:W-:Y:S01]  /*a720*/  F2FP.F16.F32.PACK_AB R2, R3, R2 ;  /* 0x000000020302723e */ /* 0x000fe200000000ff */
[----:B--2---:R-:W-:Y:S01]  /*a730*/  FADD2 R6, R60.F32x2.HI_LO, R8.F32x2.HI_LO ;  /* 0x000000083c06724b */ /* 0x004fe20000000000 */
[----:B------:R-:W-:Y:S01]  /*a740*/  F2FP.F16.F32.PACK_AB R0, R5, R4 ;  /* 0x000000040500723e */ /* 0x000fe200000000ff */
[----:B------:R-:W-:Y:S02]  /*a750*/  FADD2 R10, R62.F32x2.HI_LO, R10.F32x2.HI_LO ;  /* 0x0000000a3e0a724b */ /* 0x000fe40000000000 */
[----:B------:R-:W2:Y:S01]  /*a760*/  LDS.128 R60, [R20+UR36+0x1f290] ;  /* 0x01f29024143c7984 */ /* 0x000ea20008000c00 */
[----:B---3--:R-:W-:Y:S02]  /*a770*/  FADD2 R8, R64.F32x2.HI_LO, R12.F32x2.HI_LO ;  /* 0x0000000c4008724b */ /* 0x008fe40000000000 */
[----:B------:R-:W-:Y:S02]  /*a780*/  FADD2 R14, R66.F32x2.HI_LO, R14.F32x2.HI_LO ;  /* 0x0000000e420e724b */ /* 0x000fe40000000000 */
[----:B------:R-:W-:Y:S01]  /*a790*/  FMUL2 R6, R6.F32x2.HI_LO, R82.F32x2.HI_LO ;  /* 0x000000520606724a */ /* 0x000fe20000000000 */
[----:B------:R-:W3:Y:S01]  /*a7a0*/  LDS.128 R64, [R20+UR36+0x1f2a0] ;  /* 0x01f2a02414407984 */ /* 0x000ee20008000c00 */
[----:B----4-:R-:W-:Y:S01]  /*a7b0*/  FADD2 R18, R70.F32x2.HI_LO, R18.F32x2.HI_LO ;  /* 0x000000124612724b */ /* 0x010fe20000000000 */
[----:B------:R-:W-:Y:S01]  /*a7c0*/  PRMT R70, R0, 0x7610, R70 ;  /* 0x0000761000467816 */ /* 0x000fe20000000046 */
[----:B------:R-:W-:Y:S01]  /*a7d0*/  FADD2 R12, R68.F32x2.HI_LO, R16.F32x2.HI_LO ;  /* 0x00000010440c724b */ /* 0x000fe20000000000 */
[----:B------:R-:W-:Y:S01]  /*a7e0*/  PRMT R69, R0, 0x7632, R69 ;  /* 0x0000763200457816 */ /* 0x000fe20000000045 */
[----:B------:R-:W-:Y:S01]  /*a7f0*/  FMUL2 R10, R10.F32x2.HI_LO, R84.F32x2.HI_LO ;  /* 0x000000540a0a724a */ /* 0x000fe20000000000 */
[----:B------:R-:W-:Y:S01]  /*a800*/  F2FP.F16.F32.PACK_AB R0, R7, R6 ;  /* 0x000000060700723e */ /* 0x000fe200000000ff */
[----:B------:R-:W-:Y:S01]  /*a810*/  FMUL2 R6, R18.F32x2.HI_LO, R92.F32x2.HI_LO ;  /* 0x0000005c1206724a */ /* 0x000fe20000000000 */
[----:B------:R-:W-:Y:S01]  /*a820*/  PRMT R68, R2, 0x7632, R68 ;  /* 0x0000763202447816 */ /* 0x000fe20000000044 */
[----:B------:R-:W4:Y:S01]  /*a830*/  LDS.128 R16, [R20+UR36+0x1f2b0] ;  /* 0x01f2b02414107984 */ /* 0x000f220008000c00 */
[----:B------:R-:W-:Y:S01]  /*a840*/  F2FP.F16.F32.PACK_AB R3, R11, R10 ;  /* 0x0000000a0b03723e */ /* 0x000fe200000000ff */
[----:B------:R-:W-:Y:S01]  /*a850*/  FMUL2 R14, R14.F32x2.HI_LO, R88.F32x2.HI_LO ;  /* 0x000000580e0e724a */ /* 0x000fe20000000000 */
[----:B------:R-:W-:Y:S01]  /*a860*/  PRMT R71, R0, 0x7632, R71 ;  /* 0x0000763200477816 */ /* 0x000fe20000000047 */
[----:B------:R-:W-:Y:S01]  /*a870*/  FMUL2 R4, R12.F32x2.HI_LO, R90.F32x2.HI_LO ;  /* 0x0000005a0c04724a */ /* 0x000fe20000000000 */
[----:B------:R-:W-:Y:S01]  /*a880*/  PRMT R79, R3, 0x7632, R79 ;  /* 0x00007632034f7816 */ /* 0x000fe2000000004f */
[----:B------:R-:W-:Y:S01]  /*a890*/  FMUL2 R8, R8.F32x2.HI_LO, R86.F32x2.HI_LO ;  /* 0x000000560808724a */ /* 0x000fe20000000000 */
[----:B------:R-:W-:Y:S02]  /*a8a0*/  PRMT R80, R3, 0x7610, R80 ;  /* 0x0000761003507816 */ /* 0x000fe40000000050 */
[----:B------:R-:W-:Y:S02]  /*a8b0*/  F2FP.F16.F32.PACK_AB R3, R15, R14 ;  /* 0x0000000e0f03723e */ /* 0x000fe400000000ff */
[----:B------:R-:W-:Y:S01]  /*a8c0*/  PRMT R78, R0, 0x7610, R78 ;  /* 0x00007610004e7816 */ /* 0x000fe2000000004e */
[----:B------:R-:W5:Y:S01]  /*a8d0*/  LDS.128 R12, [R20+UR36+0x1f300] ;  /* 0x01f30024140c7984 */ /* 0x000f620008000c00 */
[----:B------:R-:W-:Y:S01]  /*a8e0*/  F2FP.F16.F32.PACK_AB R0, R9, R8 ;  /* 0x000000080900723e */ /* 0x000fe200000000ff */
[----:B-1----:R-:W-:Y:S01]  /*a8f0*/  FADD2 R10, R42.F32x2.HI_LO, R58.F32x2.HI_LO ;  /* 0x0000003a2a0a724b */ /* 0x002fe20000000000 */
[----:B------:R-:W-:Y:S01]  /*a900*/  PRMT R58, R3, 0x7632, R58 ;  /* 0x00007632033a7816 */ /* 0x000fe2000000003a */
[----:B------:R-:W-:Y:S01]  /*a910*/  FADD2 R8, R40.F32x2.HI_LO, R56.F32x2.HI_LO ;  /* 0x000000382808724b */ /* 0x000fe20000000000 */
[----:B------:R-:W-:Y:S01]  /*a920*/  PRMT R59, R3, 0x7610, R59 ;  /* 0x00007610033b7816 */ /* 0x000fe2000000003b */
[----:B------:R-:W1:Y:S01]  /*a930*/  LDS.128 R40, [R20+UR36+0x1f310] ;  /* 0x01f3102414287984 */ /* 0x000e620008000c00 */
[----:B------:R-:W-:Y:S01]  /*a940*/  F2FP.F16.F32.PACK_AB R3, R7, R6 ;  /* 0x000000060703723e */ /* 0x000fe200000000ff */
[----:B--2---:R-:W-:Y:S01]  /*a950*/  FADD2 R6, R44.F32x2.HI_LO, R60.F32x2.HI_LO ;  /* 0x0000003c2c06724b */ /* 0x004fe20000000000 */
[----:B------:R-:W-:Y:S01]  /*a960*/  PRMT R56, R0, 0x7632, R56 ;  /* 0x0000763200387816 */ /* 0x000fe20000000038 */
[----:B------:R-:W-:Y:S01]  /*a970*/  FMUL2 R8, R8.F32x2.HI_LO, R94.F32x2.HI_LO ;  /* 0x0000005e0808724a */ /* 0x000fe20000000000 */
[----:B------:R-:W-:Y:S01]  /*a980*/  PRMT R57, R0, 0x7610, R57 ;  /* 0x0000761000397816 */ /* 0x000fe20000000039 */
[----:B------:R-:W-:Y:S01]  /*a990*/  FMUL2 R6, R6.F32x2.HI_LO, R98.F32x2.HI_LO ;  /* 0x000000620606724a */ /* 0x000fe20000000000 */
[----:B------:R-:W-:Y:S01]  /*a9a0*/  F2FP.F16.F32.PACK_AB R0, R5, R4 ;  /* 0x000000040500723e */ /* 0x000fe200000000ff */
[----:B------:R-:W-:Y:S01]  /*a9b0*/  FMUL2 R4, R10.F32x2.HI_LO, R96.F32x2.HI_LO ;  /* 0x000000600a04724a */ /* 0x000fe20000000000 */
[----:B------:R-:W2:Y:S01]  /*a9c0*/  LDL.LU.64 R98, [R1+0x38] ;  /* 0x0000380001627983 */ /* 0x000ea20000300a00 */
[----:B------:R-:W-:Y:S01]  /*a9d0*/  FADD2 R10, R46.F32x2.HI_LO, R62.F32x2.HI_LO ;  /* 0x0000003e2e0a724b */ /* 0x000fe20000000000 */
[----:B------:R-:W-:Y:S01]  /*a9e0*/  PRMT R62, R3, 0x7632, R62 ;  /* 0x00007632033e7816 */ /* 0x000fe2000000003e */
[----:B---3--:R-:W-:Y:S01]  /*a9f0*/  FADD2 R48, R48.F32x2.HI_LO, R64.F32x2.HI_LO ;  /* 0x000000403030724b */ /* 0x008fe20000000000 */
[----:B------:R-:W-:Y:S01]  /*aa00*/  PRMT R63, R3, 0x7610, R63 ;  /* 0x00007610033f7816 */ /* 0x000fe2000000003f */
[----:B------:R-:W-:Y:S01]  /*aa10*/  FMUL2 R10, R10.F32x2.HI_LO, R100.F32x2.HI_LO ;  /* 0x000000640a0a724a */ /* 0x000fe20000000000 */
[----:B------:R-:W-:Y:S01]  /*aa20*/  F2FP.F16.F32.PACK_AB R3, R5, R4 ;  /* 0x000000040503723e */ /* 0x000fe200000000ff */
[----:B------:R-:W3:Y:S01]  /*aa30*/  LDL.LU.64 R100, [R1+0x30] ;  /* 0x0000300001647983 */ /* 0x000ee20000300a00 */
[----:B------:R-:W-:Y:S01]  /*aa40*/  PRMT R60, R0, 0x7632, R60 ;  /* 0x00007632003c7816 */ /* 0x000fe2000000003c */
[----:B------:R-:W-:Y:S01]  /*aa50*/  FADD2 R50, R50.F32x2.HI_LO, R66.F32x2.HI_LO ;  /* 0x000000423232724b */ /* 0x000fe20000000000 */
[----:B------:R-:W-:Y:S01]  /*aa60*/  PRMT R61, R0, 0x7610, R61 ;  /* 0x00007610003d7816 */ /* 0x000fe2000000003d */
[----:B------:R-:W-:Y:S01]  /*aa70*/  FMUL2 R4, R48.F32x2.HI_LO, R102.F32x2.HI_LO ;  /* 0x000000663004724a */ /* 0x000fe20000000000 */
[----:B------:R-:W-:Y:S01]  /*aa80*/  F2FP.F16.F32.PACK_AB R0, R9, R8 ;  /* 0x000000080900723e */ /* 0x000fe200000000ff */
[----:B------:R-:W3:Y:S01]  /*aa90*/  LDL.LU.64 R102, [R1+0x28] ;  /* 0x0000280001667983 */ /* 0x000ee20000300a00 */
[----:B------:R-:W-:Y:S01]  /*aaa0*/  F2FP.F16.F32.PACK_AB R6, R7, R6 ;  /* 0x000000060706723e */ /* 0x000fe200000000ff */
[----:B------:R-:W-:Y:S01]  /*aab0*/  FMUL2 R8, R50.F32x2.HI_LO, R104.F32x2.HI_LO ;  /* 0x000000683208724a */ /* 0x000fe20000000000 */
[----:B------:R-:W-:Y:S01]  /*aac0*/  F2FP.F16.F32.PACK_AB R4, R5, R4 ;  /* 0x000000040504723e */ /* 0x000fe200000000ff */
[----:B----4-:R-:W-:Y:S01]  /*aad0*/  FADD2 R52, R52.F32x2.HI_LO, R16.F32x2.HI_LO ;  /* 0x000000103434724b */ /* 0x010fe20000000000 */
[----:B------:R-:W-:Y:S01]  /*aae0*/  PRMT R81, R6, 0x7632, R81 ;  /* 0x0000763206517816 */ /* 0x000fe20000000051 */
[----:B------:R-:W4:Y:S01]  /*aaf0*/  LDL.LU.64 R104, [R1+0x20] ;  /* 0x0000200001687983 */ /* 0x000f220000300a00 */
[----:B------:R-:W-:Y:S01]  /*ab00*/  PRMT R85, R4, 0x7632, R85 ;  /* 0x0000763204557816 */ /* 0x000fe20000000055 */
[----:B------:R-:W-:Y:S01]  /*ab10*/  FADD2 R54, R54.F32x2.HI_LO, R18.F32x2.HI_LO ;  /* 0x000000123636724b */ /* 0x000fe20000000000 */
[----:B------:R-:W-:Y:S01]  /*ab20*/  PRMT R82, R6, 0x7610, R82 ;  /* 0x0000761006527816 */ /* 0x000fe20000000052 */
[----:B------:R-:W-:Y:S01]  /*ab30*/  FMUL2 R6, R52.F32x2.HI_LO, R106.F32x2.HI_LO ;  /* 0x0000006a3406724a */ /* 0x000fe20000000000 */
[----:B------:R-:W-:Y:S01]  /*ab40*/  PRMT R86, R4, 0x7610, R86 ;  /* 0x0000761004567816 */ /* 0x000fe20000000056 */
[----:B------:R-:W1:Y:S01]  /*ab50*/  LDS.128 R44, [R20+UR36+0x1f320] ;  /* 0x01f32024142c7984 */ /* 0x000e620008000c00 */
[----:B------:R-:W-:Y:S01]  /*ab60*/  PRMT R64, R0, 0x7632, R64 ;  /* 0x0000763200407816 */ /* 0x000fe20000000040 */
[----:B-----5:R-:W-:Y:S01]  /*ab70*/  FADD2 R12, R24.F32x2.HI_LO, R12.F32x2.HI_LO ;  /* 0x0000000c180c724b */ /* 0x020fe20000000000 */
[----:B------:R-:W-:Y:S01]  /*ab80*/  F2FP.F16.F32.PACK_AB R6, R7, R6 ;  /* 0x000000060706723e */ /* 0x000fe200000000ff */
[----:B------:R-:W-:Y:S01]  /*ab90*/  FADD2 R52, R26.F32x2.HI_LO, R14.F32x2.HI_LO ;  /* 0x0000000e1a34724b */ /* 0x000fe20000000000 */
[----:B------:R-:W-:Y:S01]  /*aba0*/  PRMT R65, R0, 0x7610, R65 ;  /* 0x0000761000417816 */ /* 0x000fe20000000041 */
[----:B------:R-:W5:Y:S01]  /*abb0*/  LDL.LU.64 R106, [R1+0x10] ;  /* 0x00001000016a7983 */ /* 0x000f620000300a00 */
[----:B------:R-:W-:Y:S01]  /*abc0*/  PRMT R89, R6, 0x7632, R89 ;  /* 0x0000763206597816 */ /* 0x000fe20000000059 */
[----:B------:R-:W-:Y:S01]  /*abd0*/  FMUL2 R12, R12.F32x2.HI_LO, R110.F32x2.HI_LO ;  /* 0x0000006e0c0c724a */ /* 0x000fe20000000000 */
[----:B------:R-:W-:Y:S01]  /*abe0*/  F2FP.F16.F32.PACK_AB R0, R11, R10 ;  /* 0x0000000a0b00723e */ /* 0x000fe200000000ff */
[----:B------:R-:W-:Y:S01]  /*abf0*/  FMUL2 R10, R54.F32x2.HI_LO, R108.F32x2.HI_LO ;  /* 0x0000006c360a724a */ /* 0x000fe20000000000 */
[----:B------:R-:W-:Y:S01]  /*ac00*/  PRMT R90, R6, 0x7610, R90 ;  /* 0x00007610065a7816 */ /* 0x000fe2000000005a */
[----:B------:R-:W5:Y:S01]  /*ac10*/  LDL.LU.64 R108, [R1+0x8] ;  /* 0x00000800016c7983 */ /* 0x000f620000300a00 */
[----:B------:R-:W-:Y:S01]  /*ac20*/  PRMT R66, R3, 0x7632, R66 ;  /* 0x0000763203427816 */ /* 0x000fe20000000042 */
[----:B------:R-:W-:Y:S01]  /*ac30*/  FMUL2 R52, R52.F32x2.HI_LO, R112.F32x2.HI_LO ;  /* 0x000000703434724a */ /* 0x000fe20000000000 */
[----:B------:R-:W-:Y:S03]  /*ac40*/  PRMT R83, R0, 0x7632, R83 ;  /* 0x0000763200537816 */ /* 0x000fe60000000053 */
[----:B------:R-:W5:Y:S01]  /*ac50*/  LDL.LU.64 R110, [R1] ;  /* 0x00000000016e7983 */ /* 0x000f620000300a00 */
[----:B------:R-:W-:Y:S01]  /*ac60*/  PRMT R67, R3, 0x7610, R67 ;  /* 0x0000761003437816 */ /* 0x000fe20000000043 */
[----:B-1----:R-:W-:Y:S01]  /*ac70*/  FADD2 R28, R28.F32x2.HI_LO, R40.F32x2.HI_LO ;  /* 0x000000281c1c724b */ /* 0x002fe20000000000 */
[----:B------:R-:W-:Y:S03]  /*ac80*/  PRMT R84, R0, 0x7610, R84 ;  /* 0x0000761000547816 */ /* 0x000fe60000000054 */
[----:B------:R-:W1:Y:S01]  /*ac90*/  LDS.128 R48, [R20+UR36+0x1f330] ;  /* 0x01f3302414307984 */ /* 0x000e620008000c00 */
[----:B------:R-:W-:Y:S01]  /*aca0*/  F2FP.F16.F32.PACK_AB R3, R53, R52 ;  /* 0x000000343503723e */ /* 0x000fe200000000ff */
[----:B------:R-:W-:Y:S01]  /*acb0*/  FADD2 R30, R30.F32x2.HI_LO, R42.F32x2.HI_LO ;  /* 0x0000002a1e1e724b */ /* 0x000fe20000000000 */
[----:B------:R-:W-:Y:S01]  /*acc0*/  F2FP.F16.F32.PACK_AB R0, R9, R8 ;  /* 0x000000080900723e */ /* 0x000fe200000000ff */
[----:B------:R-:W-:Y:S01]  /*acd0*/  FMUL2 R28, R28.F32x2.HI_LO, R116.F32x2.HI_LO ;  /* 0x000000741c1c724a */ /* 0x000fe20000000000 */
[----:B------:R-:W-:Y:S01]  /*ace0*/  F2FP.F16.F32.PACK_AB R10, R11, R10 ;  /* 0x0000000a0b0a723e */ /* 0x000fe200000000ff */
[----:B------:R-:W1:Y:S01]  /*acf0*/  LDS.128 R24, [R20+UR36+0x1f380] ;  /* 0x01f3802414187984 */ /* 0x000e620008000c00 */
[----:B------:R-:W-:Y:S01]  /*ad00*/  PRMT R87, R0, 0x7632, R87 ;  /* 0x0000763200577816 */ /* 0x000fe20000000057 */
[----:B------:R-:W-:Y:S01]  /*ad10*/  FMUL2 R30, R30.F32x2.HI_LO, R120.F32x2.HI_LO ;  /* 0x000000781e1e724a */ /* 0x000fe20000000000 */
[----:B------:R-:W-:Y:S02]  /*ad20*/  PRMT R88, R0, 0x7610, R88 ;  /* 0x0000761000587816 */ /* 0x000fe40000000058 */
[C---:B------:R-:W-:Y:S01]  /*ad30*/  PRMT R91, R10.reuse, 0x7632, R91 ;  /* 0x000076320a5b7816 */ /* 0x040fe2000000005b */
[----:B------:R-:W1:Y:S01]  /*ad40*/  LDS.128 R40, [R20+UR36+0x1f390] ;  /* 0x01f3902414287984 */ /* 0x000e620008000c00 */
[----:B------:R-:W-:Y:S02]  /*ad50*/  PRMT R92, R10, 0x7610, R92 ;  /* 0x000076100a5c7816 */ /* 0x000fe4000000005c */
[----:B------:R-:W-:Y:S02]  /*ad60*/  F2FP.F16.F32.PACK_AB R0, R13, R12 ;  /* 0x0000000c0d00723e */ /* 0x000fe400000000ff */
[C---:B------:R-:W-:Y:S01]  /*ad70*/  PRMT R95, R3.reuse, 0x7632, R95 ;  /* 0x00007632035f7816 */ /* 0x040fe2000000005f */
[----:B------:R-:W1:Y:S01]  /*ad80*/  LDTM.x16 R4, tmem[UR4] ;  /* 0x00000004000479ee */ /* 0x000e620008240000 */
[----:B------:R-:W-:Y:S01]  /*ad90*/  PRMT R96, R3, 0x7610, R96 ;  /* 0x0000761003607816 */ /* 0x000fe20000000060 */
[----:B------:R-:W1:Y:S01]  /*ada0*/  LDS.128 R52, [R20+UR36+0x1f3a0] ;  /* 0x01f3a02414347984 */ /* 0x000e620008000c00 */
[----:B------:R-:W-:Y:S01]  /*adb0*/  F2FP.F16.F32.PACK_AB R3, R31, R30 ;  /* 0x0000001e1f03723e */ /* 0x000fe200000000ff */
[----:B------:R-:W-:Y:S01]  /*adc0*/  FADD2 R32, R32.F32x2.HI_LO, R44.F32x2.HI_LO ;  /* 0x0000002c2020724b */ /* 0x000fe20000000000 */
[----:B------:R-:W-:Y:S01]  /*add0*/  PRMT R93, R0, 0x7632, R93 ;  /* 0x00007632005d7816 */ /* 0x000fe2000000005d */
[----:B------:R-:W-:Y:S01]  /*ade0*/  FADD2 R34, R34.F32x2.HI_LO, R46.F32x2.HI_LO ;  /* 0x0000002e2222724b */ /* 0x000fe20000000000 */
[----:B------:R-:W-:Y:S01]  /*adf0*/  PRMT R94, R0, 0x7610, R94 ;  /* 0x00007610005e7816 */ /* 0x000fe2000000005e */
[----:B------:R1:W1:Y:S01]  /*ae00*/  LDS.128 R44, [R20+UR36+0x1f3b0] ;  /* 0x01f3b024142c7984 */ /* 0x0002620008000c00 */
[----:B------:R-:W-:Y:S01]  /*ae10*/  F2FP.F16.F32.PACK_AB R0, R29, R28 ;  /* 0x0000001c1d00723e */ /* 0x000fe200000000ff */
[----:B------:R-:W-:Y:S01]  /*ae20*/  NOP ;  /* 0x0000000000007918 */ /* 0x000fe20000000000 */
[----:B------:R-:W-:Y:S02]  /*ae30*/  FMUL2 R32, R32.F32x2.HI_LO, R114.F32x2.HI_LO ;  /* 0x000000722020724a */ /* 0x000fe40000000000 */
[----:B------:R-:W-:Y:S01]  /*ae40*/  FMUL2 R28, R34.F32x2.HI_LO, R118.F32x2.HI_LO ;  /* 0x00000076221c724a */ /* 0x000fe20000000000 */
[C---:B------:R-:W-:Y:S02]  /*ae50*/  PRMT R34, R0.reuse, 0x7632, R34 ;  /* 0x0000763200227816 */ /* 0x040fe40000000022 */
[----:B------:R-:W-:Y:S02]  /*ae60*/  F2FP.F16.F32.PACK_AB R32, R33, R32 ;  /* 0x000000202120723e */ /* 0x000fe400000000ff */
[----:B------:R-:W-:Y:S02]  /*ae70*/  F2FP.F16.F32.PACK_AB R28, R29, R28 ;  /* 0x0000001c1d1c723e */ /* 0x000fe400000000ff */
[----:B------:R-:W-:Y:S01]  /*ae80*/  PRMT R35, R0, 0x7610, R35 ;  /* 0x0000761000237816 */ /* 0x000fe20000000023 */
[----:B-1----:R-:W-:Y:S01]  /*ae90*/  FADD2 R30, R36.F32x2.HI_LO, R48.F32x2.HI_LO ;  /* 0x00000030241e724b */ /* 0x002fe20000000000 */
[C---:B------:R-:W-:Y:S02]  /*aea0*/  PRMT R36, R3.reuse, 0x7632, R36 ;  /* 0x0000763203247816 */ /* 0x040fe40000000024 */
[----:B------:R-:W-:Y:S01]  /*aeb0*/  PRMT R37, R3, 0x7610, R37 ;  /* 0x0000761003257816 */ /* 0x000fe20000000025 */
[----:B------:R-:W-:Y:S02]  /*aec0*/  FMUL2 R30, R30.F32x2.HI_LO, R122.F32x2.HI_LO ;  /* 0x0000007a1e1e724a */ /* 0x000fe40000000000 */
[----:B------:R-:W-:Y:S02]  /*aed0*/  FADD2 R4, R4.F32x2.HI_LO, R24.F32x2.HI_LO ;  /* 0x000000180404724b */ /* 0x000fe40000000000 */
[----:B------:R-:W-:Y:S01]  /*aee0*/  FADD2 R6, R6.F32x2.HI_LO, R26.F32x2.HI_LO ;  /* 0x0000001a0606724b */ /* 0x000fe20000000000 */
[----:B------:R-:W-:Y:S01]  /*aef0*/  F2FP.F16.F32.PACK_AB R30, R31, R30 ;  /* 0x0000001e1f1e723e */ /* 0x000fe200000000ff */
[----:B------:R-:W-:Y:S02]  /*af00*/  FADD2 R20, R38.F32x2.HI_LO, R50.F32x2.HI_LO ;  /* 0x000000322614724b */ /* 0x000fe40000000000 */
[----:B------:R-:W-:Y:S01]  /*af10*/  FADD2 R8, R8.F32x2.HI_LO, R40.F32x2.HI_LO ;  /* 0x000000280808724b */ /* 0x000fe20000000000 */
[----:B------:R-:W-:Y:S01]  /*af20*/  PRMT R24, R30, 0x7632, R24 ;  /* 0x000076321e187816 */ /* 0x000fe20000000018 */
[----:B------:R-:W-:Y:S02]  /*af30*/  FADD2 R10, R10.F32x2.HI_LO, R42.F32x2.HI_LO ;  /* 0x0000002a0a0a724b */ /* 0x000fe40000000000 */
[----:B------:R-:W-:Y:S01]  /*af40*/  FMUL2 R20, R20.F32x2.HI_LO, R22.F32x2.HI_LO ;  /* 0x000000161414724a */ /* 0x000fe20000000000 */
[----:B------:R-:W-:Y:S01]  /*af50*/  PRMT R22, R32, 0x7632, R22 ;  /* 0x0000763220167816 */ /* 0x000fe20000000016 */
[----:B------:R-:W-:Y:S01]  /*af60*/  FMUL2 R4, R4.F32x2.HI_LO, R124.F32x2.HI_LO ;  /* 0x0000007c0404724a */ /* 0x000fe20000000000 */
[----:B------:R-:W-:Y:S01]  /*af70*/  PRMT R23, R28, 0x7632, R23 ;  /* 0x000076321c177816 */ /* 0x000fe20000000017 */
[----:B------:R-:W-:Y:S01]  /*af80*/  FADD2 R12, R12.F32x2.HI_LO, R52.F32x2.HI_LO ;  /* 0x000000340c0c724b */ /* 0x000fe20000000000 */
[----:B------:R-:W-:Y:S01]  /*af90*/  F2FP.F16.F32.PACK_AB R20, R21, R20 ;  /* 0x000000141514723e */ /* 0x000fe200000000ff */
[----:B------:R-:W-:Y:S01]  /*afa0*/  FADD2 R14, R14.F32x2.HI_LO, R54.F32x2.HI_LO ;  /* 0x000000360e0e724b */ /* 0x000fe20000000000 */
[----:B------:R-:W-:Y:S02]  /*afb0*/  F2FP.F16.F32.PACK_AB R4, R5, R4 ;  /* 0x000000040504723e */ /* 0x000fe400000000ff */
[----:B------:R-:W-:Y:S01]  /*afc0*/  PRMT R25, R20, 0x7632, R25 ;  /* 0x0000763214197816 */ /* 0x000fe20000000019 */
[----:B------:R-:W-:Y:S01]  /*afd0*/  FADD2 R16, R16.F32x2.HI_LO, R44.F32x2.HI_LO ;  /* 0x0000002c1010724b */ /* 0x000fe20000000000 */
[----:B------:R-:W-:Y:S01]  /*afe0*/  PRMT R26, R20, 0x7610, R26 ;  /* 0x00007610141a7816 */ /* 0x000fe2000000001a */
[----:B------:R-:W-:Y:S01]  /*aff0*/  FADD2 R18, R18.F32x2.HI_LO, R46.F32x2.HI_LO ;  /* 0x0000002e1212724b */ /* 0x000fe20000000000 */
[C---:B------:R-:W-:Y:S02]  /*b000*/  PRMT R27, R4.reuse, 0x7632, R27 ;  /* 0x00007632041b7816 */ /* 0x040fe4000000001b */
[----:B------:R-:W-:Y:S01]  /*b010*/  PRMT R29, R4, 0x7610, R29 ;  /* 0x00007610041d7816 */ /* 0x000fe2000000001d */
[----:B--2---:R-:W-:Y:S05]  /*b020*/  FMUL2 R18, R18.F32x2.HI_LO, R98.F32x2.HI_LO ;  /* 0x000000621212724a */ /* 0x004fea0000000000 */
[----:B------:R-:W-:Y:S01]  /*b030*/  F2FP.F16.F32.PACK_AB R18, R19, R18 ;  /* 0x000000121312723e */ /* 0x000fe200000000ff */
[----:B---3--:R-:W-:Y:S03]  /*b040*/  FMUL2 R16, R16.F32x2.HI_LO, R100.F32x2.HI_LO ;  /* 0x000000641010724a */ /* 0x008fe60000000000 */
[----:B------:R-:W-:Y:S02]  /*b050*/  PRMT R45, R18, 0x7632, R45 ;  /* 0x00007632122d7816 */ /* 0x000fe4000000002d */
[----:B------:R-:W-:Y:S01]  /*b060*/  F2FP.F16.F32.PACK_AB R16, R17, R16 ;  /* 0x000000101110723e */ /* 0x000fe200000000ff */
[----:B------:R-:W-:Y:S03]  /*b070*/  FMUL2 R14, R14.F32x2.HI_LO, R102.F32x2.HI_LO ;  /* 0x000000660e0e724a */ /* 0x000fe60000000000 */
[----:B------:R-:W-:Y:S02]  /*b080*/  PRMT R44, R16, 0x7632, R44 ;  /* 0x00007632102c7816 */ /* 0x000fe4000000002c */
[----:B------:R-:W-:Y:S01]  /*b090*/  F2FP.F16.F32.PACK_AB R14, R15, R14 ;  /* 0x0000000e0f0e723e */ /* 0x000fe200000000ff */
[----:B----4-:R-:W-:Y:S03]  /*b0a0*/  FMUL2 R12, R12.F32x2.HI_LO, R104.F32x2.HI_LO ;  /* 0x000000680c0c724a */ /* 0x010fe60000000000 */
[C---:B------:R-:W-:Y:S02]  /*b0b0*/  PRMT R17, R14.reuse, 0x7632, R17 ;  /* 0x000076320e117816 */ /* 0x040fe40000000011 */
[----:B------:R-:W-:Y:S02]  /*b0c0*/  F2FP.F16.F32.PACK_AB R12, R13, R12 ;  /* 0x0000000c0d0c723e */ /* 0x000fe400000000ff */
[----:B------:R-:W-:Y:S02]  /*b0d0*/  PRMT R19, R14, 0x7610, R19 ;  /* 0x000076100e137816 */ /* 0x000fe40000000013 */
[C---:B------:R-:W-:Y:S02]  /*b0e0*/  PRMT R42, R12.reuse, 0x7632, R42 ;  /* 0x000076320c2a7816 */ /* 0x040fe4000000002a */
[----:B------:R-:W-:Y:S01]  /*b0f0*/  PRMT R43, R12, 0x7610, R43 ;  /* 0x000076100c2b7816 */ /* 0x000fe2000000002b */
[----:B-----5:R-:W-:Y:S05]  /*b100*/  FMUL2 R10, R10.F32x2.HI_LO, R106.F32x2.HI_LO ;  /* 0x0000006a0a0a724a */ /* 0x020fea0000000000 */
[----:B------:R-:W-:Y:S01]  /*b110*/  F2FP.F16.F32.PACK_AB R10, R11, R10 ;  /* 0x0000000a0b0a723e */ /* 0x000fe200000000ff */
[----:B------:R-:W-:Y:S03]  /*b120*/  FMUL2 R8, R8.F32x2.HI_LO, R108.F32x2.HI_LO ;  /* 0x0000006c0808724a */ /* 0x000fe60000000000 */
[----:B------:R-:W-:Y:S01]  /*b130*/  PRMT R40, R10, 0x7632, R40 ;  /* 0x000076320a287816 */ /* 0x000fe20000000028 */
[----:B------:R-:W-:Y:S01]  /*b140*/  FMUL2 R6, R6.F32x2.HI_LO, R110.F32x2.HI_LO ;  /* 0x0000006e0606724a */ /* 0x000fe20000000000 */
[----:B------:R-:W-:Y:S02]  /*b150*/  F2FP.F16.F32.PACK_AB R8, R9, R8 ;  /* 0x000000080908723e */ /* 0x000fe400000000ff */
[----:B------:R-:W-:Y:S02]  /*b160*/  PRMT R41, R10, 0x7610, R41 ;  /* 0x000076100a297816 */ /* 0x000fe40000000029 */
[----:B------:R-:W-:Y:S02]  /*b170*/  F2FP.F16.F32.PACK_AB R6, R7, R6 ;  /* 0x000000060706723e */ /* 0x000fe400000000ff */
[----:B------:R-:W-:Y:S02]  /*b180*/  PRMT R38, R8, 0x7632, R38 ;  /* 0x0000763208267816 */ /* 0x000fe40000000026 */
[C---:B------:R-:W-:Y:S02]  /*b190*/  PRMT R31, R6.reuse, 0x7632, R31 ;  /* 0x00007632061f7816 */ /* 0x040fe4000000001f */
[----:B------:R-:W-:Y:S02]  /*b1a0*/  PRMT R33, R6, 0x7610, R33 ;  /* 0x0000761006217816 */ /* 0x000fe40000000021 */
[----:B------:R-:W-:Y:S01]  /*b1b0*/  PRMT R39, R8, 0x7610, R39 ;  /* 0x0000761008277816 */ /* 0x000fe20000000027 */
[----:B------:R-:W-:Y:S06]  /*b1c0*/  @!P0 BRA `(.L_x_205) ;  /* 0x0000000000088947 */ /* 0x000fec0003800000 */
[----:B------:R-:W-:Y:S05]  /*b1d0*/  BPT.TRAP 0x1 ;  /* 0x000000040000795c */ /* 0x000fea0000300000 */
[----:B------:R-:W-:Y:S05]  /*b1e0*/  BPT.TRAP 0x1 ;  /* 0x000000040000795c */ /* 0x000fea0000300000 */
.L_x_205:
[----:B------:R-:W-:Y:S04]  /*b1f0*/  UIADD3 UR4, UPT, UPT, UR36, 0x1f868, URZ ;  /* 0x0001f86824047890 */ /* 0x000fe8000fffe0ff */
[----:B------:R-:W-:Y:S09]  /*b200*/  UPRMT UR4, UR37, 0x654, UR4 ;  /* 0x0000065425047896 */ /* 0x000ff20008000004 */
[----:B------:R-:W-:Y:S01]  /*b210*/  SYNCS.ARRIVE.TRANS64.RED.A1T0 RZ, [UR4], RZ ;  /* 0x000000ffffff79a7 */ /* 0x000fe20008100404 */
[----:B------:R-:W-:Y:S04]  /*b220*/  UIADD3 UR4, UPT, UPT, UR36, 0xf000, URZ ;  /* 0x0000f00024047890 */ /* 0x000fe8000fffe0ff */
[----:B------:R-:W-:Y:S09]  /*b230*/  ULOP3.LUT UP0, URZ, UR4, 0x3f0, URZ, 0xc0, !UPT ;  /* 0x000003f004ff7892 */ /* 0x000ff2000f80c0ff */
[----:B------:R-:W-:Y:S05]  /*b240*/  BRA.U !UP0, `(.L_x_206) ;  /* 0x0000000108407547 */ /* 0x000fea000b800000 */
        /* <DEDUP_REMOVED lines=16> */
.L_x_206:
[C---:B------:R-:W-:Y:S01]  /*b350*/  LOP3.LUT P0, RZ, R75.reuse, 0x2, RZ, 0xc0, !PT ;  /* 0x000000024bff7812 */ /* 0x040fe2000780c0ff */
[C---:B------:R-:W-:Y:S01]  /*b360*/  IMAD.SHL.U32 R3, R75.reuse, 0x40, RZ ;  /* 0x000000404b037824 */ /* 0x040fe200078e00ff */
[----:B------:R-:W-:Y:S01]  /*b370*/  SHF.R.U32.HI R5, RZ, 0x7, R75 ;  /* 0x00000007ff057819 */ /* 0x000fe2000001164b */
[----:B------:R-:W-:Y:S01]  /*b380*/  IMAD.SHL.U32 R0, R75, 0x8, RZ ;  /* 0x000000084b007824 */ /* 0x000fe200078e00ff */
[----:B------:R-:W-:Y:S01]  /*b390*/  LOP3.LUT R68, R68, 0xffff, RZ, 0xc0, !PT ;  /* 0x0000ffff44447812 */ /* 0x000fe200078ec0ff */
[----:B------:R-:W-:Y:S01]  /*b3a0*/  IMAD.U32 R25, R25, 0x10000, RZ ;  /* 0x0001000019197824 */ /* 0x000fe200078e00ff */
[----:B------:R-:W-:Y:S01]  /*b3b0*/  LOP3.LUT R4, R3, 0x1c0, RZ, 0xc0, !PT ;  /* 0x000001c003047812 */ /* 0x000fe200078ec0ff */
[----:B------:R-:W-:Y:S01]  /*b3c0*/  IMAD.U32 R17, R17, 0x10000, RZ ;  /* 0x0001000011117824 */ /* 0x000fe200078e00ff */
[----:B------:R-:W-:Y:S01]  /*b3d0*/  LOP3.LUT R71, R71, 0xffff, RZ, 0xc0, !PT ;  /* 0x0000ffff47477812 */ /* 0x000fe200078ec0ff */
[----:B------:R-:W-:Y:S01]  /*b3e0*/  IMAD.U32 R31, R31, 0x10000, RZ ;  /* 0x000100001f1f7824 */ /* 0x000fe200078e00ff */
[----:B------:R-:W-:Y:S01]  /*b3f0*/  LOP3.LUT R0, R4, 0x38, R0, 0xf8, !PT ;  /* 0x0000003804007812 */ /* 0x000fe200078ef800 */
[----:B------:R-:W-:Y:S01]  /*b400*/  IMAD.U32 R91, R91, 0x10000, RZ ;  /* 0x000100005b5b7824 */ /* 0x000fe200078e00ff */
[----:B------:R-:W-:Y:S01]  /*b410*/  LOP3.LUT R4, R75, 0x1, RZ, 0xc0, !PT ;  /* 0x000000014b047812 */ /* 0x000fe200078ec0ff */
[----:B------:R-:W-:Y:S01]  /*b420*/  IMAD.U32 R69, R69, 0x10000, RZ ;  /* 0x0001000045457824 */ /* 0x000fe200078e00ff */
[----:B------:R-:W-:Y:S01]  /*b430*/  LOP3.LUT R0, R0, 0x1e00, R3, 0xf8, !PT ;  /* 0x00001e0000007812 */ /* 0x000fe200078ef803 */
[----:B------:R-:W-:Y:S01]  /*b440*/  IMAD.MOV.U32 R3, RZ, RZ, 0x10 ;  /* 0x00000010ff037424 */ /* 0x000fe200078e00ff */
[----:B------:R-:W-:Y:S01]  /*b450*/  LOP3.LUT R5, R5, 0x1, RZ, 0xc0, !PT ;  /* 0x0000000105057812 */ /* 0x000fe200078ec0ff */
[----:B------:R-:W-:Y:S01]  /*b460*/  IMAD.U32 R45, R45, 0x10000, RZ ;  /* 0x000100002d2d7824 */ /* 0x000fe200078e00ff */
[----:B------:R-:W-:Y:S01]  /*b470*/  LEA R8, P1, R68, RZ, 0x10 ;  /* 0x000000ff44087211 */ /* 0x000fe200078280ff */
[----:B------:R-:W-:Y:S01]  /*b480*/  IMAD.U32 R58, R58, 0x10000, RZ ;  /* 0x000100003a3a7824 */ /* 0x000fe200078e00ff */
[----:B------:R-:W-:Y:S01]  /*b490*/  SEL R6, R3, 0xfffffff0, !P0 ;  /* 0xfffffff003067807 */ /* 0x000fe20004000000 */
[----:B------:R-:W-:Y:S01]  /*b4a0*/  IMAD.U32 R62, R62, 0x10000, RZ ;  /* 0x000100003e3e7824 */ /* 0x000fe200078e00ff */
[----:B------:R-:W-:Y:S01]  /*b4b0*/  ISETP.NE.U32.AND P2, PT, R4, 0x1, PT ;  /* 0x000000010400780c */ /* 0x000fe20003f45070 */
[----:B------:R-:W-:Y:S01]  /*b4c0*/  IMAD.U32 R66, R66, 0x10000, RZ ;  /* 0x0001000042427824 */ /* 0x000fe200078e00ff */
[----:B------:R-:W-:Y:S01]  /*b4d0*/  LOP3.LUT R56, R56, 0xffff, RZ, 0xc0, !PT ;  /* 0x0000ffff38387812 */ /* 0x000fe200078ec0ff */
[----:B------:R-:W-:Y:S01]  /*b4e0*/  IMAD R0, R6, R5, R0 ;  /* 0x0000000506007224 */ /* 0x000fe200078e0200 */
[----:B------:R-:W-:Y:S01]  /*b4f0*/  LEA R4, P0, R71, RZ, 0x10 ;  /* 0x000000ff47047211 */ /* 0x000fe200078080ff */
[----:B------:R-:W-:Y:S01]  /*b500*/  IMAD.U32 R83, R83, 0x10000, RZ ;  /* 0x0001000053537824 */ /* 0x000fe200078e00ff */
[----:B------:R-:W-:Y:S01]  /*b510*/  LOP3.LUT R60, R60, 0xffff, RZ, 0xc0, !PT ;  /* 0x0000ffff3c3c7812 */ /* 0x000fe200078ec0ff */
[----:B------:R-:W-:Y:S01]  /*b520*/  IMAD.U32 R95, R95, 0x10000, RZ ;  /* 0x000100005f5f7824 */ /* 0x000fe200078e00ff */
[----:B------:R-:W-:Y:S01]  /*b530*/  LEA.HI.X R9, R68, RZ, RZ, 0x10, P1 ;  /* 0x000000ff44097211 */ /* 0x000fe200008f84ff */
[----:B------:R-:W-:Y:S01]  /*b540*/  IMAD.U32 R36, R36, 0x10000, RZ ;  /* 0x0001000024247824 */ /* 0x000fe200078e00ff */
[----:B------:R-:W-:Y:S01]  /*b550*/  LEA R6, P1, R56, RZ, 0x10 ;  /* 0x000000ff38067211 */ /* 0x000fe200078280ff */
[----:B------:R-:W-:Y:S01]  /*b560*/  IMAD.U32 R23, R23, 0x10000, RZ ;  /* 0x0001000017177824 */ /* 0x000fe200078e00ff */
[----:B------:R-:W-:Y:S02]  /*b570*/  LEA.HI.X R5, R71, RZ, RZ, 0x10, P0 ;  /* 0x000000ff47057211 */ /* 0x000fe400000f84ff */
[----:B------:R-:W-:Y:S02]  /*b580*/  LOP3.LUT R2, R8, 0xffff, R2, 0xf8, !PT ;  /* 0x0000ffff08027812 */ /* 0x000fe400078ef802 */
[----:B------:R-:W-:Y:S02]  /*b590*/  LOP3.LUT R64, R64, 0xffff, RZ, 0xc0, !PT ;  /* 0x0000ffff40407812 */ /* 0x000fe400078ec0ff */
[----:B------:R-:W-:Y:S02]  /*b5a0*/  LEA R8, P0, R60, RZ, 0x10 ;  /* 0x000000ff3c087211 */ /* 0x000fe400078080ff */
[----:B------:R-:W-:Y:S02]  /*b5b0*/  LOP3.LUT R81, R81, 0xffff, RZ, 0xc0, !PT ;  /* 0x0000ffff51517812 */ /* 0x000fe400078ec0ff */
[----:B------:R-:W-:Y:S02]  /*b5c0*/  LEA.HI.X R7, R56, RZ, RZ, 0x10, P1 ;  /* 0x000000ff38077211 */ /* 0x000fe400008f84ff */
[----:B------:R-:W-:Y:S02]  /*b5d0*/  LOP3.LUT R70, R9, 0xffff, R70, 0xf8, !PT ;  /* 0x0000ffff09467812 */ /* 0x000fe400078ef846 */
[----:B------:R-:W-:Y:S02]  /*b5e0*/  LEA R10, P1, R64, RZ, 0x10 ;  /* 0x000000ff400a7211 */ /* 0x000fe400078280ff */
[----:B------:R-:W-:Y:S02]  /*b5f0*/  LEA.HI.X R9, R60, RZ, RZ, 0x10, P0 ;  /* 0x000000ff3c097211 */ /* 0x000fe400000f84ff */
[----:B------:R-:W-:Y:S02]  /*b600*/  LOP3.LUT R85, R85, 0xffff, RZ, 0xc0, !PT ;  /* 0x0000ffff55557812 */ /* 0x000fe400078ec0ff */
[----:B------:R-:W-:Y:S02]  /*b610*/  LEA R12, P0, R81, RZ, 0x10 ;  /* 0x000000ff510c7211 */ /* 0x000fe400078080ff */
[----:B------:R-:W-:Y:S02]  /*b620*/  LOP3.LUT R80, R5, 0xffff, R80, 0xf8, !PT ;  /* 0x0000ffff05507812 */ /* 0x000fe400078ef850 */
[----:B------:R-:W-:Y:S02]  /*b630*/  LOP3.LUT R89, R89, 0xffff, RZ, 0xc0, !PT ;  /* 0x0000ffff59597812 */ /* 0x000fe400078ec0ff */
[----:B------:R-:W-:Y:S02]  /*b640*/  LEA.HI.X R11, R64, RZ, RZ, 0x10, P1 ;  /* 0x000000ff400b7211 */ /* 0x000fe400008f84ff */
[----:B------:R-:W-:Y:S02]  /*b650*/  LOP3.LUT R5, R8, 0xffff, R61, 0xf8, !PT ;  /* 0x0000ffff08057812 */ /* 0x000fe400078ef83d */
[----:B------:R-:W-:Y:S02]  /*b660*/  LOP3.LUT R59, R7, 0xffff, R59, 0xf8, !PT ;  /* 0x0000ffff073b7812 */ /* 0x000fe400078ef83b */
[----:B------:R-:W-:Y:S02]  /*b670*/  LEA R8, P1, R85, RZ, 0x10 ;  /* 0x000000ff55087211 */ /* 0x000fe400078280ff */
[----:B------:R-:W-:Y:S02]  /*b680*/  LEA.HI.X R13, R81, RZ, RZ, 0x10, P0 ;  /* 0x000000ff510d7211 */ /* 0x000fe400000f84ff */
[----:B------:R-:W-:Y:S02]  /*b690*/  LOP3.LUT R7, R10, 0xffff, R65, 0xf8, !PT ;  /* 0x0000ffff0a077812 */ /* 0x000fe400078ef841 */
[----:B------:R-:W-:Y:S02]  /*b6a0*/  LOP3.LUT R93, R93, 0xffff, RZ, 0xc0, !PT ;  /* 0x0000ffff5d5d7812 */ /* 0x000fe400078ec0ff */
[----:B------:R-:W-:Y:S02]  /*b6b0*/  LEA R10, P0, R89, RZ, 0x10 ;  /* 0x000000ff590a7211 */ /* 0x000fe400078080ff */
[----:B------:R-:W-:Y:S02]  /*b6c0*/  LOP3.LUT R63, R9, 0xffff, R63, 0xf8, !PT ;  /* 0x0000ffff093f7812 */ /* 0x000fe400078ef83f */
[----:B------:R-:W-:Y:S02]  /*b6d0*/  LOP3.LUT R34, R34, 0xffff, RZ, 0xc0, !PT ;  /* 0x0000ffff22227812 */ /* 0x000fe400078ec0ff */
[----:B------:R-:W-:Y:S02]  /*b6e0*/  LEA.HI.X R9, R85, RZ, RZ, 0x10, P1 ;  /* 0x000000ff55097211 */ /* 0x000fe400008f84ff */
[----:B------:R-:W-:Y:S02]  /*b6f0*/  LOP3.LUT R67, R11, 0xffff, R67, 0xf8, !PT ;  /* 0x0000ffff0b437812 */ /* 0x000fe400078ef843 */
[----:B------:R-:W-:Y:S02]  /*b700*/  LEA R14, P1, R93, RZ, 0x10 ;  /* 0x000000ff5d0e7211 */ /* 0x000fe400078280ff */
[----:B------:R-:W-:Y:S02]  /*b710*/  LEA.HI.X R11, R89, RZ, RZ, 0x10, P0 ;  /* 0x000000ff590b7211 */ /* 0x000fe400000f84ff */
[----:B------:R-:W-:Y:S02]  /*b720*/  LOP3.LUT R22, R22, 0xffff, RZ, 0xc0, !PT ;  /* 0x0000ffff16167812 */ /* 0x000fe400078ec0ff */
[----:B------:R-:W-:Y:S02]  /*b730*/  LEA R20, P0, R34, RZ, 0x10 ;  /* 0x000000ff22147211 */ /* 0x000fe400078080ff */
[----:B------:R-:W-:Y:S02]  /*b740*/  LOP3.LUT R24, R24, 0xffff, RZ, 0xc0, !PT ;  /* 0x0000ffff18187812 */ /* 0x000fe400078ec0ff */
[----:B------:R-:W-:Y:S02]  /*b750*/  LEA.HI.X R15, R93, RZ, RZ, 0x10, P1 ;  /* 0x000000ff5d0f7211 */ /* 0x000fe400008f84ff */
        /* <DEDUP_REMOVED lines=19> */
[----:B------:R-:W-:Y:S02]  /*b890*/  LOP3.LUT R22, R34, 0xffff, R30, 0xf8, !PT ;  /* 0x0000ffff22167812 */ /* 0x000fe400078ef81e */
[----:B------:R-:W-:Y:S02]  /*b8a0*/  LEA.HI.X R47, R38, RZ, RZ, 0x10, P0 ;  /* 0x000000ff262f7211 */ /* 0x000fe400000f84ff */
[----:B------:R-:W-:Y:S02]  /*b8b0*/  LEA R34, P0, R44, RZ, 0x10 ;  /* 0x000000ff2c227211 */ /* 0x000fe400078080ff */
[----:B------:R-:W-:Y:S02]  /*b8c0*/  LOP3.LUT R21, R21, 0xffff, R33, 0xf8, !PT ;  /* 0x0000ffff15157812 */ /* 0x000fe400078ef821 */
[----:B------:R-:W-:Y:S02]  /*b8d0*/  LEA.HI.X R33, R42, RZ, RZ, 0x10, P1 ;  /* 0x000000ff2a217211 */ /* 0x000fe400008f84ff */
[----:B------:R-:W-:Y:S02]  /*b8e0*/  LOP3.LUT R26, R35, 0xffff, R26, 0xf8, !PT ;  /* 0x0000ffff231a7812 */ /* 0x000fe400078ef81a */
[----:B------:R-:W-:Y:S02]  /*b8f0*/  LEA.HI.X R35, R44, RZ, RZ, 0x10, P0 ;  /* 0x000000ff2c237211 */ /* 0x000fe400000f84ff */
[----:B------:R-:W-:Y:S02]  /*b900*/  LOP3.LUT R20, R20, 0xffff, R29, 0xf8, !PT ;  /* 0x0000ffff14147812 */ /* 0x000fe400078ef81d */
[----:B------:R-:W-:Y:S01]  /*b910*/  LOP3.LUT R30, R33, 0xffff, R19, 0xf8, !PT ;  /* 0x0000ffff211e7812 */ /* 0x000fe200078ef813 */
[----:B------:R-:W-:Y:S01]  /*b920*/  IMAD.U32 R19, R79, 0x10000, RZ ;  /* 0x000100004f137824 */ /* 0x000fe200078e00ff */
[----:B------:R-:W-:Y:S02]  /*b930*/  LOP3.LUT R29, R34, 0xffff, R16, 0xf8, !PT ;  /* 0x0000ffff221d7812 */ /* 0x000fe400078ef810 */
[----:B------:R-:W-:Y:S02]  /*b940*/  LOP3.LUT R16, R70, R69, RZ, 0xfc, !PT ;  /* 0x0000004546107212 */ /* 0x000fe400078efcff */
[----:B------:R-:W-:Y:S02]  /*b950*/  LOP3.LUT R4, R4, 0xffff, R78, 0xf8, !PT ;  /* 0x0000ffff04047812 */ /* 0x000fe400078ef84e */
[----:B------:R-:W-:Y:S02]  /*b960*/  LOP3.LUT R18, R35, 0xffff, R18, 0xf8, !PT ;  /* 0x0000ffff23127812 */ /* 0x000fe400078ef812 */
[----:B------:R-:W-:Y:S02]  /*b970*/  LOP3.LUT R26, R26, R25, RZ, 0xfc, !PT ;  /* 0x000000191a1a7212 */ /* 0x000fe400078efcff */
[----:B------:R-:W-:Y:S01]  /*b980*/  LOP3.LUT R25, R30, R17, RZ, 0xfc, !PT ;  /* 0x000000111e197212 */ /* 0x000fe200078efcff */
[----:B------:R-:W-:Y:S01]  /*b990*/  IMAD.MOV.U32 R17, RZ, RZ, R16 ;  /* 0x000000ffff117224 */ /* 0x000fe200078e0010 */
[----:B------:R-:W-:Y:S01]  /*b9a0*/  LEA R30, R0, UR36, 0x1 ;  /* 0x00000024001e7c11 */ /* 0x000fe2000f8e08ff */
[----:B------:R-:W-:Y:S01]  /*b9b0*/  IMAD.MOV.U32 R16, RZ, RZ, R2 ;  /* 0x000000ffff107224 */ /* 0x000fe200078e0002 */
[----:B------:R-:W-:Y:S01]  /*b9c0*/  LOP3.LUT R0, R18, R45, RZ, 0xfc, !PT ;  /* 0x0000002d12007212 */ /* 0x000fe200078efcff */
[----:B------:R-:W-:Y:S01]  /*b9d0*/  IMAD.MOV.U32 R18, RZ, RZ, R4 ;  /* 0x000000ffff127224 */ /* 0x000fe200078e0004 */
[----:B------:R-:W-:Y:S01]  /*b9e0*/  LOP3.LUT R19, R80, R19, RZ, 0xfc, !PT ;  /* 0x0000001350137212 */ /* 0x000fe200078efcff */
[----:B------:R-:W-:Y:S01]  /*b9f0*/  IMAD.MOV.U32 R4, RZ, RZ, R7 ;  /* 0x000000ffff047224 */ /* 0x000fe200078e0007 */
[----:B------:R-:W-:Y:S01]  /*ba00*/  LOP3.LUT R21, R21, R31, RZ, 0xfc, !PT ;  /* 0x0000001f15157212 */ /* 0x000fe200078efcff */
[----:B------:R-:W-:Y:S01]  /*ba10*/  VIADD R2, R30, 0xf040 ;  /* 0x0000f0401e027836 */ /* 0x000fe20000000000 */
[----:B------:R-:W-:Y:S01]  /*ba20*/  LOP3.LUT R8, R8, 0xffff, R86, 0xf8, !PT ;  /* 0x0000ffff08087812 */ /* 0x000fe200078ef856 */
[----:B------:R1:W-:Y:S01]  /*ba30*/  STS.128 [R30+0xf000], R16 ;  /* 0x00f000101e007388 */ /* 0x0003e20000000c00 */
[----:B------:R-:W-:Y:S02]  /*ba40*/  LOP3.LUT R6, R6, 0xffff, R57, 0xf8, !PT ;  /* 0x0000ffff06067812 */ /* 0x000fe400078ef839 */
[----:B------:R-:W-:Y:S02]  /*ba50*/  LOP3.LUT R59, R59, R58, RZ, 0xfc, !PT ;  /* 0x0000003a3b3b7212 */ /* 0x000fe400078efcff */
[----:B------:R-:W-:Y:S02]  /*ba60*/  LOP3.LUT R63, R63, R62, RZ, 0xfc, !PT ;  /* 0x0000003e3f3f7212 */ /* 0x000fe400078efcff */
[----:B------:R-:W-:Y:S02]  /*ba70*/  LOP3.LUT P0, RZ, R75, 0x4, RZ, 0xc0, !PT ;  /* 0x000000044bff7812 */ /* 0x000fe4000780c0ff */
[----:B------:R-:W-:Y:S02]  /*ba80*/  SEL R31, R3, 0xfffffff0, P2 ;  /* 0xfffffff0031f7807 */ /* 0x000fe40001000000 */
[----:B------:R-:W-:Y:S02]  /*ba90*/  LOP3.LUT R12, R12, 0xffff, R82, 0xf8, !PT ;  /* 0x0000ffff0c0c7812 */ /* 0x000fe400078ef852 */
[----:B------:R-:W-:Y:S01]  /*baa0*/  LOP3.LUT R27, R32, 0xffff, R43, 0xf8, !PT ;  /* 0x0000ffff201b7812 */ /* 0x000fe200078ef82b */
[C---:B------:R-:W-:Y:S01]  /*bab0*/  IMAD.IADD R3, R30.reuse, 0x1, R31 ;  /* 0x000000011e037824 */ /* 0x040fe200078e021f */
[----:B------:R-:W-:Y:S01]  /*bac0*/  LOP3.LUT R67, R67, R66, RZ, 0xfc, !PT ;  /* 0x0000004243437212 */ /* 0x000fe200078efcff */
[----:B------:R-:W-:Y:S01]  /*bad0*/  VIADD R32, R30, 0xf000 ;  /* 0x0000f0001e207836 */ /* 0x000fe20000000000 */
[----:B------:R-:W-:Y:S02]  /*bae0*/  LOP3.LUT R84, R84, R83, RZ, 0xfc, !PT ;  /* 0x0000005354547212 */ /* 0x000fe400078efcff */
[----:B------:R-:W-:Y:S01]  /*baf0*/  LOP3.LUT R88, R9, 0xffff, R88, 0xf8, !PT ;  /* 0x0000ffff09587812 */ /* 0x000fe200078ef858 */
[----:B------:R-:W-:Y:S01]  /*bb00*/  @P0 VIADD R2, R32, 0xffffffc0 ;  /* 0xffffffc020020836 */ /* 0x000fe20000000000 */
[----:B------:R-:W-:Y:S01]  /*bb10*/  LOP3.LUT R11, R11, 0xffff, R92, 0xf8, !PT ;  /* 0x0000ffff0b0b7812 */ /* 0x000fe200078ef85c */
[----:B------:R-:W-:Y:S01]  /*bb20*/  IMAD.MOV.U32 R7, RZ, RZ, R84 ;  /* 0x000000ffff077224 */ /* 0x000fe200078e0054 */
[----:B------:R-:W-:Y:S01]  /*bb30*/  LOP3.LUT R10, R10, 0xffff, R90, 0xf8, !PT ;  /* 0x0000ffff0a0a7812 */ /* 0x000fe200078ef85a */
[----:B------:R-:W-:Y:S01]  /*bb40*/  IMAD.U32 R9, R87, 0x10000, RZ ;  /* 0x0001000057097824 */ /* 0x000fe200078e00ff */
[----:B------:R-:W-:Y:S02]  /*bb50*/  LOP3.LUT R11, R11, R91, RZ, 0xfc, !PT ;  /* 0x0000005b0b0b7212 */ /* 0x000fe400078efcff */
[----:B------:R-:W-:Y:S02]  /*bb60*/  LOP3.LUT R14, R14, 0xffff, R94, 0xf8, !PT ;  /* 0x0000ffff0e0e7812 */ /* 0x000fe400078ef85e */
[----:B------:R-:W-:Y:S01]  /*bb70*/  LOP3.LUT R9, R88, R9, RZ, 0xfc, !PT ;  /* 0x0000000958097212 */ /* 0x000fe200078efcff */
[----:B-1----:R-:W-:Y:S01]  /*bb80*/  IMAD.MOV.U32 R16, RZ, RZ, R6 ;  /* 0x000000ffff107224 */ /* 0x002fe200078e0006 */
[----:B------:R-:W-:Y:S01]  /*bb90*/  LOP3.LUT R96, R96, R95, RZ, 0xfc, !PT ;  /* 0x0000005f60607212 */ /* 0x000fe200078efcff */
[----:B------:R-:W-:Y:S01]  /*bba0*/  IMAD.MOV.U32 R17, RZ, RZ, R59 ;  /* 0x000000ffff117224 */ /* 0x000fe200078e003b */
[----:B------:R-:W-:Y:S01]  /*bbb0*/  LOP3.LUT R37, R37, R36, RZ, 0xfc, !PT ;  /* 0x0000002425257212 */ /* 0x000fe200078efcff */
[----:B------:R-:W-:Y:S01]  /*bbc0*/  IMAD.MOV.U32 R18, RZ, RZ, R5 ;  /* 0x000000ffff127224 */ /* 0x000fe200078e0005 */
[----:B------:R-:W-:Y:S01]  /*bbd0*/  LOP3.LUT R28, R28, R23, RZ, 0xfc, !PT ;  /* 0x000000171c1c7212 */ /* 0x000fe200078efcff */
[----:B------:R-:W-:Y:S01]  /*bbe0*/  IMAD.MOV.U32 R19, RZ, RZ, R63 ;  /* 0x000000ffff137224 */ /* 0x000fe200078e003f */
[----:B------:R-:W-:Y:S01]  /*bbf0*/  LOP3.LUT R24, R46, 0xffff, R39, 0xf8, !PT ;  /* 0x0000ffff2e187812 */ /* 0x000fe200078ef827 */
[----:B------:R-:W-:Y:S01]  /*bc00*/  IMAD.MOV.U32 R5, RZ, RZ, R67 ;  /* 0x000000ffff057224 */ /* 0x000fe200078e0043 */
[----:B------:R-:W-:Y:S01]  /*bc10*/  LOP3.LUT R41, R47, 0xffff, R41, 0xf8, !PT ;  /* 0x0000ffff2f297812 */ /* 0x000fe200078ef829 */
[----:B------:R-:W-:Y:S01]  /*bc20*/  IMAD.MOV.U32 R6, RZ, RZ, R12 ;  /* 0x000000ffff067224 */ /* 0x000fe200078e000c */
[----:B------:R1:W-:Y:S01]  /*bc30*/  STS.128 [R3+0xf000], R16 ;  /* 0x00f0001003007388 */ /* 0x0003e20000000c00 */
[----:B------:R-:W-:Y:S01]  /*bc40*/  IMAD.U32 R23, R40, 0x10000, RZ ;  /* 0x0001000028177824 */ /* 0x000fe200078e00ff */
[----:B------:R-:W-:Y:S04]  /*bc50*/  ISETP.NE.AND P0, PT, R72, 0x3, PT ;  /* 0x000000034800780c */ /* 0x000fe80003f05270 */
[----:B------:R-:W-:Y:S02]  /*bc60*/  LOP3.LUT R23, R41, R23, RZ, 0xfc, !PT ;  /* 0x0000001729177212 */ /* 0x000fe400078efcff */
[----:B------:R2:W-:Y:S01]  /*bc70*/  STS.128 [R2], R4 ;  /* 0x0000000402007388 */ /* 0x0005e20000000c00 */
[----:B-1----:R-:W-:Y:S07]  /*bc80*/  IMAD.IADD R16, R31, 0x1, R2 ;  /* 0x000000011f107824 */ /* 0x002fee00078e0202 */
[----:B------:R-:W-:Y:S01]  /*bc90*/  STS.128 [R16], R8 ;  /* 0x0000000810007388 */ /* 0x000fe20000000c00 */
[----:B--2---:R-:W-:Y:S02]  /*bca0*/  IMAD.MOV.U32 R4, RZ, RZ, R14 ;  /* 0x000000ffff047224 */ /* 0x004fe400078e000e */
[----:B------:R-:W-:Y:S02]  /*bcb0*/  IMAD.MOV.U32 R5, RZ, RZ, R96 ;  /* 0x000000ffff057224 */ /* 0x000fe400078e0060 */
[----:B------:R-:W-:Y:S02]  /*bcc0*/  IMAD.MOV.U32 R6, RZ, RZ, R13 ;  /* 0x000000ffff067224 */ /* 0x000fe400078e000d */
[----:B------:R-:W-:Y:S05]  /*bcd0*/  IMAD.MOV.U32 R7, RZ, RZ, R37 ;  /* 0x000000ffff077224 */ /* 0x000fea00078e0025 */
[----:B------:R1:W-:Y:S02]  /*bce0*/  STS.128 [R30+0x13000], R4 ;  /* 0x013000041e007388 */ /* 0x0003e40000000c00 */
[----:B-1----:R-:W-:Y:S02]  /*bcf0*/  IMAD.MOV.U32 R4, RZ, RZ, R15 ;  /* 0x000000ffff047224 */ /* 0x002fe400078e000f */
[----:B------:R-:W-:Y:S02]  /*bd00*/  IMAD.MOV.U32 R5, RZ, RZ, R28 ;  /* 0x000000ffff057224 */ /* 0x000fe400078e001c */
[----:B------:R-:W-:Y:S02]  /*bd10*/  IMAD.MOV.U32 R6, RZ, RZ, R22 ;  /* 0x000000ffff067224 */ /* 0x000fe400078e0016 */
[----:B------:R-:W-:Y:S02]  /*bd20*/  IMAD.MOV.U32 R7, RZ, RZ, R26 ;  /* 0x000000ffff077224 */ /* 0x000fe400078e001a */
[----:B------:R-:W-:Y:S02]  /*bd30*/  IMAD.MOV.U32 R22, RZ, RZ, R24 ;  /* 0x000000ffff167224 */ /* 0x000fe400078e0018 */
[----:B------:R-:W-:Y:S01]  /*bd40*/  IMAD.MOV.U32 R24, RZ, RZ, R27 ;  /* 0x000000ffff187224 */ /* 0x000fe200078e001b */
[----:B------:R1:W-:Y:S01]  /*bd50*/  STS.128 [R3+0x13000], R4 ;  /* 0x0130000403007388 */ /* 0x0003e20000000c00 */
[----:B------:R-:W-:Y:S02]  /*bd60*/  IMAD.MOV.U32 R26, RZ, RZ, R29 ;  /* 0x000000ffff1a7224 */ /* 0x000fe400078e001d */
[----:B------:R-:W-:Y:S05]  /*bd70*/  IMAD.MOV.U32 R27, RZ, RZ, R0 ;  /* 0x000000ffff1b7224 */ /* 0x000fea00078e0000 */
[----:B------:R1:W-:Y:S08]  /*bd80*/  STS.128 [R2+0x4000], R20 ;  /* 0x0040001402007388 */ /* 0x0003f00000000c00 */
[----:B------:R1:W-:Y:S01]  /*bd90*/  STS.128 [R16+0x4000], R24 ;  /* 0x0040001810007388 */ /* 0x0003e20000000c00 */
[----:B------:R-:W-:Y:S01]  /*bda0*/  @!PT LDS RZ, [RZ] ;  /* 0x00000000fffff984 */ /* 0x000fe20000000800 */
[----:B------:R-:W-:Y:S01]  /*bdb0*/  @!PT LDS RZ, [RZ] ;  /* 0x00000000fffff984 */ /* 0x000fe20000000800 */
[----:B------:R-:W-:Y:S01]  /*bdc0*/  @!PT LDS RZ, [RZ] ;  /* 0x00000000fffff984 */ /* 0x000fe20000000800 */
[----:B------:R-:W-:Y:S01]  /*bdd0*/  @!PT LDS RZ, [RZ] ;  /* 0x00000000fffff984 */ /* 0x000fe20000000800 */
[----:B------:R2:W-:Y:S07]  /*bde0*/  MEMBAR.ALL.CTA ;  /* 0x0000000000007992 */ /* 0x0005ee0000008000 */
[----:B--2---:R-:W2:Y:S01]  /*bdf0*/  FENCE.VIEW.ASYNC.S ;  /* 0x00000000000073c6 */ /* 0x004ea20000000000 */
[----:B------:R-:W-:Y:S05]  /*be00*/  @!P0 BRA `(.L_x_207) ;  /* 0x0000000000048947 */ /* 0x000fea0003800000 */
[----:B------:R-:W-:Y:S05]  /*be10*/  BPT.TRAP 0x1 ;  /* 0x000000040000795c */ /* 0x000fea0000300000 */
.L_x_207:
[----:B--2---:R-:W-:Y:S01]  /*be20*/  SYNCS.ARRIVE.TRANS64.A1T0 RZ, [UR36+0x1f890], RZ ;  /* 0x01f890ffffff79a7 */ /* 0x004fe20008100024 */
[----:B------:R-:W-:Y:S05]  /*be30*/  @!P0 BRA `(.L_x_208) ;  /* 0x0000000000048947 */ /* 0x000fea0003800000 */
[----:B------:R-:W-:Y:S05]  /*be40*/  BPT.TRAP 0x1 ;  /* 0x000000040000795c */ /* 0x000fea0000300000 */
.L_x_208:
[----:B-1----:R-:W2:Y:S01]  /*be50*/  LDL.LU R6, [R1+0x40] ;  /* 0x0000400001067983 */ /* 0x002ea20000300800 */
[----:B------:R-:W-:Y:S01]  /*be60*/  UIADD3 UR4, UPT, UPT, UR36, 0x1f848, URZ ;  /* 0x0001f84824047890 */ /* 0x000fe2000fffe0ff */
[C---:B------:R-:W-:Y:S01]  /*be70*/  ISETP.GT.U32.AND P1, PT, R77.reuse, 0x1, PT ;  /* 0x000000014d00780c */ /* 0x040fe20003f24070 */
[----:B------:R-:W-:Y:S01]  /*be80*/  VIADD R77, R77, 0xffffffff ;  /* 0xffffffff4d4d7836 */ /* 0x000fe20000000000 */
[----:B------:R-:W3:Y:S01]  /*be90*/  LDL.LU R5, [R1+0x48] ;  /* 0x0000480001057983 */ /* 0x000ee20000300800 */
[----:B------:R-:W-:Y:S03]  /*bea0*/  UPRMT UR4, UR37, 0x654, UR4 ;  /* 0x0000065425047896 */ /* 0x000fe60008000004 */
[----:B------:R-:W4:Y:S04]  /*beb0*/  LDL.LU R4, [R1+0x44] ;  /* 0x0000440001047983 */ /* 0x000f280000300800 */
[----:B------:R-:W5:Y:S02]  /*bec0*/  LDL.LU R3, [R1+0x1c] ;  /* 0x00001c0001037983 */ /* 0x000f640000300800 */
[----:B------:R-:W-:Y:S02]  /*bed0*/  SYNCS.ARRIVE.TRANS64.RED.A1T0 RZ, [UR4], RZ ;  /* 0x000000ffffff79a7 */ /* 0x000fe40008100404 */
[----:B------:R-:W5:Y:S04]  /*bee0*/  LDL.LU R2, [R1+0x50] ;  /* 0x0000500001027983 */ /* 0x000f680000300800 */
[----:B------:R-:W2:Y:S02]  /*bef0*/  LDL.LU R0, [R1+0x4c] ;  /* 0x00004c0001007983 */ /* 0x000ea40000300800 */
[----:B--2---:R-:W-:Y:S02]  /*bf00*/  LOP3.LUT R0, R0, 0x1, RZ, 0x3c, !PT ;  /* 0x0000000100007812 */ /* 0x004fe400078e3cff */
[----:B------:R-:W-:Y:S02]  /*bf10*/  LOP3.LUT R6, R6, 0x1, RZ, 0x3c, !PT ;  /* 0x0000000106067812 */ /* 0x000fe400078e3cff */
[----:B---3--:R-:W-:Y:S02]  /*bf20*/  LOP3.LUT R5, R5, 0x1, RZ, 0x3c, !PT ;  /* 0x0000000105057812 */ /* 0x008fe400078e3cff */
[----:B----4-:R-:W-:Y:S01]  /*bf30*/  LOP3.LUT R4, R4, 0x1, RZ, 0x3c, !PT ;  /* 0x0000000104047812 */ /* 0x010fe200078e3cff */
[----:B------:R2:W-:Y:S01]  /*bf40*/  STL [R1+0x40], R6 ;  /* 0x0000400601007387 */ /* 0x0005e20000100800 */
[----:B-----5:R-:W-:Y:S02]  /*bf50*/  LOP3.LUT R3, R3, 0x1, RZ, 0x3c, !PT ;  /* 0x0000000103037812 */ /* 0x020fe400078e3cff */
[----:B------:R-:W-:Y:S01]  /*bf60*/  LOP3.LUT R2, R2, 0x1, RZ, 0x3c, !PT ;  /* 0x0000000102027812 */ /* 0x000fe200078e3cff */
[----:B------:R2:W-:Y:S04]  /*bf70*/  STL [R1+0x48], R5 ;  /* 0x0000480501007387 */ /* 0x0005e80000100800 */
[----:B------:R2:W-:Y:S04]  /*bf80*/  STL [R1+0x44], R4 ;  /* 0x0000440401007387 */ /* 0x0005e80000100800 */
[----:B------:R2:W-:Y:S04]  /*bf90*/  STL [R1+0x1c], R3 ;  /* 0x00001c0301007387 */ /* 0x0005e80000100800 */
[----:B------:R2:W-:Y:S04]  /*bfa0*/  STL [R1+0x4c], R0 ;  /* 0x00004c0001007387 */ /* 0x0005e80000100800 */
[----:B------:R2:W-:Y:S01]  /*bfb0*/  STL [R1+0x50], R2 ;  /* 0x0000500201007387 */ /* 0x0005e20000100800 */
[----:B------:R-:W-:Y:S05]  /*bfc0*/  @P1 BRA `(.L_x_209) ;  /* 0xffffffb400b01947 */ /* 0x000fea000383ffff */
[----:B------:R-:W1:Y:S01]  /*bfd0*/  S2R R26, SR_TID.X ;  /* 0x00000000001a7919 */ /* 0x000e620000002100 */
[----:B------:R-:W3:Y:S01]  /*bfe0*/  S2UR UR5, SR_CTAID.Y ;  /* 0x00000000000579c3 */ /* 0x000ee20000002600 */
[----:B------:R-:W-:Y:S01]  /*bff0*/  LOP3.LUT R27, R75, 0x7f, RZ, 0xc0, !PT ;  /* 0x0000007f4b1b7812 */ /* 0x000fe200078ec0ff */
[----:B------:R-:W-:Y:S01]  /*c000*/  BSSY.RECONVERGENT B0, `(.L_x_210) ;  /* 0x000001b000007945 */ /* 0x000fe20003800200 */
[----:B--2---:R-:W2:Y:S01]  /*c010*/  S2R R0, SR_CTAID.X ;  /* 0x0000000000007919 */ /* 0x004ea20000002500 */
[----:B------:R-:W-:-:S04]  /*c020*/  LOP3.LUT R30, R74, 0x600000, RZ, 0xc0, !PT ;  /* 0x006000004a1e7812 */ /* 0x000fc800078ec0ff */
[----:B------:R-:W3:Y:S01]  /*c030*/  LDC.64 R24, c[0x0][0x988] ;  /* 0x00026200ff187b82 */ /* 0x000ee20000000a00 */
[----:B------:R-:W-:-:S07]  /*c040*/  LOP3.LUT R30, R30, 0x10, R73, 0xf8, !PT ;  /* 0x000000101e1e7812 */ /* 0x000fce00078ef849 */
[----:B------:R-:W4:Y:S08]  /*c050*/  LDC.64 R2, c[0x0][0x9a0] ;  /* 0x00026800ff027b82 */ /* 0x000f300000000a00 */
[----:B------:R-:W5:Y:S01]  /*c060*/  S2UR UR4, SR_CTAID.Z ;  /* 0x00000000000479c3 */ /* 0x000f620000002700 */
[----:B-1----:R-:W-:-:S07]  /*c070*/  SHF.L.U32 R5, R26, 0x10, RZ ;  /* 0x000000101a057819 */ /* 0x002fce00000006ff */
[----:B------:R-:W5:Y:S01]  /*c080*/  LDC R22, c[0x0][0x990] ;  /* 0x00026400ff167b82 */ /* 0x000f620000000800 */
[----:B------:R-:W-:Y:S01]  /*c090*/  SHF.R.U32.HI R26, RZ, 0x3, R26 ;  /* 0x00000003ff1a7819 */ /* 0x000fe2000001161a */
[----:B---3--:R-:W-:Y:S01]  /*c0a0*/  IMAD R6, R25, UR5, RZ ;  /* 0x0000000519067c24 */ /* 0x008fe2000f8e02ff */
[----:B--2---:R-:W-:Y:S02]  /*c0b0*/  SHF.L.U32 R0, R0, 0x7, RZ ;  /* 0x0000000700007819 */ /* 0x004fe400000006ff */
[----:B------:R-:W-:Y:S02]  /*c0c0*/  LOP3.LUT R5, R5, 0x600010, R26, 0xc8, !PT ;  /* 0x0060001005057812 */ /* 0x000fe400078ec81a */
[C---:B------:R-:W-:Y:S01]  /*c0d0*/  LOP3.LUT R25, R0.reuse, 0x7f, R75, 0xf8, !PT ;  /* 0x0000007f00197812 */ /* 0x040fe200078ef84b */
[----:B------:R-:W1:Y:S01]  /*c0e0*/  LDC R4, c[0x0][0x9a8] ;  /* 0x00026a00ff047b82 */ /* 0x000e620000000800 */
[----:B----4-:R-:W-:Y:S01]  /*c0f0*/  IMAD R3, R3, UR5, RZ ;  /* 0x0000000503037c24 */ /* 0x010fe2000f8e02ff */
[----:B------:R-:W-:Y:S01]  /*c100*/  LOP3.LUT R16, R5, 0xe0, RZ, 0xfc, !PT ;  /* 0x000000e005107812 */ /* 0x000fe200078efcff */
[----:B------:R-:W-:-:S02]  /*c110*/  IMAD R6, R0, R24, R6 ;  /* 0x0000001800067224 */ /* 0x000fc400078e0206 */
[----:B------:R-:W-:Y:S02]  /*c120*/  IMAD R3, R0, R2, R3 ;  /* 0x0000000200037224 */ /* 0x000fe400078e0203 */
[C---:B------:R-:W-:Y:S02]  /*c130*/  IMAD R24, R27.reuse, R24, RZ ;  /* 0x000000181b187224 */ /* 0x040fe400078e02ff */
[----:B------:R-:W-:-:S03]  /*c140*/  IMAD R27, R27, R2, RZ ;  /* 0x000000021b1b7224 */ /* 0x000fc600078e02ff */
[----:B------:R-:W-:Y:S01]  /*c150*/  SHF.R.S32.HI R23, RZ, 0x1f, R24 ;  /* 0x0000001fff177819 */ /* 0x000fe20000011418 */
[----:B-----5:R-:W-:Y:S02]  /*c160*/  IMAD R22, R22, UR4, R6 ;  /* 0x0000000416167c24 */ /* 0x020fe4000f8e0206 */
[----:B-1----:R-:W-:Y:S01]  /*c170*/  IMAD R2, R4, UR4, R3 ;  /* 0x0000000404027c24 */ /* 0x002fe2000f8e0203 */
[----:B------:R-:W-:Y:S01]  /*c180*/  IADD3 R3, PT, PT, R16, -0xb0, RZ ;  /* 0xffffff5010037810 */ /* 0x000fe20007ffe0ff */
[----:B------:R-:W-:Y:S05]  /*c190*/  @!P0 BRA `(.L_x_211) ;  /* 0x0000000000048947 */ /* 0x000fea0003800000 */
[----:B------:R-:W-:Y:S05]  /*c1a0*/  BPT.TRAP 0x1 ;  /* 0x000000040000795c */ /* 0x000fea0000300000 */
.L_x_211:
[----:B------:R-:W-:Y:S05]  /*c1b0*/  BSYNC.RECONVERGENT B0 ;  /* 0x0000000000007941 */ /* 0x000fea0003800200 */
.L_x_210:
[----:B------:R-:W-:Y:S02]  /*c1c0*/  SHF.L.U32 R0, RZ, 0x1f, RZ ;  /* 0x0000001fff007819 */ /* 0x000fe400000006ff */
[----:B------:R-:W-:Y:S02]  /*c1d0*/  SHF.R.U32.HI R31, RZ, 0x5, R75 ;  /* 0x00000005ff1f7819 */ /* 0x000fe4000001164b */
[----:B------:R-:W1:Y:S01]  /*c1e0*/  SYNCS.PHASECHK.TRANS64.TRYWAIT P1, [UR36+0x1f8a0], R0 ;  /* 0x01f8a000ff0075a7 */ /* 0x000e620008021124 */
[----:B------:R-:W-:Y:S02]  /*c1f0*/  SHF.R.U32.HI R3, RZ, 0x15, R3 ;  /* 0x00000015ff037819 */ /* 0x000fe40000011603 */
[----:B------:R-:W-:-:S04]  /*c200*/  LOP3.LUT R31, R31, 0x3, RZ, 0xc0, !PT ;  /* 0x000000031f1f7812 */ /* 0x000fc800078ec0ff */
[----:B------:R-:W-:Y:S01]  /*c210*/  ISETP.NE.AND P0, PT, R31, R3, PT ;  /* 0x000000031f00720c */ /* 0x000fe20003f05270 */
[----:B-1----:R-:W-:-:S12]  /*c220*/  @!P1 BRA `(.L_x_212) ;  /* 0x0000001c00109947 */ /* 0x002fd80003800000 */
.L_x_286:
[----:B------:R-:W-:Y:S05]  /*c230*/  @!P0 BRA `(.L_x_213) ;  /* 0x0000000000408947 */ /* 0x000fea0003800000 */
[----:B------:R-:W-:Y:S01]  /*c240*/  MOV R14, 0x0 ;  /* 0x00000000000e7802 */ /* 0x000fe20000000f00 */
[----:B------:R-:W2:Y:S01]  /*c250*/  LDCU.64 UR8, c[0x4][0x80] ;  /* 0x01001000ff0877ac */ /* 0x000ea20008000a00 */
[----:B------:R-:W-:Y:S02]  /*c260*/  HFMA2 R12, -RZ, RZ, 0, 5.9604644775390625e-08 ;  /* 0x00000001ff0c7431 */ /* 0x000fe400000001ff */
[----:B------:R-:W-:Y:S01]  /*c270*/  IMAD.MOV.U32 R8, RZ, RZ, 0x192 ;  /* 0x00000192ff087424 */ /* 0x000fe200078e00ff */
[----:B------:R-:W3:Y:S01]  /*c280*/  LDCU.64 UR6, c[0x4][0x88] ;  /* 0x01001100ff0677ac */ /* 0x000ee20008000a00 */
[----:B------:R-:W4:Y:S01]  /*c290*/  LDC.64 R14, c[0x4][R14] ;  /* 0x010000000e0e7b82 */ /* 0x000f220000000a00 */
[----:B------:R-:W-:Y:S01]  /*c2a0*/  IMAD.MOV.U32 R13, RZ, RZ, RZ ;  /* 0x000000ffff0d7224 */ /* 0x000fe200078e00ff */
[----:B------:R-:W5:Y:S01]  /*c2b0*/  LDCU.64 UR4, c[0x4][0x8] ;  /* 0x01000100ff0477ac */ /* 0x000f620008000a00 */
[----:B--2---:R-:W-:Y:S01]  /*c2c0*/  IMAD.U32 R4, RZ, RZ, UR8 ;  /* 0x00000008ff047e24 */ /* 0x004fe2000f8e00ff */
[----:B------:R-:W-:Y:S01]  /*c2d0*/  MOV R5, UR9 ;  /* 0x0000000900057c02 */ /* 0x000fe20008000f00 */
[----:B---3--:R-:W-:Y:S01]  /*c2e0*/  IMAD.U32 R6, RZ, RZ, UR6 ;  /* 0x00000006ff067e24 */ /* 0x008fe2000f8e00ff */
[----:B------:R-:W-:Y:S01]  /*c2f0*/  MOV R7, UR7 ;  /* 0x0000000700077c02 */ /* 0x000fe20008000f00 */
[----:B-----5:R-:W-:Y:S01]  /*c300*/  IMAD.U32 R10, RZ, RZ, UR4 ;  /* 0x00000004ff0a7e24 */ /* 0x020fe2000f8e00ff */
[----:B------:R-:W-:-:S02]  /*c310*/  MOV R11, UR5 ;  /* 0x00000005000b7c02 */ /* 0x000fc40008000f00 */
[----:B------:R-:W-:-:S07]  /*c320*/  LEPC R20, `(.L_x_213) ;  /* 0x000000001014794e */ /* 0x000fce0000000000 */
[----:B-1--4-:R-:W-:Y:S05]  /*c330*/  CALL.ABS.NOINC R14 ;  /* 0x000000000e007343 */ /* 0x012fea0003c00000 */
.L_x_213:
[----:B------:R-:W2:Y:S01]  /*c340*/  LDC.64 R28, c[0x0][0x358] ;  /* 0x0000d600ff1c7b82 */ /* 0x000ea20000000a00 */
[----:B------:R-:W-:Y:S05]  /*c350*/  WARPSYNC.ALL ;  /* 0x0000000000007948 */ /* 0x000fea0003800000 */
[----:B------:R-:W-:Y:S02]  /*c360*/  LOP3.LUT R26, R26, 0x10, RZ, 0xc0, !PT ;  /* 0x000000101a1a7812 */ /* 0x000fe400078ec0ff */
[----:B------:R-:W-:Y:S01]  /*c370*/  R2UR UR4, R16 ;  /* 0x00000000100472ca */ /* 0x000fe200000e0000 */
[----:B------:R-:W3:Y:S01]  /*c380*/  LDCU UR9, c[0x0][0x38c] ;  /* 0x00007180ff0977ac */ /* 0x000ee20008000800 */
[----:B------:R-:W-:Y:S01]  /*c390*/  IADD3 R2, P1, P0, R2, R27, R26 ;  /* 0x0000001b02027210 */ /* 0x000fe2000783e01a */
[----:B------:R-:W4:Y:S01]  /*c3a0*/  S2UR UR37, SR_CgaCtaId ;  /* 0x00000000002579c3 */ /* 0x000f220000008800 */
[----:B-1----:R-:W-:Y:S01]  /*c3b0*/  SHF.R.S32.HI R0, RZ, 0x1f, R27 ;  /* 0x0000001fff007819 */ /* 0x002fe2000001141b */
[----:B------:R-:W1:Y:S01]  /*c3c0*/  LDCU UR8, c[0x0][0x384] ;  /* 0x00007080ff0877ac */ /* 0x000e620008000800 */
[C---:B------:R-:W-:Y:S01]  /*c3d0*/  VIADD R27, R26.reuse, 0x8 ;  /* 0x000000081a1b7836 */ /* 0x040fe20000000000 */
[----:B------:R-:W-:Y:S01]  /*c3e0*/  BSSY.RECONVERGENT B0, `(.L_x_214) ;  /* 0x0000028000007945 */ /* 0x000fe20003800200 */
[----:B------:R-:W-:Y:S01]  /*c3f0*/  IADD3.X R0, PT, PT, RZ, R0, RZ, P1, P0 ;  /* 0x00000000ff007210 */ /* 0x000fe20000fe04ff */
[----:B------:R-:W5:Y:S04]  /*c400*/  LDCU.64 UR6, c[0x0][0x998] ;  /* 0x00013300ff0677ac */ /* 0x000f680008000a00 */
[----:B------:R-:W4:Y:S01]  /*c410*/  LDTM.x16 R4, tmem[UR4+-0xb0] ;  /* 0xffff5004000479ee */ /* 0x000f22000824ff00 */
[----:B---3--:R-:W-:-:S02]  /*c420*/  ISETP.GE.AND P2, PT, R26, UR9, PT ;  /* 0x000000091a007c0c */ /* 0x008fc4000bf46270 */
[----:B------:R-:W-:Y:S02]  /*c430*/  ISETP.GE.AND P1, PT, R27, UR9, PT ;  /* 0x000000091b007c0c */ /* 0x000fe4000bf26270 */
[----:B-1----:R-:W-:Y:S02]  /*c440*/  ISETP.GE.U32.OR P2, PT, R25, UR8, P2 ;  /* 0x0000000819007c0c */ /* 0x002fe40009746470 */
[----:B-----5:R-:W-:-:S04]  /*c450*/  LEA R20, P0, R2, UR6, 0x1 ;  /* 0x0000000602147c11 */ /* 0x020fc8000f8008ff */
[----:B------:R-:W-:Y:S02]  /*c460*/  LEA.HI.X R21, R2, UR7, R0, 0x1, P0 ;  /* 0x0000000702157c11 */ /* 0x000fe400080f0c00 */
[----:B----4-:R-:W-:Y:S02]  /*c470*/  F2FP.F16.F32.PACK_AB R0, R13, R12 ;  /* 0x0000000c0d00723e */ /* 0x010fe400000000ff */
[----:B------:R-:W-:Y:S02]  /*c480*/  F2FP.F16.F32.PACK_AB R2, R15, R14 ;  /* 0x0000000e0f02723e */ /* 0x000fe400000000ff */
[----:B------:R-:W-:Y:S02]  /*c490*/  F2FP.F16.F32.PACK_AB R3, R17, R16 ;  /* 0x000000101103723e */ /* 0x000fe400000000ff */
[----:B------:R-:W-:Y:S01]  /*c4a0*/  F2FP.F16.F32.PACK_AB R12, R19, R18 ;  /* 0x00000012130c723e */ /* 0x000fe200000000ff */
[----:B--2---:R-:W-:Y:S06]  /*c4b0*/  @P2 BRA `(.L_x_215) ;  /* 0x0000000000682947 */ /* 0x004fec0003800000 */
[----:B------:R-:W-:Y:S02]  /*c4c0*/  F2FP.F16.F32.PACK_AB R4, R5, R4 ;  /* 0x000000040504723e */ /* 0x000fe400000000ff */
[----:B------:R-:W-:Y:S02]  /*c4d0*/  F2FP.F16.F32.PACK_AB R8, R9, R8 ;  /* 0x000000080908723e */ /* 0x000fe400000000ff */
[----:B------:R-:W-:Y:S02]  /*c4e0*/  F2FP.F16.F32.PACK_AB R6, R7, R6 ;  /* 0x000000060706723e */ /* 0x000fe400000000ff */
[----:B------:R-:W-:Y:S02]  /*c4f0*/  PRMT R5, R4, 0x7632, R5 ;  /* 0x0000763204057816 */ /* 0x000fe40000000005 */
[----:B------:R-:W-:Y:S02]  /*c500*/  PRMT R7, R8, 0x7632, R7 ;  /* 0x0000763208077816 */ /* 0x000fe40000000007 */
[----:B------:R-:W-:-:S02]  /*c510*/  LOP3.LUT R5, R5, 0xffff, RZ, 0xc0, !PT ;  /* 0x0000ffff05057812 */ /* 0x000fc400078ec0ff */
[----:B------:R-:W-:Y:S02]  /*c520*/  F2FP.F16.F32.PACK_AB R10, R11, R10 ;  /* 0x0000000a0b0a723e */ /* 0x000fe400000000ff */
[----:B------:R-:W-:Y:S01]  /*c530*/  LOP3.LUT R7, R7, 0xffff, RZ, 0xc0, !PT ;  /* 0x0000ffff07077812 */ /* 0x000fe200078ec0ff */
[----:B------:R-:W-:Y:S01]  /*c540*/  IMAD.WIDE.U32 R14, R5, 0x10000, RZ ;  /* 0x00010000050e7825 */ /* 0x000fe200078e00ff */
[----:B------:R-:W-:Y:S02]  /*c550*/  PRMT R9, R6, 0x7632, R9 ;  /* 0x0000763206097816 */ /* 0x000fe40000000009 */
[----:B------:R-:W-:Y:S01]  /*c560*/  PRMT R11, R10, 0x7632, R11 ;  /* 0x000076320a0b7816 */ /* 0x000fe2000000000b */
[----:B------:R-:W-:Y:S01]  /*c570*/  IMAD.WIDE.U32 R16, R7, 0x10000, RZ ;  /* 0x0001000007107825 */ /* 0x000fe200078e00ff */
[----:B------:R-:W-:Y:S02]  /*c580*/  LOP3.LUT R6, R15, 0xffff, R6, 0xf8, !PT ;  /* 0x0000ffff0f067812 */ /* 0x000fe400078ef806 */
[----:B------:R-:W-:Y:S01]  /*c590*/  R2UR UR4, R28 ;  /* 0x000000001c0472ca */ /* 0x000fe200000e0000 */
[----:B------:R-:W-:Y:S01]  /*c5a0*/  IMAD.U32 R9, R9, 0x10000, RZ ;  /* 0x0001000009097824 */ /* 0x000fe200078e00ff */
[----:B------:R-:W-:Y:S01]  /*c5b0*/  LOP3.LUT R10, R17, 0xffff, R10, 0xf8, !PT ;  /* 0x0000ffff110a7812 */ /* 0x000fe200078ef80a */
[----:B------:R-:W-:Y:S01]  /*c5c0*/  IMAD.U32 R11, R11, 0x10000, RZ ;  /* 0x000100000b0b7824 */ /* 0x000fe200078e00ff */
[----:B------:R-:W-:-:S02]  /*c5d0*/  LOP3.LUT R7, R16, 0xffff, R8, 0xf8, !PT ;  /* 0x0000ffff10077812 */ /* 0x000fc400078ef808 */
[----:B------:R-:W-:Y:S02]  /*c5e0*/  LOP3.LUT R5, R6, R9, RZ, 0xfc, !PT ;  /* 0x0000000906057212 */ /* 0x000fe400078efcff */
[----:B------:R-:W-:Y:S02]  /*c5f0*/  LOP3.LUT R6, R10, R11, RZ, 0xfc, !PT ;  /* 0x0000000b0a067212 */ /* 0x000fe400078efcff */
[----:B------:R-:W-:Y:S02]  /*c600*/  R2UR UR5, R29 ;  /* 0x000000001d0572ca */ /* 0x000fe400000e0000 */
[-C--:B------:R-:W-:Y:S02]  /*c610*/  LOP3.LUT R7, R7, R6.reuse, RZ, 0x3c, !PT ;  /* 0x0000000607077212 */ /* 0x080fe400078e3cff */
[----:B------:R-:W-:Y:S02]  /*c620*/  LOP3.LUT R4, R14, 0xffff, R4, 0xf8, !PT ;  /* 0x0000ffff0e047812 */ /* 0x000fe400078ef804 */
[----:B------:R-:W-:-:S04]  /*c630*/  LOP3.LUT R6, R7, R6, RZ, 0x3c, !PT ;  /* 0x0000000607067212 */ /* 0x000fc800078e3cff */
[----:B------:R-:W-:-:S05]  /*c640*/  LOP3.LUT R7, R7, R6, RZ, 0x3c, !PT ;  /* 0x0000000607077212 */ /* 0x000fca00078e3cff */
[----:B------:R1:W-:Y:S02]  /*c650*/  STG.E.128 desc[UR4][R20.64], R4 ;  /* 0x0000000414007986 */ /* 0x0003e4000c101d04 */
.L_x_215:
[----:B------:R-:W-:Y:S05]  /*c660*/  BSYNC.RECONVERGENT B0 ;  /* 0x0000000000007941 */ /* 0x000fea0003800200 */
.L_x_214:
[----:B------:R-:W-:Y:S01]  /*c670*/  ISETP.GE.U32.OR P1, PT, R25, UR8, P1 ;  /* 0x0000000819007c0c */ /* 0x000fe20008f26470 */
[----:B------:R-:W-:Y:S01]  /*c680*/  BSSY.RECONVERGENT B0, `(.L_x_216) ;  /* 0x0000018000007945 */ /* 0x000fe20003800200 */
[----:B------:R-:W-:Y:S02]  /*c690*/  ISETP.NE.AND P0, PT, R72, 0x3, PT ;  /* 0x000000034800780c */ /* 0x000fe40003f05270 */
[----:B-1----:R-:W-:Y:S02]  /*c6a0*/  PRMT R4, R0, 0x7632, R4 ;  /* 0x0000763200047816 */ /* 0x002fe40000000004 */
[----:B------:R-:W-:Y:S02]  /*c6b0*/  PRMT R5, R2, 0x7632, R5 ;  /* 0x0000763202057816 */ /* 0x000fe40000000005 */
[----:B------:R-:W-:Y:S02]  /*c6c0*/  PRMT R6, R3, 0x7632, R6 ;  /* 0x0000763203067816 */ /* 0x000fe40000000006 */
[----:B------:R-:W-:-:S03]  /*c6d0*/  PRMT R7, R12, 0x7632, R7 ;  /* 0x000076320c077816 */ /* 0x000fc60000000007 */
[----:B------:R-:W-:Y:S05]  /*c6e0*/  @P1 BRA `(.L_x_217) ;  /* 0x0000000000441947 */ /* 0x000fea0003800000 */
[----:B------:R-:W-:Y:S01]  /*c6f0*/  LOP3.LUT R4, R4, 0xffff, RZ, 0xc0, !PT ;  /* 0x0000ffff04047812 */ /* 0x000fe200078ec0ff */
[----:B------:R-:W-:Y:S01]  /*c700*/  IMAD.U32 R5, R5, 0x10000, RZ ;  /* 0x0001000005057824 */ /* 0x000fe200078e00ff */
[----:B------:R-:W-:Y:S01]  /*c710*/  LOP3.LUT R6, R6, 0xffff, RZ, 0xc0, !PT ;  /* 0x0000ffff06067812 */ /* 0x000fe200078ec0ff */
[----:B------:R-:W-:Y:S01]  /*c720*/  IMAD.U32 R7, R7, 0x10000, RZ ;  /* 0x0001000007077824 */ /* 0x000fe200078e00ff */
[----:B------:R-:W-:Y:S01]  /*c730*/  R2UR UR4, R28 ;  /* 0x000000001c0472ca */ /* 0x000fe200000e0000 */
[----:B------:R-:W-:Y:S01]  /*c740*/  IMAD.WIDE.U32 R10, R4, 0x10000, RZ ;  /* 0x00010000040a7825 */ /* 0x000fe200078e00ff */
[----:B------:R-:W-:-:S03]  /*c750*/  R2UR UR5, R29 ;  /* 0x000000001d0572ca */ /* 0x000fc600000e0000 */
[----:B------:R-:W-:Y:S01]  /*c760*/  IMAD.WIDE.U32 R8, R6, 0x10000, RZ ;  /* 0x0001000006087825 */ /* 0x000fe200078e00ff */
[----:B------:R-:W-:Y:S02]  /*c770*/  LOP3.LUT R0, R10, 0xffff, R0, 0xf8, !PT ;  /* 0x0000ffff0a007812 */ /* 0x000fe400078ef800 */
[----:B------:R-:W-:Y:S02]  /*c780*/  LOP3.LUT R2, R11, 0xffff, R2, 0xf8, !PT ;  /* 0x0000ffff0b027812 */ /* 0x000fe400078ef802 */
[----:B------:R-:W-:Y:S01]  /*c790*/  LOP3.LUT R3, R8, 0xffff, R3, 0xf8, !PT ;  /* 0x0000ffff08037812 */ /* 0x000fe200078ef803 */
[----:B------:R-:W-:Y:S01]  /*c7a0*/  IMAD.MOV.U32 R4, RZ, RZ, R0 ;  /* 0x000000ffff047224 */ /* 0x000fe200078e0000 */
[----:B------:R-:W-:Y:S02]  /*c7b0*/  LOP3.LUT R12, R9, 0xffff, R12, 0xf8, !PT ;  /* 0x0000ffff090c7812 */ /* 0x000fe400078ef80c */
[----:B------:R-:W-:Y:S01]  /*c7c0*/  LOP3.LUT R5, R2, R5, RZ, 0xfc, !PT ;  /* 0x0000000502057212 */ /* 0x000fe200078efcff */
[----:B------:R-:W-:Y:S01]  /*c7d0*/  IMAD.MOV.U32 R6, RZ, RZ, R3 ;  /* 0x000000ffff067224 */ /* 0x000fe200078e0003 */
[----:B------:R-:W-:-:S05]  /*c7e0*/  LOP3.LUT R7, R12, R7, RZ, 0xfc, !PT ;  /* 0x000000070c077212 */ /* 0x000fca00078efcff */
[----:B------:R1:W-:Y:S02]  /*c7f0*/  STG.E.128 desc[UR4][R20.64+0x10], R4 ;  /* 0x0000100414007986 */ /* 0x0003e4000c101d04 */
.L_x_217:
[----:B------:R-:W-:Y:S05]  /*c800*/  BSYNC.RECONVERGENT B0 ;  /* 0x0000000000007941 */ /* 0x000fea0003800200 */
.L_x_216:
[----:B------:R-:W-:Y:S01]  /*c810*/  NOP ;  /* 0x0000000000007918 */ /* 0x000fe20000000000 */
[----:B------:R-:W-:Y:S05]  /*c820*/  @!P0 BRA `(.L_x_218) ;  /* 0x0000000000088947 */ /* 0x000fea0003800000 */
[----:B------:R-:W-:Y:S05]  /*c830*/  BPT.TRAP 0x1 ;  /* 0x000000040000795c */ /* 0x000fea0000300000 */
[----:B------:R-:W-:Y:S05]  /*c840*/  BPT.TRAP 0x1 ;  /* 0x000000040000795c */ /* 0x000fea0000300000 */
.L_x_218:
[----:B------:R-:W-:-:S04]  /*c850*/  UIADD3 UR4, UPT, UPT, UR36, 0x1f8b0, URZ ;  /* 0x0001f8b024047890 */ /* 0x000fc8000fffe0ff */
[----:B------:R-:W-:-:S09]  /*c860*/  UPRMT UR4, UR37, 0x654, UR4 ;  /* 0x0000065425047896 */ /* 0x000fd20008000004 */
[----:B------:R-:W-:Y:S01]  /*c870*/  SYNCS.ARRIVE.TRANS64.RED.A1T0 RZ, [UR4], RZ ;  /* 0x000000ffffff79a7 */ /* 0x000fe20008100404 */
[----:B------:R-:W-:Y:S05]  /*c880*/  @!P0 BRA `(.L_x_219) ;  /* 0x0000000000048947 */ /* 0x000fea0003800000 */
[----:B------:R-:W-:Y:S05]  /*c890*/  BPT.TRAP 0x1 ;  /* 0x000000040000795c */ /* 0x000fea0000300000 */
.L_x_219:
[----:B------:R-:W-:Y:S02]  /*c8a0*/  SHF.L.U32 R0, RZ, 0x1f, RZ ;  /* 0x0000001fff007819 */ /* 0x000fe400000006ff */
[----:B------:R-:W-:Y:S02]  /*c8b0*/  SHF.R.U32.HI R2, RZ, 0x15, R30 ;  /* 0x00000015ff027819 */ /* 0x000fe4000001161e */
[----:B------:R-:W2:Y:S02]  /*c8c0*/  SYNCS.PHASECHK.TRANS64.TRYWAIT P1, [UR36+0x1f8a8], R0 ;  /* 0x01f8a800ff0075a7 */ /* 0x000ea40008021124 */
[----:B------:R-:W-:Y:S01]  /*c8d0*/  ISETP.NE.AND P0, PT, R31, R2, PT ;  /* 0x000000021f00720c */ /* 0x000fe20003f05270 */
[----:B--2---:R-:W-:-:S12]  /*c8e0*/  @!P1 BRA `(.L_x_220) ;  /* 0x0000001400789947 */ /* 0x004fd80003800000 */
.L_x_288:
[----:B------:R-:W-:Y:S05]  /*c8f0*/  @!P0 BRA `(.L_x_221) ;  /* 0x0000000000408947 */ /* 0x000fea0003800000 */
[----:B--2---:R-:W-:Y:S01]  /*c900*/  MOV R2, 0x0 ;  /* 0x0000000000027802 */ /* 0x004fe20000000f00 */
[----:B------:R-:W1:Y:S01]  /*c910*/  LDCU.64 UR8, c[0x4][0x80] ;  /* 0x01001000ff0877ac */ /* 0x000e620008000a00 */
[----:B------:R-:W-:Y:S02]  /*c920*/  HFMA2 R12, -RZ, RZ, 0, 5.9604644775390625e-08 ;  /* 0x00000001ff0c7431 */ /* 0x000fe400000001ff */
[----:B------:R-:W-:Y:S01]  /*c930*/  IMAD.MOV.U32 R8, RZ, RZ, 0x192 ;  /* 0x00000192ff087424 */ /* 0x000fe200078e00ff */
[----:B------:R-:W2:Y:S01]  /*c940*/  LDCU.64 UR6, c[0x4][0x88] ;  /* 0x01001100ff0677ac */ /* 0x000ea20008000a00 */
[----:B------:R-:W3:Y:S01]  /*c950*/  LDC.64 R2, c[0x4][R2] ;  /* 0x0100000002027b82 */ /* 0x000ee20000000a00 */
[----:B------:R-:W-:Y:S01]  /*c960*/  IMAD.MOV.U32 R13, RZ, RZ, RZ ;  /* 0x000000ffff0d7224 */ /* 0x000fe200078e00ff */
[----:B------:R-:W4:Y:S01]  /*c970*/  LDCU.64 UR4, c[0x4][0x8] ;  /* 0x01000100ff0477ac */ /* 0x000f220008000a00 */
[----:B-1----:R-:W-:Y:S01]  /*c980*/  IMAD.U32 R4, RZ, RZ, UR8 ;  /* 0x00000008ff047e24 */ /* 0x002fe2000f8e00ff */
[----:B------:R-:W-:Y:S01]  /*c990*/  MOV R5, UR9 ;  /* 0x0000000900057c02 */ /* 0x000fe20008000f00 */
[----:B--2---:R-:W-:Y:S01]  /*c9a0*/  IMAD.U32 R6, RZ, RZ, UR6 ;  /* 0x00000006ff067e24 */ /* 0x004fe2000f8e00ff */
[----:B------:R-:W-:Y:S01]  /*c9b0*/  MOV R7, UR7 ;  /* 0x0000000700077c02 */ /* 0x000fe20008000f00 */
[----:B----4-:R-:W-:Y:S01]  /*c9c0*/  IMAD.U32 R10, RZ, RZ, UR4 ;  /* 0x00000004ff0a7e24 */ /* 0x010fe2000f8e00ff */
[----:B------:R-:W-:-:S02]  /*c9d0*/  MOV R11, UR5 ;  /* 0x00000005000b7c02 */ /* 0x000fc40008000f00 */
[----:B------:R-:W-:-:S07]  /*c9e0*/  LEPC R20, `(.L_x_221) ;  /* 0x000000001014794e */ /* 0x000fce0000000000 */
[----:B---3--:R-:W-:Y:S05]  /*c9f0*/  CALL.ABS.NOINC R2 ;  /* 0x0000000002007343 */ /* 0x008fea0003c00000 */
.L_x_221:
[----:B------:R-:W-:Y:S05]  /*ca00*/  WARPSYNC.ALL ;  /* 0x0000000000007948 */ /* 0x000fea0003800000 */
[----:B------:R-:W-:Y:S01]  /*ca10*/  R2UR UR4, R30 ;  /* 0x000000001e0472ca */ /* 0x000fe200000e0000 */
[----:B------:R-:W3:Y:S01]  /*ca20*/  LDCU UR9, c[0x0][0x388] ;  /* 0x00007100ff0977ac */ /* 0x000ee20008000800 */
[----:B------:R-:W-:Y:S01]  /*ca30*/  IADD3 R22, P1, P0, R22, R24, R26 ;  /* 0x0000001816167210 */ /* 0x000fe2000783e01a */
[----:B------:R-:W-:Y:S01]  /*ca40*/  BSSY.RECONVERGENT B0, `(.L_x_222) ;  /* 0x000003b000007945 */ /* 0x000fe20003800200 */
[----:B------:R-:W4:Y:S02]  /*ca50*/  LDCU UR8, c[0x0][0x384] ;  /* 0x00007080ff0877ac */ /* 0x000f240008000800 */
[----:B------:R-:W-:-:S02]  /*ca60*/  IADD3.X R23, PT, PT, RZ, R23, RZ, P1, P0 ;  /* 0x00000017ff177210 */ /* 0x000fc40000fe04ff */
[----:B------:R-:W-:Y:S01]  /*ca70*/  ISETP.NE.AND P0, PT, R72, 0x3, PT ;  /* 0x000000034800780c */ /* 0x000fe20003f05270 */
[----:B------:R-:W5:Y:S04]  /*ca80*/  LDCU.64 UR6, c[0x0][0x980] ;  /* 0x00013000ff0677ac */ /* 0x000f680008000a00 */
[----:B-1----:R-:W1:Y:S01]  /*ca90*/  LDTM.x16 R4, tmem[UR4] ;  /* 0x00000004000479ee */ /* 0x002e620008240000 */
[----:B------:R-:W1:Y:S01]  /*caa0*/  LDCU UR4, c[0x0][0x448] ;  /* 0x00008900ff0477ac */ /* 0x000e620008000800 */
[----:B---3--:R-:W-:Y:S02]  /*cab0*/  ISETP.GE.AND P3, PT, R26, UR9, PT ;  /* 0x000000091a007c0c */ /* 0x008fe4000bf66270 */
[----:B------:R-:W-:Y:S02]  /*cac0*/  ISETP.GE.AND P2, PT, R27, UR9, PT ;  /* 0x000000091b007c0c */ /* 0x000fe4000bf46270 */
[----:B----4-:R-:W-:-:S02]  /*cad0*/  ISETP.GE.U32.OR P3, PT, R25, UR8, P3 ;  /* 0x0000000819007c0c */ /* 0x010fc40009f66470 */
[----:B------:R-:W-:Y:S02]  /*cae0*/  ISETP.GE.U32.OR P2, PT, R25, UR8, P2 ;  /* 0x0000000819007c0c */ /* 0x000fe40009746470 */
[----:B-----5:R-:W-:-:S04]  /*caf0*/  LEA R20, P1, R22, UR6, 0x1 ;  /* 0x0000000616147c11 */ /* 0x020fc8000f8208ff */
[----:B------:R-:W-:Y:S01]  /*cb00*/  LEA.HI.X R21, R22, UR7, R23, 0x1, P1 ;  /* 0x0000000716157c11 */ /* 0x000fe200088f0c17 */
[----:B-1----:R-:W-:Y:S01]  /*cb10*/  FMUL R12, R12, UR4 ;  /* 0x000000040c0c7c20 */ /* 0x002fe20008400000 */
[----:B------:R-:W-:Y:S01]  /*cb20*/  FMUL R13, R13, UR4 ;  /* 0x000000040d0d7c20 */ /* 0x000fe20008400000 */
        /* <DEDUP_REMOVED lines=8> */
[----:B--2---:R-:W-:Y:S01]  /*cbb0*/  FMUL R2, R6, UR4 ;  /* 0x0000000406027c20 */ /* 0x004fe20008400000 */
[----:B------:R-:W-:Y:S01]  /*cbc0*/  FMUL R7, R7, UR4 ;  /* 0x0000000407077c20 */ /* 0x000fe20008400000 */
[----:B------:R-:W-:Y:S01]  /*cbd0*/  FMUL R0, R8, UR4 ;  /* 0x0000000408007c20 */ /* 0x000fe20008400000 */
[----:B------:R-:W-:Y:S01]  /*cbe0*/  FMUL R9, R9, UR4 ;  /* 0x0000000409097c20 */ /* 0x000fe20008400000 */
[----:B------:R-:W-:Y:S01]  /*cbf0*/  FMUL R10, R10, UR4 ;  /* 0x000000040a0a7c20 */ /* 0x000fe20008400000 */
[----:B------:R-:W-:Y:S01]  /*cc00*/  FMUL R11, R11, UR4 ;  /* 0x000000040b0b7c20 */ /* 0x000fe20008400000 */
[----:B------:R-:W-:Y:S01]  /*cc10*/  F2FP.F16.F32.PACK_AB R4, R13, R12 ;  /* 0x0000000c0d04723e */ /* 0x000fe200000000ff */
[----:B------:R-:W-:Y:S06]  /*cc20*/  @P3 BRA `(.L_x_223) ;  /* 0x0000000000703947 */ /* 0x000fec0003800000 */
[----:B------:R-:W-:Y:S02]  /*cc30*/  F2FP.F16.F32.PACK_AB R3, R5, R3 ;  /* 0x000000030503723e */ /* 0x000fe400000000ff */
[----:B------:R-:W-:Y:S02]  /*cc40*/  F2FP.F16.F32.PACK_AB R0, R9, R0 ;  /* 0x000000000900723e */ /* 0x000fe400000000ff */
[----:B------:R-:W-:Y:S02]  /*cc50*/  F2FP.F16.F32.PACK_AB R2, R7, R2 ;  /* 0x000000020702723e */ /* 0x000fe400000000ff */
[----:B------:R-:W-:Y:S02]  /*cc60*/  PRMT R5, R3, 0x7632, R5 ;  /* 0x0000763203057816 */ /* 0x000fe40000000005 */
[----:B------:R-:W-:Y:S02]  /*cc70*/  PRMT R7, R0, 0x7632, R7 ;  /* 0x0000763200077816 */ /* 0x000fe40000000007 */
[----:B------:R-:W-:-:S02]  /*cc80*/  PRMT R6, R2, 0x7610, R6 ;  /* 0x0000761002067816 */ /* 0x000fc40000000006 */
[----:B------:R-:W-:Y:S02]  /*cc90*/  PRMT R8, R2, 0x7632, R8 ;  /* 0x0000763202087816 */ /* 0x000fe40000000008 */
[----:B------:R-:W-:Y:S02]  /*cca0*/  LOP3.LUT R5, R5, 0xffff, RZ, 0xc0, !PT ;  /* 0x0000ffff05057812 */ /* 0x000fe400078ec0ff */
[----:B------:R-:W-:Y:S01]  /*ccb0*/  F2FP.F16.F32.PACK_AB R2, R11, R10 ;  /* 0x0000000a0b02723e */ /* 0x000fe200000000ff */
[----:B------:R-:W-:Y:S01]  /*ccc0*/  IMAD.U32 R8, R8, 0x10000, RZ ;  /* 0x0001000008087824 */ /* 0x000fe200078e00ff */
[----:B------:R-:W-:Y:S01]  /*ccd0*/  LOP3.LUT R7, R7, 0xffff, RZ, 0xc0, !PT ;  /* 0x0000ffff07077812 */ /* 0x000fe200078ec0ff */
[----:B------:R-:W-:Y:S01]  /*cce0*/  IMAD.WIDE.U32 R10, R5, 0x10000, RZ ;  /* 0x00010000050a7825 */ /* 0x000fe200078e00ff */
[----:B------:R-:W-:Y:S02]  /*ccf0*/  PRMT R9, R2, 0x7632, R9 ;  /* 0x0000763202097816 */ /* 0x000fe40000000009 */
[----:B------:R-:W-:Y:S01]  /*cd00*/  R2UR UR4, R28 ;  /* 0x000000001c0472ca */ /* 0x000fe200000e0000 */
[----:B------:R-:W-:Y:S01]  /*cd10*/  IMAD.WIDE.U32 R12, R7, 0x10000, RZ ;  /* 0x00010000070c7825 */ /* 0x000fe200078e00ff */
[----:B------:R-:W-:-:S02]  /*cd20*/  LOP3.LUT R6, R11, 0xffff, R6, 0xf8, !PT ;  /* 0x0000ffff0b067812 */ /* 0x000fc400078ef806 */
[----:B------:R-:W-:Y:S01]  /*cd30*/  R2UR UR5, R29 ;  /* 0x000000001d0572ca */ /* 0x000fe200000e0000 */
[----:B------:R-:W-:Y:S01]  /*cd40*/  IMAD.U32 R9, R9, 0x10000, RZ ;  /* 0x0001000009097824 */ /* 0x000fe200078e00ff */
[----:B------:R-:W-:Y:S02]  /*cd50*/  LOP3.LUT R2, R13, 0xffff, R2, 0xf8, !PT ;  /* 0x0000ffff0d027812 */ /* 0x000fe400078ef802 */
[----:B------:R-:W-:Y:S02]  /*cd60*/  LOP3.LUT R8, R6, R8, RZ, 0xfc, !PT ;  /* 0x0000000806087212 */ /* 0x000fe400078efcff */
[----:B------:R-:W-:Y:S02]  /*cd70*/  LOP3.LUT R3, R10, 0xffff, R3, 0xf8, !PT ;  /* 0x0000ffff0a037812 */ /* 0x000fe400078ef803 */
[----:B------:R-:W-:Y:S02]  /*cd80*/  LOP3.LUT R0, R12, 0xffff, R0, 0xf8, !PT ;  /* 0x0000ffff0c007812 */ /* 0x000fe400078ef800 */
[----:B------:R-:W-:Y:S01]  /*cd90*/  LOP3.LUT R2, R2, R9, RZ, 0xfc, !PT ;  /* 0x0000000902027212 */ /* 0x000fe200078efcff */
[----:B------:R-:W-:-:S02]  /*cda0*/  IMAD.MOV.U32 R9, RZ, RZ, R8 ;  /* 0x000000ffff097224 */ /* 0x000fc400078e0008 */
[----:B------:R-:W-:Y:S02]  /*cdb0*/  IMAD.MOV.U32 R8, RZ, RZ, R3 ;  /* 0x000000ffff087224 */ /* 0x000fe400078e0003 */
[----:B------:R-:W-:Y:S02]  /*cdc0*/  IMAD.MOV.U32 R10, RZ, RZ, R0 ;  /* 0x000000ffff0a7224 */ /* 0x000fe400078e0000 */
[----:B------:R-:W-:-:S05]  /*cdd0*/  IMAD.MOV.U32 R11, RZ, RZ, R2 ;  /* 0x000000ffff0b7224 */ /* 0x000fca00078e0002 */
[----:B------:R1:W-:Y:S02]  /*cde0*/  STG.E.128 desc[UR4][R20.64], R8 ;  /* 0x0000000814007986 */ /* 0x0003e4000c101d04 */
.L_x_223:
[----:B------:R-:W-:Y:S05]  /*cdf0*/  BSYNC.RECONVERGENT B0 ;  /* 0x0000000000007941 */ /* 0x000fea0003800200 */
.L_x_222:
[----:B------:R-:W-:Y:S01]  /*ce00*/  F2FP.F16.F32.PACK_AB R0, R15, R14 ;  /* 0x0000000e0f00723e */ /* 0x000fe200000000ff */
[----:B------:R-:W-:Y:S01]  /*ce10*/  BSSY.RECONVERGENT B0, `(.L_x_224) ;  /* 0x000001a000007945 */ /* 0x000fe20003800200 */
[----:B------:R-:W-:Y:S02]  /*ce20*/  F2FP.F16.F32.PACK_AB R3, R17, R16 ;  /* 0x000000101103723e */ /* 0x000fe400000000ff */
[----:B------:R-:W-:Y:S02]  /*ce30*/  F2FP.F16.F32.PACK_AB R2, R19, R18 ;  /* 0x000000121302723e */ /* 0x000fe400000000ff */
[----:B------:R-:W-:Y:S02]  /*ce40*/  PRMT R5, R4, 0x7632, R5 ;  /* 0x0000763204057816 */ /* 0x000fe40000000005 */
[----:B------:R-:W-:Y:S02]  /*ce50*/  PRMT R6, R0, 0x7632, R6 ;  /* 0x0000763200067816 */ /* 0x000fe40000000006 */
[----:B------:R-:W-:-:S02]  /*ce60*/  PRMT R7, R3, 0x7632, R7 ;  /* 0x0000763203077816 */ /* 0x000fc40000000007 */
[----:B-1----:R-:W-:Y:S01]  /*ce70*/  PRMT R8, R2, 0x7632, R8 ;  /* 0x0000763202087816 */ /* 0x002fe20000000008 */
[----:B------:R-:W-:Y:S06]  /*ce80*/  @P2 BRA `(.L_x_225) ;  /* 0x0000000000482947 */ /* 0x000fec0003800000 */
        /* <DEDUP_REMOVED lines=10> */
[----:B------:R-:W-:Y:S02]  /*cf30*/  LOP3.LUT R2, R13, 0xffff, R2, 0xf8, !PT ;  /* 0x0000ffff0d027812 */ /* 0x000fe400078ef802 */
[----:B------:R-:W-:Y:S02]  /*cf40*/  LOP3.LUT R3, R12, 0xffff, R3, 0xf8, !PT ;  /* 0x0000ffff0c037812 */ /* 0x000fe400078ef803 */
[----:B------:R-:W-:Y:S02]  /*cf50*/  LOP3.LUT R0, R0, R6, RZ, 0xfc, !PT ;  /* 0x0000000600007212 */ /* 0x000fe400078efcff */
[----:B------:R-:W-:Y:S01]  /*cf60*/  LOP3.LUT R2, R2, R8, RZ, 0xfc, !PT ;  /* 0x0000000802027212 */ /* 0x000fe200078efcff */
[----:B------:R-:W-:-:S02]  /*cf70*/  IMAD.MOV.U32 R6, RZ, RZ, R3 ;  /* 0x000000ffff067224 */ /* 0x000fc400078e0003 */
[----:B------:R-:W-:Y:S02]  /*cf80*/  IMAD.MOV.U32 R5, RZ, RZ, R0 ;  /* 0x000000ffff057224 */ /* 0x000fe400078e0000 */
[----:B------:R-:W-:-:S05]  /*cf90*/  IMAD.MOV.U32 R7, RZ, RZ, R2 ;  /* 0x000000ffff077224 */ /* 0x000fca00078e0002 */
[----:B------:R1:W-:Y:S02]  /*cfa0*/  STG.E.128 desc[UR4][R20.64+0x10], R4 ;  /* 0x0000100414007986 */ /* 0x0003e4000c101d04 */
.L_x_225:
[----:B------:R-:W-:Y:S05]  /*cfb0*/  BSYNC.RECONVERGENT B0 ;  /* 0x0000000000007941 */ /* 0x000fea0003800200 */
.L_x_224:
[----:B------:R-:W-:Y:S01]  /*cfc0*/  NOP ;  /* 0x0000000000007918 */ /* 0x000fe20000000000 */
[----:B------:R-:W-:Y:S05]  /*cfd0*/  @!P0 BRA `(.L_x_226) ;  /* 0x0000000000088947 */ /* 0x000fea0003800000 */
[----:B------:R-:W-:Y:S05]  /*cfe0*/  BPT.TRAP 0x1 ;  /* 0x000000040000795c */ /* 0x000fea0000300000 */
[----:B------:R-:W-:Y:S05]  /*cff0*/  BPT.TRAP 0x1 ;  /* 0x000000040000795c */ /* 0x000fea0000300000 */
.L_x_226:
[----:B------:R-:W2:Y:S01]  /*d000*/  LDL.LU R0, [R1+0x18] ;  /* 0x0000180001007983 */ /* 0x000ea20000300800 */
[----:B------:R-:W-:-:S04]  /*d010*/  UIADD3 UR4, UPT, UPT, UR36, 0x1f8b8, URZ ;  /* 0x0001f8b824047890 */ /* 0x000fc8000fffe0ff */
[----:B------:R-:W-:-:S09]  /*d020*/  UPRMT UR4, UR37, 0x654, UR4 ;  /* 0x0000065425047896 */ /* 0x000fd20008000004 */
[----:B------:R-:W-:Y:S01]  /*d030*/  SYNCS.ARRIVE.TRANS64.RED.A1T0 RZ, [UR4], RZ ;  /* 0x000000ffffff79a7 */ /* 0x000fe20008100404 */
[----:B------:R-:W-:Y:S01]  /*d040*/  BAR.SYNC.DEFER_BLOCKING 0x1, 0x100 ;  /* 0x0044000000007b1d */ /* 0x000fe20000010000 */
[----:B--2---:R-:W-:-:S13]  /*d050*/  LOP3.LUT P0, RZ, R0, 0x7, RZ, 0xc0, !PT ;  /* 0x0000000700ff7812 */ /* 0x004fda000780c0ff */
[----:B------:R-:W-:Y:S05]  /*d060*/  @P0 EXIT ;  /* 0x000000000000094d */ /* 0x000fea0003800000 */
[----:B------:R-:W2:Y:S01]  /*d070*/  S2UR UR5, SR_CgaCtaId ;  /* 0x00000000000579c3 */ /* 0x000ea20000008800 */
[----:B------:R-:W-:Y:S01]  /*d080*/  UMOV UR4, 0x400 ;  /* 0x0000040000047882 */ /* 0x000fe20000000000 */
[----:B------:R-:W-:Y:S01]  /*d090*/  IMAD.MOV.U32 R2, RZ, RZ, 0xffff ;  /* 0x0000ffffff027424 */ /* 0x000fe200078e00ff */
[----:B--2---:R-:W-:-:S09]  /*d0a0*/  ULEA UR4, UR5, UR4, 0x18 ;  /* 0x0000000405047291 */ /* 0x004fd2000f8ec0ff */
[----:B------:R-:W2:Y:S01]  /*d0b0*/  LDS R3, [UR4+0x1f8c0] ;  /* 0x01f8c004ff037984 */ /* 0x000ea20008000800 */
[----:B------:R-:W-:Y:S02]  /*d0c0*/  UMOV UR4, 0x40 ;  /* 0x0000004000047882 */ /* 0x000fe40000000000 */
[----:B------:R-:W-:Y:S01]  /*d0d0*/  ULEA UR5, UR5, UR4, 0x18 ;  /* 0x0000000405057291 */ /* 0x000fe2000f8ec0ff */
[----:B------:R-:W-:-:S08]  /*d0e0*/  NOP ;  /* 0x0000000000007918 */ /* 0x000fd00000000000 */
[----:B------:R-:W3:Y:S01]  /*d0f0*/  LDS R0, [UR5+0x14] ;  /* 0x00001405ff007984 */ /* 0x000ee20008000800 */
[----:B--2---:R-:W-:-:S04]  /*d100*/  LOP3.LUT R3, R3, 0xffff, RZ, 0xc0, !PT ;  /* 0x0000ffff03037812 */ /* 0x004fc800078ec0ff */
[----:B------:R-:W-:-:S04]  /*d110*/  SHF.R.U32.HI R3, RZ, 0x5, R3 ;  /* 0x00000005ff037819 */ /* 0x000fc80000011603 */
[----:B------:R-:W-:-:S04]  /*d120*/  SHF.L.U32 R2, R2, R3, RZ ;  /* 0x0000000302027219 */ /* 0x000fc800000006ff */
[----:B---3--:R-:W-:-:S04]  /*d130*/  LOP3.LUT R0, R0, R2, RZ, 0xc0, !PT ;  /* 0x0000000200007212 */ /* 0x008fc800078ec0ff */
[----:B------:R-:W-:Y:S01]  /*d140*/  ISETP.NE.AND P0, PT, R0, R2, PT ;  /* 0x000000020000720c */ /* 0x000fe20003f05270 */
[----:B------:R-:W-:-:S05]  /*d150*/  IMAD.MOV.U32 R0, RZ, RZ, 0x1 ;  /* 0x00000001ff007424 */ /* 0x000fca00078e00ff */
[----:B------:R-:W-:-:S07]  /*d160*/  SHF.L.U32 R0, R0, R3, RZ ;  /* 0x0000000300007219 */ /* 0x000fce00000006ff */
[----:B------:R-:W-:Y:S05]  /*d170*/  @P0 BRA `(.L_x_227) ;  /* 0x00000000005c0947 */ /* 0x000fea0003800000 */
[----:B------:R-:W2:Y:S02]  /*d180*/  LDS R3, [UR5+0x18] ;  /* 0x00001805ff037984 */ /* 0x000ea40008000800 */
[----:B--2---:R-:W-:-:S04]  /*d190*/  LOP3.LUT R3, R3, R0, RZ, 0xc0, !PT ;  /* 0x0000000003037212 */ /* 0x004fc800078ec0ff */
[----:B------:R-:W-:-:S13]  /*d1a0*/  ISETP.NE.AND P0, PT, R3, R0, PT ;  /* 0x000000000300720c */ /* 0x000fda0003f05270 */
[----:B------:R-:W-:Y:S05]  /*d1b0*/  @P0 BRA `(.L_x_228) ;  /* 0x0000000000400947 */ /* 0x000fea0003800000 */
[----:B------:R-:W-:Y:S01]  /*d1c0*/  R2UR UR4, R2 ;  /* 0x00000000020472ca */ /* 0x000fe200000e0000 */
[----:B------:R-:W2:Y:S01]  /*d1d0*/  S2R R3, SR_LANEID ;  /* 0x0000000000037919 */ /* 0x000ea20000000000 */
[----:B------:R-:W-:-:S04]  /*d1e0*/  LOP3.LUT R0, RZ, R0, RZ, 0x33, !PT ;  /* 0x00000000ff007212 */ /* 0x000fc800078e33ff */
[----:B------:R-:W3:Y:S07]  /*d1f0*/  REDUX UR7, R0 ;  /* 0x00000000000773c4 */ /* 0x000eee0000000000 */
[----:B------:R-:W-:-:S03]  /*d200*/  ULOP3.LUT UR6, URZ, UR4, URZ, 0x33, !UPT ;  /* 0x00000004ff067292 */ /* 0x000fc6000f8e33ff */
[----:B------:R-:W-:Y:S02]  /*d210*/  VOTEU.ANY UR4, UPT, PT ;  /* 0x0000000000047886 */ /* 0x000fe400038e0100 */
[----:B------:R-:W-:Y:S01]  /*d220*/  UFLO.U32 UR4, UR4 ;  /* 0x00000004000472bd */ /* 0x000fe200080e0000 */
[----:B------:R-:W-:-:S04]  /*d230*/  IMAD.U32 R2, RZ, RZ, UR6 ;  /* 0x00000006ff027e24 */ /* 0x000fc8000f8e00ff */
[----:B------:R-:W4:Y:S02]  /*d240*/  REDUX UR8, R2 ;  /* 0x00000000020873c4 */ /* 0x000f240000000000 */
[----:B------:R1:W-:Y:S01]  /*d250*/  UTCATOMSWS.AND URZ, UR6 ;  /* 0x0000000600ff79e3 */ /* 0x0003e20008000000 */
[----:B---3--:R-:W-:Y:S01]  /*d260*/  IMAD.U32 R0, RZ, RZ, UR7 ;  /* 0x00000007ff007e24 */ /* 0x008fe2000f8e00ff */
[----:B--2---:R-:W-:Y:S01]  /*d270*/  ISETP.EQ.U32.AND P0, PT, R3, UR4, PT ;  /* 0x0000000403007c0c */ /* 0x004fe2000bf02070 */
[----:B----4-:R-:W-:-:S12]  /*d280*/  IMAD.U32 R2, RZ, RZ, UR8 ;  /* 0x00000008ff027e24 */ /* 0x010fd8000f8e00ff */
[----:B------:R1:W-:Y:S04]  /*d290*/  @P0 ATOMS.AND RZ, [UR5+0x14], R2 ;  /* 0x00001402ffff098c */ /* 0x0003e8000a800005 */
[----:B------:R1:W-:Y:S01]  /*d2a0*/  @P0 ATOMS.AND RZ, [UR5+0x18], R0 ;  /* 0x00001800ffff098c */ /* 0x0003e2000a800005 */
[----:B------:R-:W-:Y:S05]  /*d2b0*/  BRA `(.L_x_229) ;  /* 0x0000000000147947 */ /* 0x000fea0003800000 */
.L_x_228:
[----:B------:R-:W-:Y:S02]  /*d2c0*/  MOV R2, 0xd2e0 ;  /* 0x0000d2e000027802 */ /* 0x000fe40000000f00 */
[----:B-1----:R-:W-:Y:S05]  /*d2d0*/  CALL.REL.NOINC `($__internal_0_$__cuda_sm10x_tcgen05_guardrail_trap_col_being_dealloced_not_returned_by_alloc) ;  /* 0x0000000c00147944 */ /* 0x002fea0003c00000 */
[----:B------:R-:W-:Y:S05]  /*d2e0*/  BRA `(.L_x_229) ;  /* 0x0000000000087947 */ /* 0x000fea0003800000 */
.L_x_227:
[----:B------:R-:W-:Y:S02]  /*d2f0*/  MOV R2, 0xd310 ;  /* 0x0000d31000027802 */ /* 0x000fe40000000f00 */
[----:B-1----:R-:W-:Y:S05]  /*d300*/  CALL.REL.NOINC `($__internal_2_$__cuda_sm10x_tcgen05_guardrail_trap_unallocated_columns_being_dealloced) ;  /* 0x0000000c00207944 */ /* 0x002fea0003c00000 */
.L_x_229:
[----:B------:R-:W-:Y:S01]  /*d310*/  NOP ;  /* 0x0000000000007918 */ /* 0x000fe20000000000 */
[----:B-1----:R-:W-:Y:S05]  /*d320*/  EXIT ;  /* 0x000000000000794d */ /* 0x002fea0003800000 */
.L_x_51:
[----:B------:R-:W-:-:S07]  /*d330*/  MOV R5, UR32 ;  /* 0x0000002000057c02 */ /* 0x000fce0008000f00 */
.L_x_230:
[----:B-1----:R1:W2:Y:S02]  /*d340*/  SYNCS.PHASECHK.TRANS64.TRYWAIT P0, [R5+URZ+0x1f810], R8 ;  /* 0x01f81008050075a7 */ /* 0x0022a400080011ff */
[----:B--2---:R-:W-:Y:S05]  /*d350*/  @!P0 NANOSLEEP.SYNCS 0x989680 ;  /* 0x009896800000895d */ /* 0x004fea0003900000 */
[----:B------:R-:W2:Y:S02]  /*d360*/  @!P0 SYNCS.PHASECHK.TRANS64 P0, [R5+URZ+0x1f810], R8 ;  /* 0x01f81008050085a7 */ /* 0x000ea400080010ff */
[----:B--2---:R-:W-:Y:S05]  /*d370*/  @!P0 BRA `(.L_x_230) ;  /* 0xfffffffc00f08947 */ /* 0x004fea000383ffff */
[----:B------:R-:W-:Y:S05]  /*d380*/  BRA `(.L_x_231) ;  /* 0xffffff4c00c07947 */ /* 0x000fea000383ffff */
.L_x_59:
[----:B------:R-:W-:-:S07]  /*d390*/  MOV R5, UR32 ;  /* 0x0000002000057c02 */ /* 0x000fce0008000f00 */
.L_x_232:
[----:B-1----:R1:W3:Y:S02]  /*d3a0*/  SYNCS.PHASECHK.TRANS64.TRYWAIT P0, [R5+URZ+0x1f838], R8 ;  /* 0x01f83808050075a7 */ /* 0x0022e400080011ff */
[----:B---3--:R-:W-:Y:S05]  /*d3b0*/  @!P0 NANOSLEEP.SYNCS 0x989680 ;  /* 0x009896800000895d */ /* 0x008fea0003900000 */
[----:B------:R-:W3:Y:S02]  /*d3c0*/  @!P0 SYNCS.PHASECHK.TRANS64 P0, [R5+URZ+0x1f838], R8 ;  /* 0x01f83808050085a7 */ /* 0x000ee400080010ff */
[----:B---3--:R-:W-:Y:S05]  /*d3d0*/  @!P0 BRA `(.L_x_232) ;  /* 0xfffffffc00f08947 */ /* 0x008fea000383ffff */
[----:B------:R-:W-:Y:S05]  /*d3e0*/  BRA `(.L_x_233) ;  /* 0xffffff5000d07947 */ /* 0x000fea000383ffff */
.L_x_62:
[----:B------:R-:W-:-:S07]  /*d3f0*/  MOV R4, UR32 ;  /* 0x0000002000047c02 */ /* 0x000fce0008000f00 */
.L_x_234:
[----:B--2---:R2:W3:Y:S02]  /*d400*/  SYNCS.PHASECHK.TRANS64.TRYWAIT P4, [R4+URZ+0x1f828], R8 ;  /* 0x01f82808040075a7 */ /* 0x0044e400080811ff */
[----:B---3--:R-:W-:Y:S05]  /*d410*/  @!P4 NANOSLEEP.SYNCS 0x989680 ;  /* 0x009896800000c95d */ /* 0x008fea0003900000 */
[----:B------:R-:W3:Y:S02]  /*d420*/  @!P4 SYNCS.PHASECHK.TRANS64 P4, [R4+URZ+0x1f828], R8 ;  /* 0x01f828080400c5a7 */ /* 0x000ee400080810ff */
[----:B---3--:R-:W-:Y:S05]  /*d430*/  @!P4 BRA `(.L_x_234) ;  /* 0xfffffffc00f0c947 */ /* 0x008fea000383ffff */
[----:B------:R-:W-:Y:S05]  /*d440*/  BRA `(.L_x_235) ;  /* 0xffffff5400607947 */ /* 0x000fea000383ffff */
.L_x_68:
[----:B------:R-:W-:-:S07]  /*d450*/  MOV R4, UR32 ;  /* 0x0000002000047c02 */ /* 0x000fce0008000f00 */
.L_x_236:
[----:B-1----:R1:W2:Y:S02]  /*d460*/  SYNCS.PHASECHK.TRANS64.TRYWAIT P4, [R4+URZ+0x1f848], R8 ;  /* 0x01f84808040075a7 */ /* 0x0022a400080811ff */
[----:B--2---:R-:W-:Y:S05]  /*d470*/  @!P4 NANOSLEEP.SYNCS 0x989680 ;  /* 0x009896800000c95d */ /* 0x004fea0003900000 */
[----:B------:R-:W2:Y:S02]  /*d480*/  @!P4 SYNCS.PHASECHK.TRANS64 P4, [R4+URZ+0x1f848], R8 ;  /* 0x01f848080400c5a7 */ /* 0x000ea400080810ff */
[----:B--2---:R-:W-:Y:S05]  /*d490*/  @!P4 BRA `(.L_x_236) ;  /* 0xfffffffc00f0c947 */ /* 0x004fea000383ffff */
[----:B------:R-:W-:Y:S05]  /*d4a0*/  BRA `(.L_x_237) ;  /* 0xffffff5800707947 */ /* 0x000fea000383ffff */
.L_x_72:
[----:B------:R-:W-:Y:S07]  /*d4b0*/  MOV R4, UR25 ;  /* 0x0000001900047c02 */ /* 0x000fee0008000f00 */
.L_x_238:
[----:B-1----:R1:W4:Y:S02]  /*d4c0*/  SYNCS.PHASECHK.TRANS64.TRYWAIT P0, [R4+URZ+0x1f810], R9 ;  /* 0x01f81009040075a7 */ /* 0x00232400080011ff */
[----:B----4-:R-:W-:Y:S05]  /*d4d0*/  @!P0 NANOSLEEP.SYNCS 0x989680 ;  /* 0x009896800000895d */ /* 0x010fea0003900000 */
[----:B------:R-:W4:Y:S02]  /*d4e0*/  @!P0 SYNCS.PHASECHK.TRANS64 P0, [R4+URZ+0x1f810], R9 ;  /* 0x01f81009040085a7 */ /* 0x000f2400080010ff */
[----:B----4-:R-:W-:Y:S05]  /*d4f0*/  @!P0 BRA `(.L_x_238) ;  /* 0xfffffffc00f08947 */ /* 0x010fea000383ffff */
[----:B------:R-:W-:Y:S05]  /*d500*/  BRA `(.L_x_239) ;  /* 0xffffff5c00447947 */ /* 0x000fea000383ffff */
.L_x_78:
[----:B------:R-:W-:Y:S07]  /*d510*/  MOV R4, UR32 ;  /* 0x0000002000047c02 */ /* 0x000fee0008000f00 */
.L_x_240:
[----:B-1----:R1:W4:Y:S02]  /*d520*/  SYNCS.PHASECHK.TRANS64.TRYWAIT P1, [R4+URZ+0x1f838], R8 ;  /* 0x01f83808040075a7 */ /* 0x00232400080211ff */
[----:B----4-:R-:W-:Y:S05]  /*d530*/  @!P1 NANOSLEEP.SYNCS 0x989680 ;  /* 0x009896800000995d */ /* 0x010fea0003900000 */
[----:B------:R-:W4:Y:S02]  /*d540*/  @!P1 SYNCS.PHASECHK.TRANS64 P1, [R4+URZ+0x1f838], R8 ;  /* 0x01f83808040095a7 */ /* 0x000f2400080210ff */
[----:B----4-:R-:W-:Y:S05]  /*d550*/  @!P1 BRA `(.L_x_240) ;  /* 0xfffffffc00f09947 */ /* 0x010fea000383ffff */
[----:B------:R-:W-:Y:S05]  /*d560*/  BRA `(.L_x_241) ;  /* 0xffffff5c00e47947 */ /* 0x000fea000383ffff */
.L_x_81:
[----:B------:R-:W-:Y:S07]  /*d570*/  MOV R8, UR32 ;  /* 0x0000002000087c02 */ /* 0x000fee0008000f00 */
.L_x_242:
[----:B--2---:R2:W4:Y:S02]  /*d580*/  SYNCS.PHASECHK.TRANS64.TRYWAIT P6, [R8+URZ+0x1f828], R10 ;  /* 0x01f8280a080075a7 */ /* 0x00452400080c11ff */
[----:B----4-:R-:W-:Y:S05]  /*d590*/  @!P6 NANOSLEEP.SYNCS 0x989680 ;  /* 0x009896800000e95d */ /* 0x010fea0003900000 */
[----:B------:R-:W4:Y:S02]  /*d5a0*/  @!P6 SYNCS.PHASECHK.TRANS64 P6, [R8+URZ+0x1f828], R10 ;  /* 0x01f8280a0800e5a7 */ /* 0x000f2400080c10ff */
[----:B----4-:R-:W-:Y:S05]  /*d5b0*/  @!P6 BRA `(.L_x_242) ;  /* 0xfffffffc00f0e947 */ /* 0x010fea000383ffff */
[----:B------:R-:W-:Y:S05]  /*d5c0*/  BRA `(.L_x_243) ;  /* 0xffffff6000787947 */ /* 0x000fea000383ffff */
.L_x_86:
[----:B--2---:R-:W-:Y:S07]  /*d5d0*/  MOV R8, UR32 ;  /* 0x0000002000087c02 */ /* 0x004fee0008000f00 */
.L_x_244:
[----:B-1----:R1:W2:Y:S02]  /*d5e0*/  SYNCS.PHASECHK.TRANS64.TRYWAIT P6, [R8+URZ+0x1f848], R9 ;  /* 0x01f84809080075a7 */ /* 0x0022a400080c11ff */
[----:B--2---:R-:W-:Y:S05]  /*d5f0*/  @!P6 NANOSLEEP.SYNCS 0x989680 ;  /* 0x009896800000e95d */ /* 0x004fea0003900000 */
[----:B------:R-:W2:Y:S02]  /*d600*/  @!P6 SYNCS.PHASECHK.TRANS64 P6, [R8+URZ+0x1f848], R9 ;  /* 0x01f848090800e5a7 */ /* 0x000ea400080c10ff */
[----:B--2---:R-:W-:Y:S05]  /*d610*/  @!P6 BRA `(.L_x_244) ;  /* 0xfffffffc00f0e947 */ /* 0x004fea000383ffff */
[----:B------:R-:W-:Y:S05]  /*d620*/  BRA `(.L_x_245) ;  /* 0xffffff6400007947 */ /* 0x000fea000383ffff */
.L_x_95:
[----:B-1----:R-:W-:-:S07]  /*d630*/  MOV R0, UR16 ;  /* 0x0000001000007c02 */ /* 0x002fce0008000f00 */
.L_x_246:
[----:B-1----:R1:W2:Y:S02]  /*d640*/  SYNCS.PHASECHK.TRANS64.TRYWAIT P0, [R0+URZ+0x1f800], R7 ;  /* 0x01f80007000075a7 */ /* 0x0022a400080011ff */
[----:B--2---:R-:W-:Y:S05]  /*d650*/  @!P0 NANOSLEEP.SYNCS 0x989680 ;  /* 0x009896800000895d */ /* 0x004fea0003900000 */
[----:B------:R-:W2:Y:S02]  /*d660*/  @!P0 SYNCS.PHASECHK.TRANS64 P0, [R0+URZ+0x1f800], R7 ;  /* 0x01f80007000085a7 */ /* 0x000ea400080010ff */
[----:B--2---:R-:W-:Y:S05]  /*d670*/  @!P0 BRA `(.L_x_246) ;  /* 0xfffffffc00f08947 */ /* 0x004fea000383ffff */
[----:B------:R-:W-:Y:S05]  /*d680*/  BRA `(.L_x_247) ;  /* 0xffffff6800b47947 */ /* 0x000fea000383ffff */
.L_x_96:
[----:B------:R-:W-:-:S07]  /*d690*/  MOV R5, UR16 ;  /* 0x0000001000057c02 */ /* 0x000fce0008000f00 */
.L_x_248:
[----:B-1----:R1:W2:Y:S02]  /*d6a0*/  SYNCS.PHASECHK.TRANS64.TRYWAIT P0, [R5+URZ+0x1f858], R6 ;  /* 0x01f85806050075a7 */ /* 0x0022a400080011ff */
[----:B--2---:R-:W-:Y:S05]  /*d6b0*/  @!P0 NANOSLEEP.SYNCS 0x989680 ;  /* 0x009896800000895d */ /* 0x004fea0003900000 */
[----:B------:R-:W2:Y:S02]  /*d6c0*/  @!P0 SYNCS.PHASECHK.TRANS64 P0, [R5+URZ+0x1f858], R6 ;  /* 0x01f85806050085a7 */ /* 0x000ea400080010ff */
[----:B--2---:R-:W-:Y:S05]  /*d6d0*/  @!P0 BRA `(.L_x_248) ;  /* 0xfffffffc00f08947 */ /* 0x004fea000383ffff */
[----:B------:R-:W-:Y:S05]  /*d6e0*/  BRA `(.L_x_249) ;  /* 0xffffff6800b07947 */ /* 0x000fea000383ffff */
.L_x_99:
[----:B------:R-:W-:-:S07]  /*d6f0*/  MOV R0, UR16 ;  /* 0x0000001000007c02 */ /* 0x000fce0008000f00 */
.L_x_250:
[----:B---3--:R3:W4:Y:S02]  /*d700*/  SYNCS.PHASECHK.TRANS64.TRYWAIT P0, [R0+URZ+0x1f820], R7 ;  /* 0x01f82007000075a7 */ /* 0x00872400080011ff */
[----:B----4-:R-:W-:Y:S05]  /*d710*/  @!P0 NANOSLEEP.SYNCS 0x989680 ;  /* 0x009896800000895d */ /* 0x010fea0003900000 */
[----:B------:R-:W4:Y:S02]  /*d720*/  @!P0 SYNCS.PHASECHK.TRANS64 P0, [R0+URZ+0x1f820], R7 ;  /* 0x01f82007000085a7 */ /* 0x000f2400080010ff */
[----:B----4-:R-:W-:Y:S05]  /*d730*/  @!P0 BRA `(.L_x_250) ;  /* 0xfffffffc00f08947 */ /* 0x010fea000383ffff */
[----:B------:R-:W-:Y:S05]  /*d740*/  BRA `(.L_x_251) ;  /* 0xffffff6c00147947 */ /* 0x000fea000383ffff */
.L_x_101:
[----:B---3--:R-:W-:-:S07]  /*d750*/  MOV R0, UR16 ;  /* 0x0000001000007c02 */ /* 0x008fce0008000f00 */
.L_x_252:
[----:B---3--:R3:W4:Y:S02]  /*d760*/  SYNCS.PHASECHK.TRANS64.TRYWAIT P0, [R0+URZ+0x1f868], R6 ;  /* 0x01f86806000075a7 */ /* 0x00872400080011ff */
[----:B----4-:R-:W-:Y:S05]  /*d770*/  @!P0 NANOSLEEP.SYNCS 0x989680 ;  /* 0x009896800000895d */ /* 0x010fea0003900000 */
[----:B------:R-:W4:Y:S02]  /*d780*/  @!P0 SYNCS.PHASECHK.TRANS64 P0, [R0+URZ+0x1f868], R6 ;  /* 0x01f86806000085a7 */ /* 0x000f2400080010ff */
[----:B----4-:R-:W-:Y:S05]  /*d790*/  @!P0 BRA `(.L_x_252) ;  /* 0xfffffffc00f08947 */ /* 0x010fea000383ffff */
[----:B------:R-:W-:Y:S05]  /*d7a0*/  BRA `(.L_x_253) ;  /* 0xffffff6c000c7947 */ /* 0x000fea000383ffff */
.L_x_103:
[----:B------:R-:W-:-:S07]  /*d7b0*/  MOV R4, UR16 ;  /* 0x0000001000047c02 */ /* 0x000fce0008000f00 */
.L_x_254:
[----:B---3--:R3:W4:Y:S02]  /*d7c0*/  SYNCS.PHASECHK.TRANS64.TRYWAIT P0, [R4+URZ+0x1f878], R6 ;  /* 0x01f87806040075a7 */ /* 0x00872400080011ff */
[----:B----4-:R-:W-:Y:S05]  /*d7d0*/  @!P0 NANOSLEEP.SYNCS 0x989680 ;  /* 0x009896800000895d */ /* 0x010fea0003900000 */
[----:B------:R-:W4:Y:S02]  /*d7e0*/  @!P0 SYNCS.PHASECHK.TRANS64 P0, [R4+URZ+0x1f878], R6 ;  /* 0x01f87806040085a7 */ /* 0x000f2400080010ff */
[----:B----4-:R-:W-:Y:S05]  /*d7f0*/  @!P0 BRA `(.L_x_254) ;  /* 0xfffffffc00f08947 */ /* 0x010fea000383ffff */
[----:B------:R-:W-:Y:S05]  /*d800*/  BRA `(.L_x_255) ;  /* 0xffffff6c000c7947 */ /* 0x000fea000383ffff */
.L_x_106:
[----:B------:R-:W-:-:S07]  /*d810*/  MOV R4, UR16 ;  /* 0x0000001000047c02 */ /* 0x000fce0008000f00 */
.L_x_256:
[----:B---3--:R3:W4:Y:S02]  /*d820*/  SYNCS.PHASECHK.TRANS64.TRYWAIT P0, [R4+URZ+0x1f880], R7 ;  /* 0x01f88007040075a7 */ /* 0x00872400080011ff */
[----:B----4-:R-:W-:Y:S05]  /*d830*/  @!P0 NANOSLEEP.SYNCS 0x989680 ;  /* 0x009896800000895d */ /* 0x010fea0003900000 */
[----:B------:R-:W4:Y:S02]  /*d840*/  @!P0 SYNCS.PHASECHK.TRANS64 P0, [R4+URZ+0x1f880], R7 ;  /* 0x01f88007040085a7 */ /* 0x000f2400080010ff */
[----:B----4-:R-:W-:Y:S05]  /*d850*/  @!P0 BRA `(.L_x_256) ;  /* 0xfffffffc00f08947 */ /* 0x010fea000383ffff */
[----:B------:R-:W-:Y:S05]  /*d860*/  BRA `(.L_x_257) ;  /* 0xffffff6c00707947 */ /* 0x000fea000383ffff */
.L_x_112:
[----:B------:R-:W-:Y:S07]  /*d870*/  MOV R0, UR6 ;  /* 0x0000000600007c02 */ /* 0x000fee0008000f00 */
.L_x_258:
[----:B-1----:R1:W2:Y:S02]  /*d880*/  SYNCS.PHASECHK.TRANS64.TRYWAIT P0, [R0+URZ+0x1f800], R2 ;  /* 0x01f80002000075a7 */ /* 0x0022a400080011ff */
[----:B--2---:R-:W-:Y:S05]  /*d890*/  @!P0 NANOSLEEP.SYNCS 0x989680 ;  /* 0x009896800000895d */ /* 0x004fea0003900000 */
[----:B------:R-:W2:Y:S02]  /*d8a0*/  @!P0 SYNCS.PHASECHK.TRANS64 P0, [R0+URZ+0x1f800], R2 ;  /* 0x01f80002000085a7 */ /* 0x000ea400080010ff */
[----:B--2---:R-:W-:Y:S05]  /*d8b0*/  @!P0 BRA `(.L_x_258) ;  /* 0xfffffffc00f08947 */ /* 0x004fea000383ffff */
[----:B------:R-:W-:Y:S05]  /*d8c0*/  BRA `(.L_x_259) ;  /* 0xffffff7400747947 */ /* 0x000fea000383ffff */
.L_x_114:
[----:B------:R-:W-:Y:S07]  /*d8d0*/  MOV R2, UR16 ;  /* 0x0000001000027c02 */ /* 0x000fee0008000f00 */
.L_x_260:
[----:B-1----:R1:W2:Y:S02]  /*d8e0*/  SYNCS.PHASECHK.TRANS64.TRYWAIT P0, [R2+URZ+0x1f858], R4 ;  /* 0x01f85804020075a7 */ /* 0x0022a400080011ff */
[----:B--2---:R-:W-:Y:S05]  /*d8f0*/  @!P0 NANOSLEEP.SYNCS 0x989680 ;  /* 0x009896800000895d */ /* 0x004fea0003900000 */
[----:B------:R-:W2:Y:S02]  /*d900*/  @!P0 SYNCS.PHASECHK.TRANS64 P0, [R2+URZ+0x1f858], R4 ;  /* 0x01f85804020085a7 */ /* 0x000ea400080010ff */
[----:B--2---:R-:W-:Y:S05]  /*d910*/  @!P0 BRA `(.L_x_260) ;  /* 0xfffffffc00f08947 */ /* 0x004fea000383ffff */
[----:B------:R-:W-:Y:S05]  /*d920*/  BRA `(.L_x_261) ;  /* 0xffffff7400747947 */ /* 0x000fea000383ffff */
.L_x_117:
[----:B------:R-:W-:Y:S07]  /*d930*/  MOV R0, UR16 ;  /* 0x0000001000007c02 */ /* 0x000fee0008000f00 */
.L_x_262:
[----:B-1----:R1:W3:Y:S02]  /*d940*/  SYNCS.PHASECHK.TRANS64.TRYWAIT P0, [R0+URZ+0x1f890], R2 ;  /* 0x01f89002000075a7 */ /* 0x0022e400080011ff */
[----:B---3--:R-:W-:Y:S05]  /*d950*/  @!P0 NANOSLEEP.SYNCS 0x989680 ;  /* 0x009896800000895d */ /* 0x008fea0003900000 */
[----:B------:R-:W3:Y:S02]  /*d960*/  @!P0 SYNCS.PHASECHK.TRANS64 P0, [R0+URZ+0x1f890], R2 ;  /* 0x01f89002000085a7 */ /* 0x000ee400080010ff */
[----:B---3--:R-:W-:Y:S05]  /*d970*/  @!P0 BRA `(.L_x_262) ;  /* 0xfffffffc00f08947 */ /* 0x008fea000383ffff */
[----:B------:R-:W-:Y:S05]  /*d980*/  BRA `(.L_x_263) ;  /* 0xffffff7400e07947 */ /* 0x000fea000383ffff */
.L_x_119:
[----:B------:R-:W-:Y:S07]  /*d990*/  MOV R4, UR16 ;  /* 0x0000001000047c02 */ /* 0x000fee0008000f00 */
.L_x_264:
[----:B-1----:R1:W3:Y:S02]  /*d9a0*/  SYNCS.PHASECHK.TRANS64.TRYWAIT P0, [R4+URZ+0x1f868], R5 ;  /* 0x01f86805040075a7 */ /* 0x0022e400080011ff */
[----:B---3--:R-:W-:Y:S05]  /*d9b0*/  @!P0 NANOSLEEP.SYNCS 0x989680 ;  /* 0x009896800000895d */ /* 0x008fea0003900000 */
[----:B------:R-:W3:Y:S02]  /*d9c0*/  @!P0 SYNCS.PHASECHK.TRANS64 P0, [R4+URZ+0x1f868], R5 ;  /* 0x01f86805040085a7 */ /* 0x000ee400080010ff */
[----:B---3--:R-:W-:Y:S05]  /*d9d0*/  @!P0 BRA `(.L_x_264) ;  /* 0xfffffffc00f08947 */ /* 0x008fea000383ffff */
[----:B------:R-:W-:Y:S05]  /*d9e0*/  BRA `(.L_x_265) ;  /* 0xffffff7400e47947 */ /* 0x000fea000383ffff */
.L_x_125:
[----:B------:R-:W-:Y:S07]  /*d9f0*/  MOV R0, UR16 ;  /* 0x0000001000007c02 */ /* 0x000fee0008000f00 */
.L_x_266:
[----:B---3--:R3:W4:Y:S02]  /*da00*/  SYNCS.PHASECHK.TRANS64.TRYWAIT P0, [R0+URZ+0x1f878], R2 ;  /* 0x01f87802000075a7 */ /* 0x00872400080011ff */
[----:B----4-:R-:W-:Y:S05]  /*da10*/  @!P0 NANOSLEEP.SYNCS 0x989680 ;  /* 0x009896800000895d */ /* 0x010fea0003900000 */
[----:B------:R-:W4:Y:S02]  /*da20*/  @!P0 SYNCS.PHASECHK.TRANS64 P0, [R0+URZ+0x1f878], R2 ;  /* 0x01f87802000085a7 */ /* 0x000f2400080010ff */
[----:B----4-:R-:W-:Y:S05]  /*da30*/  @!P0 BRA `(.L_x_266) ;  /* 0xfffffffc00f08947 */ /* 0x010fea000383ffff */
[----:B------:R-:W-:Y:S05]  /*da40*/  BRA `(.L_x_267) ;  /* 0xffffff7c00687947 */ /* 0x000fea000383ffff */
.L_x_127:
[----:B------:R-:W-:Y:S07]  /*da50*/  MOV R4, UR16 ;  /* 0x0000001000047c02 */ /* 0x000fee0008000f00 */
.L_x_268:
[----:B-1----:R1:W3:Y:S02]  /*da60*/  SYNCS.PHASECHK.TRANS64.TRYWAIT P0, [R4+URZ+0x1f820], R5 ;  /* 0x01f82005040075a7 */ /* 0x0022e400080011ff */
[----:B---3--:R-:W-:Y:S05]  /*da70*/  @!P0 NANOSLEEP.SYNCS 0x989680 ;  /* 0x009896800000895d */ /* 0x008fea0003900000 */
[----:B------:R-:W3:Y:S02]  /*da80*/  @!P0 SYNCS.PHASECHK.TRANS64 P0, [R4+URZ+0x1f820], R5 ;  /* 0x01f82005040085a7 */ /* 0x000ee400080010ff */
[----:B---3--:R-:W-:Y:S05]  /*da90*/  @!P0 BRA `(.L_x_268) ;  /* 0xfffffffc00f08947 */ /* 0x008fea000383ffff */
[----:B------:R-:W-:Y:S05]  /*daa0*/  BRA `(.L_x_269) ;  /* 0xffffff7c006c7947 */ /* 0x000fea000383ffff */
.L_x_130:
[----:B------:R-:W-:Y:S07]  /*dab0*/  MOV R4, UR16 ;  /* 0x0000001000047c02 */ /* 0x000fee0008000f00 */
.L_x_270:
[----:B-1----:R1:W3:Y:S02]  /*dac0*/  SYNCS.PHASECHK.TRANS64.TRYWAIT P0, [R4+URZ+0x1f880], R5 ;  /* 0x01f88005040075a7 */ /* 0x0022e400080011ff */
[----:B---3--:R-:W-:Y:S05]  /*dad0*/  @!P0 NANOSLEEP.SYNCS 0x989680 ;  /* 0x009896800000895d */ /* 0x008fea0003900000 */
[----:B------:R-:W3:Y:S02]  /*dae0*/  @!P0 SYNCS.PHASECHK.TRANS64 P0, [R4+URZ+0x1f880], R5 ;  /* 0x01f88005040085a7 */ /* 0x000ee400080010ff */
[----:B---3--:R-:W-:Y:S05]  /*daf0*/  @!P0 BRA `(.L_x_270) ;  /* 0xfffffffc00f08947 */ /* 0x008fea000383ffff */
[----:B------:R-:W-:Y:S05]  /*db00*/  BRA `(.L_x_271) ;  /* 0xffffff7c00d87947 */ /* 0x000fea000383ffff */
.L_x_135:
[----:B------:R-:W-:-:S07]  /*db10*/  MOV R0, UR16 ;  /* 0x0000001000007c02 */ /* 0x000fce0008000f00 */
.L_x_272:
[----:B----4-:R4:W1:Y:S02]  /*db20*/  SYNCS.PHASECHK.TRANS64.TRYWAIT P0, [R0+URZ+0x1f8b0], R2 ;  /* 0x01f8b002000075a7 */ /* 0x01086400080011ff */
[----:B-1----:R-:W-:Y:S05]  /*db30*/  @!P0 NANOSLEEP.SYNCS 0x989680 ;  /* 0x009896800000895d */ /* 0x002fea0003900000 */
[----:B------:R-:W1:Y:S02]  /*db40*/  @!P0 SYNCS.PHASECHK.TRANS64 P0, [R0+URZ+0x1f8b0], R2 ;  /* 0x01f8b002000085a7 */ /* 0x000e6400080010ff */
[----:B-1----:R-:W-:Y:S05]  /*db50*/  @!P0 BRA `(.L_x_272) ;  /* 0xfffffffc00f08947 */ /* 0x002fea000383ffff */
[----:B------:R-:W-:Y:S05]  /*db60*/  BRA `(.L_x_273) ;  /* 0xffffff8000c87947 */ /* 0x000fea000383ffff */
.L_x_138:
[----:B----4-:R-:W-:-:S07]  /*db70*/  MOV R0, UR16 ;  /* 0x0000001000007c02 */ /* 0x010fce0008000f00 */
.L_x_274:
[----:B----4-:R4:W1:Y:S02]  /*db80*/  SYNCS.PHASECHK.TRANS64.TRYWAIT P0, [R0+URZ+0x1f8b8], R2 ;  /* 0x01f8b802000075a7 */ /* 0x01086400080011ff */
[----:B-1----:R-:W-:Y:S05]  /*db90*/  @!P0 NANOSLEEP.SYNCS 0x989680 ;  /* 0x009896800000895d */ /* 0x002fea0003900000 */
[----:B------:R-:W1:Y:S02]  /*dba0*/  @!P0 SYNCS.PHASECHK.TRANS64 P0, [R0+URZ+0x1f8b8], R2 ;  /* 0x01f8b802000085a7 */ /* 0x000e6400080010ff */
[----:B-1----:R-:W-:Y:S05]  /*dbb0*/  @!P0 BRA `(.L_x_274) ;  /* 0xfffffffc00f08947 */ /* 0x002fea000383ffff */
[----:B------:R-:W-:Y:S05]  /*dbc0*/  BRA `(.L_x_275) ;  /* 0xffffff8000d07947 */ /* 0x000fea000383ffff */
.L_x_140:
[----:B----4-:R-:W-:-:S07]  /*dbd0*/  MOV R0, UR16 ;  /* 0x0000001000007c02 */ /* 0x010fce0008000f00 */
.L_x_276:
[----:B----4-:R4:W1:Y:S02]  /*dbe0*/  SYNCS.PHASECHK.TRANS64.TRYWAIT P0, [R0+URZ+0x1f890], R12 ;  /* 0x01f8900c000075a7 */ /* 0x01086400080011ff */
[----:B-1----:R-:W-:Y:S05]  /*dbf0*/  @!P0 NANOSLEEP.SYNCS 0x989680 ;  /* 0x009896800000895d */ /* 0x002fea0003900000 */
[----:B------:R-:W1:Y:S02]  /*dc00*/  @!P0 SYNCS.PHASECHK.TRANS64 P0, [R0+URZ+0x1f890], R12 ;  /* 0x01f8900c000085a7 */ /* 0x000e6400080010ff */
[----:B-1----:R-:W-:Y:S05]  /*dc10*/  @!P0 BRA `(.L_x_276) ;  /* 0xfffffffc00f08947 */ /* 0x002fea000383ffff */
[----:B------:R-:W-:Y:S05]  /*dc20*/  BRA `(.L_x_277) ;  /* 0xffffff8000d47947 */ /* 0x000fea000383ffff */
.L_x_148:
[----:B------:R-:W-:-:S07]  /*dc30*/  MOV R4, UR6 ;  /* 0x0000000600047c02 */ /* 0x000fce0008000f00 */
.L_x_278:
[----:B--2---:R2:W3:Y:S02]  /*dc40*/  SYNCS.PHASECHK.TRANS64.TRYWAIT P1, [R4+URZ+0x1f870], R5 ;  /* 0x01f87005040075a7 */ /* 0x0044e400080211ff */
[----:B---3--:R-:W-:Y:S05]  /*dc50*/  @!P1 NANOSLEEP.SYNCS 0x989680 ;  /* 0x009896800000995d */ /* 0x008fea0003900000 */
[----:B------:R-:W3:Y:S02]  /*dc60*/  @!P1 SYNCS.PHASECHK.TRANS64 P1, [R4+URZ+0x1f870], R5 ;  /* 0x01f87005040095a7 */ /* 0x000ee400080210ff */
[----:B---3--:R-:W-:Y:S05]  /*dc70*/  @!P1 BRA `(.L_x_278) ;  /* 0xfffffffc00f09947 */ /* 0x008fea000383ffff */
[----:B------:R-:W-:Y:S05]  /*dc80*/  BRA `(.L_x_279) ;  /* 0xffffff8c00947947 */ /* 0x000fea000383ffff */
.L_x_165:
[----:B--2---:R2:W3:Y:S02]  /*dc90*/  SYNCS.PHASECHK.TRANS64.TRYWAIT P1, [R73+URZ+0x1f850], R0 ;  /* 0x01f85000490075a7 */ /* 0x0044e400080211ff */
[----:B---3--:R-:W-:Y:S05]  /*dca0*/  @!P1 NANOSLEEP.SYNCS 0x989680 ;  /* 0x009896800000995d */ /* 0x008fea0003900000 */
[----:B------:R-:W3:Y:S02]  /*dcb0*/  @!P1 SYNCS.PHASECHK.TRANS64 P1, [R73+URZ+0x1f850], R0 ;  /* 0x01f85000490095a7 */ /* 0x000ee400080210ff */
[----:B---3--:R-:W-:Y:S05]  /*dcc0*/  @!P1 BRA `(.L_x_165) ;  /* 0xfffffffc00f09947 */ /* 0x008fea000383ffff */
[----:B------:R-:W-:Y:S05]  /*dcd0*/  BRA `(.L_x_280) ;  /* 0xffffff9800b87947 */ /* 0x000fea000383ffff */
.L_x_169:
[----:B--2---:R2:W3:Y:S02]  /*dce0*/  SYNCS.PHASECHK.TRANS64.TRYWAIT P1, [R73+URZ+0x1f888], R0 ;  /* 0x01f88800490075a7 */ /* 0x0044e400080211ff */
[----:B---3--:R-:W-:Y:S05]  /*dcf0*/  @!P1 NANOSLEEP.SYNCS 0x989680 ;  /* 0x009896800000995d */ /* 0x008fea0003900000 */
[----:B------:R-:W3:Y:S02]  /*dd00*/  @!P1 SYNCS.PHASECHK.TRANS64 P1, [R73+URZ+0x1f888], R0 ;  /* 0x01f88800490095a7 */ /* 0x000ee400080210ff */
[----:B---3--:R-:W-:Y:S05]  /*dd10*/  @!P1 BRA `(.L_x_169) ;  /* 0xfffffffc00f09947 */ /* 0x008fea000383ffff */
[----:B------:R-:W-:Y:S05]  /*dd20*/  BRA `(.L_x_281) ;  /* 0xffffff9800cc7947 */ /* 0x000fea000383ffff */
.L_x_173:
[----:B-1----:R1:W2:Y:S02]  /*dd30*/  SYNCS.PHASECHK.TRANS64.TRYWAIT P1, [R73+URZ+0x1f830], R0 ;  /* 0x01f83000490075a7 */ /* 0x0022a400080211ff */
[----:B--2---:R-:W-:Y:S05]  /*dd40*/  @!P1 NANOSLEEP.SYNCS 0x989680 ;  /* 0x009896800000995d */ /* 0x004fea0003900000 */
[----:B------:R-:W2:Y:S02]  /*dd50*/  @!P1 SYNCS.PHASECHK.TRANS64 P1, [R73+URZ+0x1f830], R0 ;  /* 0x01f83000490095a7 */ /* 0x000ea400080210ff */
[----:B--2---:R-:W-:Y:S05]  /*dd60*/  @!P1 BRA `(.L_x_173) ;  /* 0xfffffffc00f09947 */ /* 0x004fea000383ffff */
[----:B------:R-:W-:Y:S05]  /*dd70*/  BRA `(.L_x_282) ;  /* 0xffffff9c00087947 */ /* 0x000fea000383ffff */
.L_x_192:
[----:B------:R1:W1:Y:S02]  /*dd80*/  SYNCS.PHASECHK.TRANS64.TRYWAIT P1, [R73+URZ+0x1f840], R0 ;  /* 0x01f84000490075a7 */ /* 0x00026400080211ff */
[----:B-1----:R-:W-:Y:S05]  /*dd90*/  @!P1 NANOSLEEP.SYNCS 0x989680 ;  /* 0x009896800000995d */ /* 0x002fea0003900000 */
[----:B------:R-:W1:Y:S02]  /*dda0*/  @!P1 SYNCS.PHASECHK.TRANS64 P1, [R73+URZ+0x1f840], R0 ;  /* 0x01f84000490095a7 */ /* 0x000e6400080210ff */
[----:B-1----:R-:W-:Y:S05]  /*ddb0*/  @!P1 BRA `(.L_x_192) ;  /* 0xfffffffc00f09947 */ /* 0x002fea000383ffff */
[----:B------:R-:W-:Y:S05]  /*ddc0*/  BRA `(.L_x_283) ;  /* 0xffffffc000087947 */ /* 0x000fea000383ffff */
.L_x_196:
[----:B------:R1:W1:Y:S02]  /*ddd0*/  SYNCS.PHASECHK.TRANS64.TRYWAIT P1, [R73+URZ+0x1f860], R0 ;  /* 0x01f86000490075a7 */ /* 0x00026400080211ff */
[----:B-1----:R-:W-:Y:S05]  /*dde0*/  @!P1 NANOSLEEP.SYNCS 0x989680 ;  /* 0x009896800000995d */ /* 0x002fea0003900000 */
[----:B------:R-:W1:Y:S02]  /*ddf0*/  @!P1 SYNCS.PHASECHK.TRANS64 P1, [R73+URZ+0x1f860], R0 ;  /* 0x01f86000490095a7 */ /* 0x000e6400080210ff */
[----:B-1----:R-:W-:Y:S05]  /*de00*/  @!P1 BRA `(.L_x_196) ;  /* 0xfffffffc00f09947 */ /* 0x002fea000383ffff */
[----:B------:R-:W-:Y:S05]  /*de10*/  BRA `(.L_x_284) ;  /* 0xffffffc0001c7947 */ /* 0x000fea000383ffff */
.L_x_200:
[----:B------:R1:W1:Y:S02]  /*de20*/  SYNCS.PHASECHK.TRANS64.TRYWAIT P1, [R73+URZ+0x1f898], R0 ;  /* 0x01f89800490075a7 */ /* 0x00026400080211ff */
[----:B-1----:R-:W-:Y:S05]  /*de30*/  @!P1 NANOSLEEP.SYNCS 0x989680 ;  /* 0x009896800000995d */ /* 0x002fea0003900000 */
[----:B------:R-:W1:Y:S02]  /*de40*/  @!P1 SYNCS.PHASECHK.TRANS64 P1, [R73+URZ+0x1f898], R0 ;  /* 0x01f89800490095a7 */ /* 0x000e6400080210ff */
[----:B-1----:R-:W-:Y:S05]  /*de50*/  @!P1 BRA `(.L_x_200) ;  /* 0xfffffffc00f09947 */ /* 0x002fea000383ffff */
[----:B------:R-:W-:Y:S05]  /*de60*/  BRA `(.L_x_285) ;  /* 0xffffffc000447947 */ /* 0x000fea000383ffff */
.L_x_212:
[----:B-1----:R-:W-:-:S04]  /*de70*/  MOV R3, UR36 ;  /* 0x0000002400037c02 */ /* 0x002fc80008000f00 */
[----:B------:R1:W2:Y:S03]  /*de80*/  SYNCS.PHASECHK.TRANS64.TRYWAIT P1, [R3+URZ+0x1f8a0], R0 ;  /* 0x01f8a000030075a7 */ /* 0x0002a600080211ff */
[----:B--2---:R-:W-:Y:S05]  /*de90*/  @!P1 NANOSLEEP.SYNCS 0x989680 ;  /* 0x009896800000995d */ /* 0x004fea0003900000 */
[----:B------:R-:W2:Y:S02]  /*dea0*/  @!P1 SYNCS.PHASECHK.TRANS64 P1, [R3+URZ+0x1f8a0], R0 ;  /* 0x01f8a000030095a7 */ /* 0x000ea400080210ff */
[----:B--2---:R-:W-:Y:S05]  /*deb0*/  @!P1 BRA `(.L_x_212) ;  /* 0xfffffffc00ec9947 */ /* 0x004fea000383ffff */
[----:B------:R-:W-:Y:S05]  /*dec0*/  BRA `(.L_x_286) ;  /* 0xffffffe000d87947 */ /* 0x000fea000383ffff */
.L_x_220:
[----:B------:R-:W-:-:S07]  /*ded0*/  MOV R2, UR36 ;  /* 0x0000002400027c02 */ /* 0x000fce0008000f00 */
.L_x_287:
[----:B--2---:R2:W3:Y:S02]  /*dee0*/  SYNCS.PHASECHK.TRANS64.TRYWAIT P1, [R2+URZ+0x1f8a8], R0 ;  /* 0x01f8a800020075a7 */ /* 0x0044e400080211ff */
[----:B---3--:R-:W-:Y:S05]  /*def0*/  @!P1 NANOSLEEP.SYNCS 0x989680 ;  /* 0x009896800000995d */ /* 0x008fea0003900000 */
[----:B------:R-:W3:Y:S02]  /*df00*/  @!P1 SYNCS.PHASECHK.TRANS64 P1, [R2+URZ+0x1f8a8], R0 ;  /* 0x01f8a800020095a7 */ /* 0x000ee400080210ff */
[----:B---3--:R-:W-:Y:S05]  /*df10*/  @!P1 BRA `(.L_x_287) ;  /* 0xfffffffc00f09947 */ /* 0x008fea000383ffff */
[----:B------:R-:W-:Y:S05]  /*df20*/  BRA `(.L_x_288) ;  /* 0xffffffe800707947 */ /* 0x000fea000383ffff */
        .weak           $__internal_0_$__cuda_sm10x_tcgen05_guardrail_trap_col_being_dealloced_not_returned_by_alloc
        .type           $__internal_0_$__cuda_sm10x_tcgen05_guardrail_trap_col_being_dealloced_not_returned_by_alloc,@function
        .size           $__internal_0_$__cuda_sm10x_tcgen05_guardrail_trap_col_being_dealloced_not_returned_by_alloc,($__internal_1_$__cuda_sm10x_tcgen05_guardrail_trap_phase_invalid_during_alloc - $__internal_0_$__cuda_sm10x_tcgen05_guardrail_trap_col_being_dealloced_not_returned_by_alloc)
$__internal_0_$__cuda_sm10x_tcgen05_guardrail_trap_col_being_dealloced_not_returned_by_alloc:
[----:B------:R-:W-:Y:S05]  /*df30*/  BPT.TRAP 0x1 ;  /* 0x000000040000795c */ /* 0x000fea0000300000 */
[----:B------:R-:W-:-:S04]  /*df40*/  MOV R3, 0x0 ;  /* 0x0000000000037802 */ /* 0x000fc80000000f00 */
[----:B------:R-:W-:Y:S05]  /*df50*/  RET.REL.NODEC R2 `(_ZN7cutlass13device_kernelINS_4fmha6kernel36Sm100FmhaBwdKernelTmaWarpSpecializedIN4cute5tupleIJiiiiNS5_IJNS5_IJiiEEEiEEEEEENS_6half_tEfNS5_IJNS4_1CILi128EEESB_NSA_ILi48EEESC_EEENS1_10collective6NoMaskEEEEEvNT_6ParamsE) ;  /* 0xffffff2002287950 */ /* 0x000fea0003c3ffff */
        .weak           $__internal_1_$__cuda_sm10x_tcgen05_guardrail_trap_phase_invalid_during_alloc
        .type           $__internal_1_$__cuda_sm10x_tcgen05_guardrail_trap_phase_invalid_during_alloc,@function
        .size           $__internal_1_$__cuda_sm10x_tcgen05_guardrail_trap_phase_invalid_during_alloc,($__internal_2_$__cuda_sm10x_tcgen05_guardrail_trap_unallocated_columns_being_dealloced - $__internal_1_$__cuda_sm10x_tcgen05_guardrail_trap_phase_invalid_during_alloc)
$__internal_1_$__cuda_sm10x_tcgen05_guardrail_trap_phase_invalid_during_alloc:
[----:B------:R-:W-:Y:S05]  /*df60*/  BPT.TRAP 0x1 ;  /* 0x000000040000795c */ /* 0x000fea0000300000 */
[----:B------:R-:W-:-:S04]  /*df70*/  HFMA2 R5, -RZ, RZ, 0, 0 ;  /* 0x00000000ff057431 */ /* 0x000fc800000001ff */
[----:B------:R-:W-:Y:S05]  /*df80*/  RET.REL.NODEC R4 `(_ZN7cutlass13device_kernelINS_4fmha6kernel36Sm100FmhaBwdKernelTmaWarpSpecializedIN4cute5tupleIJiiiiNS5_IJNS5_IJiiEEEiEEEEEENS_6half_tEfNS5_IJNS4_1CILi128EEESB_NSA_ILi48EEESC_EEENS1_10collective6NoMaskEEEEEvNT_6ParamsE) ;  /* 0xffffff20041c7950 */ /* 0x000fea0003c3ffff */
        .weak           $__internal_2_$__cuda_sm10x_tcgen05_guardrail_trap_unallocated_columns_being_dealloced
        .type           $__internal_2_$__cuda_sm10x_tcgen05_guardrail_trap_unallocated_columns_being_dealloced,@function
        .size           $__internal_2_$__cuda_sm10x_tcgen05_guardrail_trap_unallocated_columns_being_dealloced,($__internal_3_$__cuda_sm20_div_u16 - $__internal_2_$__cuda_sm10x_tcgen05_guardrail_trap_unallocated_columns_being_dealloced)
$__internal_2_$__cuda_sm10x_tcgen05_guardrail_trap_unallocated_columns_being_dealloced:
[----:B------:R-:W-:Y:S05]  /*df90*/  BPT.TRAP 0x1 ;  /* 0x000000040000795c */ /* 0x000fea0000300000 */
[----:B------:R-:W-:-:S04]  /*dfa0*/  MOV R3, 0x0 ;  /* 0x0000000000037802 */ /* 0x000fc80000000f00 */
[----:B------:R-:W-:Y:S05]  /*dfb0*/  RET.REL.NODEC R2 `(_ZN7cutlass13device_kernelINS_4fmha6kernel36Sm100FmhaBwdKernelTmaWarpSpecializedIN4cute5tupleIJiiiiNS5_IJNS5_IJiiEEEiEEEEEENS_6half_tEfNS5_IJNS4_1CILi128EEESB_NSA_ILi48EEESC_EEENS1_10collective6NoMaskEEEEEvNT_6ParamsE) ;  /* 0xffffff2002107950 */ /* 0x000fea0003c3ffff */
        .weak           $__internal_3_$__cuda_sm20_div_u16
        .type           $__internal_3_$__cuda_sm20_div_u16,@function
        .size           $__internal_3_$__cuda_sm20_div_u16,(.L_x_298 - $__internal_3_$__cuda_sm20_div_u16)
$__internal_3_$__cuda_sm20_div_u16:
[----:B------:R-:W1:Y:S01]  /*dfc0*/  I2F.U16 R5, R6 ;  /* 0x0000000600057306 */ /* 0x000e620000101000 */
[----:B------:R-:W-:Y:S01]  /*dfd0*/  IMAD.MOV.U32 R3, RZ, RZ, 0x4b800000 ;  /* 0x4b800000ff037424 */ /* 0x000fe200078e00ff */
[----:B------:R-:W-:-:S04]  /*dfe0*/  LOP3.LUT R0, R0, 0xffff, RZ, 0xc0, !PT ;  /* 0x0000ffff00007812 */ /* 0x000fc800078ec0ff */
[----:B------:R-:W-:Y:S02]  /*dff0*/  I2FP.F32.U32.RZ R0, R0 ;  /* 0x0000000000007245 */ /* 0x000fe4000020d000 */
[C---:B-1----:R-:W-:Y:S02]  /*e000*/  FSETP.GEU.AND P0, PT, |R5|.reuse, 1.175494350822287508e-38, PT ;  /* 0x008000000500780b */ /* 0x042fe40003f0e200 */
[----:B------:R-:W-:Y:S02]  /*e010*/  FSETP.GT.AND P1, PT, |R5|, 8.50705917302346158658e+37, PT ;  /* 0x7e8000000500780b */ /* 0x000fe40003f24200 */
[----:B------:R-:W-:Y:S02]  /*e020*/  FSEL R3, R3, 1, !P0 ;  /* 0x3f80000003037808 */ /* 0x000fe40004000000 */
[----:B------:R-:W-:Y:S02]  /*e030*/  ISETP.NE.U32.AND P0, PT, R6, RZ, PT ;  /* 0x000000ff0600720c */ /* 0x000fe40003f05070 */
[----:B------:R-:W-:-:S05]  /*e040*/  FSEL R3, R3, 0.25, !P1 ;  /* 0x3e80000003037808 */ /* 0x000fca0004800000 */
[----:B------:R-:W-:-:S06]  /*e050*/  FMUL R5, R5, R3 ;  /* 0x0000000305057220 */ /* 0x000fcc0000400000 */
[----:B------:R-:W1:Y:S02]  /*e060*/  MUFU.RCP R5, R5 ;  /* 0x0000000500057308 */ /* 0x000e640000001000 */
[----:B-1----:R-:W-:-:S04]  /*e070*/  FMUL R5, R3, R5 ;  /* 0x0000000503057220 */ /* 0x002fc80000400000 */
[----:B------:R-:W-:-:S04]  /*e080*/  VIADD R5, R5, 0x2 ;  /* 0x0000000205057836 */ /* 0x000fc80000000000 */
[----:B------:R-:W-:Y:S01]  /*e090*/  FMUL.RZ R0, R0, R5 ;  /* 0x0000000500007220 */ /* 0x000fe2000040c000 */
[----:B------:R-:W-:-:S05]  /*e0a0*/  IMAD.MOV.U32 R5, RZ, RZ, 0x0 ;  /* 0x00000000ff057424 */ /* 0x000fca00078e00ff */
[----:B------:R-:W1:Y:S02]  /*e0b0*/  F2I.U32.TRUNC.NTZ R0, R0 ;  /* 0x0000000000007305 */ /* 0x000e64000020f000 */
[----:B-1----:R-:W-:Y:S01]  /*e0c0*/  LOP3.LUT R16, R0, 0xffff, RZ, 0xc0, !PT ;  /* 0x0000ffff00107812 */ /* 0x002fe200078ec0ff */
[----:B------:R-:W-:Y:S01]  /*e0d0*/  @!P0 IMAD.MOV.U32 R16, RZ, RZ, -0x1 ;  /* 0xffffffffff108424 */ /* 0x000fe200078e00ff */
[----:B------:R-:W-:Y:S06]  /*e0e0*/  RET.REL.NODEC R4 `(_ZN7cutlass13device_kernelINS_4fmha6kernel36Sm100FmhaBwdKernelTmaWarpSpecializedIN4cute5tupleIJiiiiNS5_IJNS5_IJiiEEEiEEEEEENS_6half_tEfNS5_IJNS4_1CILi128EEESB_NSA_ILi48EEESC_EEENS1_10collective6NoMaskEEEEEvNT_6ParamsE) ;  /* 0xffffff1c04c47950 */ /* 0x000fec0003c3ffff */
.L_x_289:
[----:B------:R-:W-:-:S00]  /*e0f0*/  BRA `(.L_x_289) ;  /* 0xfffffffc00fc7947 */ /* 0x000fc0000383ffff */
[----:B------:R-:W-:-:S00]  /*e100*/  NOP ;  /* 0x0000000000007918 */ /* 0x000fc00000000000 */
[----:B------:R-:W-:-:S00]  /*e110*/  NOP ;  /* 0x0000000000007918 */ /* 0x000fc00000000000 */
[----:B------:R-:W-:-:S00]  /*e120*/  NOP ;  /* 0x0000000000007918 */ /* 0x000fc00000000000 */
[----:B------:R-:W-:-:S00]  /*e130*/  NOP ;  /* 0x0000000000007918 */ /* 0x000fc00000000000 */
[----:B------:R-:W-:-:S00]  /*e140*/  NOP ;  /* 0x0000000000007918 */ /* 0x000fc00000000000 */
[----:B------:R-:W-:-:S00]  /*e150*/  NOP ;  /* 0x0000000000007918 */ /* 0x000fc00000000000 */
[----:B------:R-:W-:-:S00]  /*e160*/  NOP ;  /* 0x0000000000007918 */ /* 0x000fc00000000000 */
[----:B------:R-:W-:-:S00]  /*e170*/  NOP ;  /* 0x0000000000007918 */ /* 0x000fc00000000000 */
.L_x_298:


//--------------------- .nv.global.init           --------------------------
	.section	.nv.global.init,"aw",@progbits
.nv.global.init:
	.type		$str$25,@object
	.size		$str$25,($str$26 - $str$25)
$str$25:
        /*0000*/ 	.byte	0x28, 0x61, 0x64, 0x64, 0x72, 0x65, 0x73, 0x73, 0x20, 0x26, 0x20, 0x6d, 0x61, 0x73, 0x6b, 0x29
        /*0010*/ 	.byte	0x20, 0x3d, 0x3d, 0x20, 0x30, 0x00
	.type		$str$26,@object
	.size		$str$26,($str$24 - $str$26)
$str$26:
        /*0016*/ 	.byte	0x2f, 0x74, 0x6d, 0x70, 0x2f, 0x63, 0x75, 0x74, 0x6c, 0x61, 0x73, 0x73, 0x5f, 0x73, 0x77, 0x65
        /*0026*/ 	.byte	0x65, 0x70, 0x5f, 0x73, 0x72, 0x63, 0x2f, 0x69, 0x6e, 0x63, 0x6c, 0x75, 0x64, 0x65, 0x2f, 0x63
        /*0036*/ 	.byte	0x75, 0x74, 0x65, 0x2f, 0x70, 0x6f, 0x69, 0x6e, 0x74, 0x65, 0x72, 0x5f, 0x66, 0x6c, 0x61, 0x67
        /*0046*/ 	.byte	0x67, 0x65, 0x64, 0x2e, 0x68, 0x70, 0x70, 0x00
	.type		$str$24,@object
	.size		$str$24,($str$23 - $str$24)
$str$24:
        /*004e*/ 	.byte	0x2f, 0x74, 0x6d, 0x70, 0x2f, 0x63, 0x75, 0x74, 0x6c, 0x61, 0x73, 0x73, 0x5f, 0x73, 0x77, 0x65
        /*005e*/ 	.byte	0x65, 0x70, 0x5f, 0x73, 0x72, 0x63, 0x2f, 0x69, 0x6e, 0x63, 0x6c, 0x75, 0x64, 0x65, 0x2f, 0x63
        /*006e*/ 	.byte	0x75, 0x74, 0x65, 0x2f, 0x61, 0x74, 0x6f, 0x6d, 0x2f, 0x63, 0x6f, 0x70, 0x79, 0x5f, 0x74, 0x72
        /*007e*/ 	.byte	0x61, 0x69, 0x74, 0x73, 0x5f, 0x73, 0x6d, 0x31, 0x30, 0x30, 0x2e, 0x68, 0x70, 0x70, 0x00
	.type		$str$23,@object
	.size		$str$23,(__unnamed_3 - $str$23)
$str$23:
        /*008d*/ 	.byte	0x28, 0x28, 0x75, 0x69, 0x6e, 0x74, 0x33, 0x32, 0x5f, 0x74, 0x28, 0x74, 0x68, 0x72, 0x65, 0x61
        /*009d*/ 	.byte	0x64, 0x49, 0x64, 0x78, 0x2e, 0x78, 0x29, 0x20, 0x2f, 0x20, 0x33, 0x32, 0x29, 0x20, 0x25, 0x20
        /*00ad*/ 	.byte	0x34, 0x29, 0x20, 0x3d, 0x3d, 0x20, 0x28, 0x28, 0x28, 0x74, 0x6d, 0x65, 0x6d, 0x5f, 0x61, 0x64
        /*00bd*/ 	.byte	0x64, 0x72, 0x20, 0x3e, 0x3e, 0x20, 0x31, 0x36, 0x29, 0x20, 0x2f, 0x20, 0x33, 0x32, 0x29, 0x20
        /*00cd*/ 	.byte	0x25, 0x20, 0x34, 0x29, 0x00
	.type		__unnamed_3,@object
	.size		__unnamed_3,(__unnamed_1 - __unnamed_3)
__unnamed_3:
        /* <DEDUP_REMOVED lines=25> */
        /*0262*/ 	.byte	0x34, 0x3e, 0x3e, 0x3e, 0x3e, 0x20, 0x26, 0x5d, 0x00
	.type		__unnamed_1,@object
	.size		__unnamed_1,(__unnamed_2 - __unnamed_1)
__unnamed_1:
        /* <DEDUP_REMOVED lines=31> */
        /*045b*/ 	.byte	0x31, 0x3e, 0x3e, 0x3e, 0x5d, 0x00
	.type		__unnamed_2,@object
	.size		__unnamed_2,(__unnamed_4 - __unnamed_2)
__unnamed_2:
        /* <DEDUP_REMOVED lines=32> */
        /*0661*/ 	.byte	0x3c, 0x31, 0x33, 0x31, 0x30, 0x37, 0x32, 0x3e, 0x3e, 0x3e, 0x3e, 0x5d, 0x00
	.type		__unnamed_4,@object
	.size		__unnamed_4,(.L_4 - __unnamed_4)
__unnamed_4:
        /* <DEDUP_REMOVED lines=37> */
        /*08be*/ 	.byte	0x3a, 0x43, 0x3c, 0x30, 0x3e, 0x3e, 0x3e, 0x3e, 0x5d, 0x00
.L_4:


//--------------------- .nv.shared._ZN7cutlass13device_kernelINS_4fmha6kernel36Sm100FmhaBwdKernelTmaWarpSpecializedIN4cute5tupleIJiiiiNS5_IJNS5_IJiiEEEiEEEEEENS_6half_tEfNS5_IJNS4_1CILi128EEESB_NSA_ILi48EEESC_EEENS1_10collective6NoMaskEEEEEvNT_6ParamsE --------------------------
	.section	.nv.shared._ZN7cutlass13device_kernelINS_4fmha6kernel36Sm100FmhaBwdKernelTmaWarpSpecializedIN4cute5tupleIJiiiiNS5_IJNS5_IJiiEEEiEEEEEENS_6half_tEfNS5_IJNS4_1CILi128EEESB_NSA_ILi48EEESC_EEENS1_10collective6NoMaskEEEEEvNT_6ParamsE,"aw",@nobits
	.sectionflags	@""
	.align	16
	.zero		1024


//--------------------- .nv.shared.reserved.0     --------------------------
	.section	.nv.shared.reserved.0,"aw",@nobits
	.weak		__nv_reservedSMEM_offset_0_alias
	.size		__nv_reservedSMEM_offset_0_alias, 0, 64
	.other		__nv_reservedSMEM_offset_0_alias,@"STO_CUDA_RESERVED_SHARED STV_DEFAULT"
__nv_reservedSMEM_offset_0_alias:
	.zero		0
.nv.shared.reserved.0:
	.zero		64
	.weak		__nv_reservedSMEM_tcgen05_partition
	.type		__nv_reservedSMEM_tcgen05_partition,@object
	.size		__nv_reservedSMEM_tcgen05_partition,(.L_0 - __nv_reservedSMEM_tcgen05_partition)
__nv_reservedSMEM_tcgen05_partition:
	.zero		32
.L_0:


//--------------------- .nv.global                --------------------------
	.section	.nv.global,"aw",@nobits
.nv.global:
	.type		_ZN39_INTERNAL_535aec28_4_k_cu_2b310513_39324cute1_E,@object
	.size		_ZN39_INTERNAL_535aec28_4_k_cu_2b310513_39324cute1_E,(_ZN39_INTERNAL_535aec28_4_k_cu_2b310513_39324cuda3std3__45__cpo6cbeginE - _ZN39_INTERNAL_535aec28_4_k_cu_2b310513_39324cute1_E)
_ZN39_INTERNAL_535aec28_4_k_cu_2b310513_39324cute1_E:
	.zero		1
	.type		_ZN39_INTERNAL_535aec28_4_k_cu_2b310513_39324cuda3std3__45__cpo6cbeginE,@object
	.size		_ZN39_INTERNAL_535aec28_4_k_cu_2b310513_39324cuda3std3__45__cpo6cbeginE,(_ZN39_INTERNAL_535aec28_4_k_cu_2b310513_39324cuda3std3__48in_placeE - _ZN39_INTERNAL_535aec28_4_k_cu_2b310513_39324cuda3std3__45__cpo6cbeginE)
_ZN39_INTERNAL_535aec28_4_k_cu_2b310513_39324cuda3std3__45__cpo6cbeginE:
	.zero		1
	.type		_ZN39_INTERNAL_535aec28_4_k_cu_2b310513_39324cuda3std3__48in_placeE,@object
	.size		_ZN39_INTERNAL_535aec28_4_k_cu_2b310513_39324cuda3std3__48in_placeE,(_ZN39_INTERNAL_535aec28_4_k_cu_2b310513_39324cuda3std6ranges3__45__cpo9iter_moveE - _ZN39_INTERNAL_535aec28_4_k_cu_2b310513_39324cuda3std3__48in_placeE)
_ZN39_INTERNAL_535aec28_4_k_cu_2b310513_39324cuda3std3__48in_placeE:
	.zero		1
	.type		_ZN39_INTERNAL_535aec28_4_k_cu_2b310513_39324cuda3std6ranges3__45__cpo9iter_moveE,@object
	.size		_ZN39_INTERNAL_535aec28_4_k_cu_2b310513_39324cuda3std6ranges3__45__cpo9iter_moveE,(_ZN39_INTERNAL_535aec28_4_k_cu_2b310513_39324cuda3std3__45__cpo5beginE - _ZN39_INTERNAL_535aec28_4_k_cu_2b310513_39324cuda3std6ranges3__45__cpo9iter_moveE)
_ZN39_INTERNAL_535aec28_4_k_cu_2b310513_39324cuda3std6ranges3__45__cpo9iter_moveE:
	.zero		1
	.type		_ZN39_INTERNAL_535aec28_4_k_cu_2b310513_39324cuda3std3__45__cpo5beginE,@object
	.size		_ZN39_INTERNAL_535aec28_4_k_cu_2b310513_39324cuda3std3__45__cpo5beginE,(_ZN39_INTERNAL_535aec28_4_k_cu_2b310513_39324cuda3std3__441_GLOBAL__N__535aec28_4_k_cu_2b310513_39326ignoreE - _ZN39_INTERNAL_535aec28_4_k_cu_2b310513_39324cuda3std3__45__cpo5beginE)
_ZN39_INTERNAL_535aec28_4_k_cu_2b310513_39324cuda3std3__45__cpo5beginE:
	.zero		1
	.type		_ZN39_INTERNAL_535aec28_4_k_cu_2b310513_39324cuda3std3__441_GLOBAL__N__535aec28_4_k_cu_2b310513_39326ignoreE,@object
	.size		_ZN39_INTERNAL_535aec28_4_k_cu_2b310513_39324cuda3std3__441_GLOBAL__N__535aec28_4_k_cu_2b310513_39326ignoreE,(_ZN39_INTERNAL_535aec28_4_k_cu_2b310513_39324cute7productE - _ZN39_INTERNAL_535aec28_4_k_cu_2b310513_39324cuda3std3__441_GLOBAL__N__535aec28_4_k_cu_2b310513_39326ignoreE)
_ZN39_INTERNAL_535aec28_4_k_cu_2b310513_39324cuda3std3__441_GLOBAL__N__535aec28_4_k_cu_2b310513_39326ignoreE:
	.zero		1
	.type		_ZN39_INTERNAL_535aec28_4_k_cu_2b310513_39324cute7productE,@object
	.size		_ZN39_INTERNAL_535aec28_4_k_cu_2b310513_39324cute7productE,(_ZN39_INTERNAL_535aec28_4_k_cu_2b310513_39324cuda3std3__45__cpo3endE - _ZN39_INTERNAL_535aec28_4_k_cu_2b310513_39324cute7productE)
_ZN39_INTERNAL_535aec28_4_k_cu_2b310513_39324cute7productE:
	.zero		1
	.type		_ZN39_INTERNAL_535aec28_4_k_cu_2b310513_39324cuda3std3__45__cpo3endE,@object
	.size		_ZN39_INTERNAL_535aec28_4_k_cu_2b310513_39324cuda3std3__45__cpo3endE,(_ZN39_INTERNAL_535aec28_4_k_cu_2b310513_39324cuda3std3__419piecewise_constructE - _ZN39_INTERNAL_535aec28_4_k_cu_2b310513_39324cuda3std3__45__cpo3endE)
_ZN39_INTERNAL_535aec28_4_k_cu_2b310513_39324cuda3std3__45__cpo3endE:
	.zero		1
	.type		_ZN39_INTERNAL_535aec28_4_k_cu_2b310513_39324cuda3std3__419piecewise_constructE,@object
	.size		_ZN39_INTERNAL_535aec28_4_k_cu_2b310513_39324cuda3std3__419piecewise_constructE,(_ZN39_INTERNAL_535aec28_4_k_cu_2b310513_39324cuda3std3__45__cpo4cendE - _ZN39_INTERNAL_535aec28_4_k_cu_2b310513_39324cuda3std3__419piecewise_constructE)
_ZN39_INTERNAL_535aec28_4_k_cu_2b310513_39324cuda3std3__419piecewise_constructE:
	.zero		1
	.type		_ZN39_INTERNAL_535aec28_4_k_cu_2b310513_39324cuda3std3__45__cpo4cendE,@object
	.size		_ZN39_INTERNAL_535aec28_4_k_cu_2b310513_39324cuda3std3__45__cpo4cendE,(_ZN39_INTERNAL_535aec28_4_k_cu_2b310513_39324cuda3std6ranges3__45__cpo4swapE - _ZN39_INTERNAL_535aec28_4_k_cu_2b310513_39324cuda3std3__45__cpo4cendE)
_ZN39_INTERNAL_535aec28_4_k_cu_2b310513_39324cuda3std3__45__cpo4cendE:
	.zero		1
	.type		_ZN39_INTERNAL_535aec28_4_k_cu_2b310513_39324cuda3std6ranges3__45__cpo4swapE,@object
	.size		_ZN39_INTERNAL_535aec28_4_k_cu_2b310513_39324cuda3std6ranges3__45__cpo4swapE,(.L_12 - _ZN39_INTERNAL_535aec28_4_k_cu_2b310513_39324cuda3std6ranges3__45__cpo4swapE)
_ZN39_INTERNAL_535aec28_4_k_cu_2b310513_39324cuda3std6ranges3__45__cpo4swapE:
	.zero		1
.L_12:


//--------------------- .nv.constant0._ZN7cutlass13device_kernelINS_4fmha6kernel36Sm100FmhaBwdKernelTmaWarpSpecializedIN4cute5tupleIJiiiiNS5_IJNS5_IJiiEEEiEEEEEENS_6half_tEfNS5_IJNS4_1CILi128EEESB_NSA_ILi48EEESC_EEENS1_10collective6NoMaskEEEEEvNT_6ParamsE --------------------------
	.section	.nv.constant0._ZN7cutlass13device_kernelINS_4fmha6kernel36Sm100FmhaBwdKernelTmaWarpSpecializedIN4cute5tupleIJiiiiNS5_IJNS5_IJiiEEEiEEEEEENS_6half_tEfNS5_IJNS4_1CILi128EEESB_NSA_ILi48EEESC_EEENS1_10collective6NoMaskEEEEEvNT_6ParamsE,"a",@progbits
	.sectionflags	@""
	.align	4
.nv.constant0._ZN7cutlass13device_kernelINS_4fmha6kernel36Sm100FmhaBwdKernelTmaWarpSpecializedIN4cute5tupleIJiiiiNS5_IJNS5_IJiiEEEiEEEEEENS_6half_tEfNS5_IJNS4_1CILi128EEESB_NSA_ILi48EEESC_EEENS1_10collective6NoMaskEEEEEvNT_6ParamsE:
	.zero		2560


//--------------------- SYMBOLS --------------------------

	.type		.nv.reservedSmem.offset0,@object
	.size		.nv.reservedSmem.offset0,0x4
	.type		.nv.reservedSmem.cap,@object
	.size		.nv.reservedSmem.cap,0x4
	.type		__assertfail,@function
